def attn_fwd(
    Q,
    K,
    V,
    Out,
    Lse,
    sm_scale,
    stride_qz,
    stride_qh,
    stride_qm,
    stride_qk,
    stride_kz,
    stride_kh,
    stride_kn,
    stride_kk,
    stride_vz,
    stride_vh,
    stride_vn,
    stride_vk,
    stride_oz,
    stride_oh,
    stride_om,
    stride_ok,
    seqlen_q,
    seqlen_k,
    BLOCK_M: tl.constexpr,
    BLOCK_N: tl.constexpr,
    HEAD_DIM: tl.constexpr,
    CAUSAL: tl.constexpr,
):
    start_m = tl.program_id(0)
    off_hz = tl.program_id(1)
    q_off = off_hz * stride_qh
    k_off = off_hz * stride_kh
    v_off = off_hz * stride_vh
    offs_m = start_m * BLOCK_M + tl.arange(0, BLOCK_M)
    offs_d = tl.arange(0, HEAD_DIM)
    offs_n = tl.arange(0, BLOCK_N)
    q_ptrs = Q + q_off + offs_m[:, None] * stride_qm + offs_d[None, :] * stride_qk
    k_ptrs = K + k_off + offs_d[:, None] * stride_kk + offs_n[None, :] * stride_kn
    v_ptrs = V + v_off + offs_n[:, None] * stride_vn + offs_d[None, :] * stride_vk
    m_i = tl.full([BLOCK_M], float("-inf"), dtype=tl.float32)
    l_i = tl.zeros([BLOCK_M], dtype=tl.float32) + 1.0
    acc = tl.zeros([BLOCK_M, HEAD_DIM], dtype=tl.float32)
    q = tl.load(q_ptrs)
    acc, l_i, m_i = _attn_fwd_inner(
        acc,
        l_i,
        m_i,
        q,
        k_ptrs,
        v_ptrs,
        sm_scale,
        stride_kn,
        stride_vn,
        start_m,
        seqlen_k,
        BLOCK_M,
        BLOCK_N,
        HEAD_DIM,
        CAUSAL,
    )
    acc = acc / l_i[:, None]
    lse = m_i + tl.math.log2(l_i) / 1.4426950408889634
    o_ptrs = (
        Out
        + off_hz * stride_oh
        + offs_m[:, None] * stride_om
        + offs_d[None, :] * stride_ok
    )
    tl.store(o_ptrs, acc.to(Out.dtype.element_ty))
    tl.store(Lse + off_hz * seqlen_q + offs_m, lse)

# config = {"BLOCK_M": 256, "BLOCK_N": 128, "HEAD_DIM": 128, "arch": "sm_80", "causal": true, "dtype": "bf16", "num_stages": 3, "num_warps": 8}
# arch = sm_80


// ===== COMPILED SASS (sm_80) =====

	.target	sm_80

	.elftype	@"ET_EXEC"


//--------------------- .note.nv.tkinfo           --------------------------
	.section	.note.nv.tkinfo,"",@"SHT_NOTE"
	.sectionflags	@"SHF_NOTE_NV_TKINFO"
	.tkinfo
        /*0018*/ 	.word	0x00000002
        /*0030*/ 	.string	""
        /*0030*/ 	.string	"ptxas"
        /*0030*/ 	.string	"Cuda compilation tools, release 13.0, V13.0.88"
        /*0030*/ 	.string	"Build cuda_13.0.r13.0/compiler.36424714_0"
        /*0030*/ 	.string	"-v  -suppress-debug-info  -lineinfo  -arch sm_80 "



//--------------------- .note.nv.cuinfo           --------------------------
	.section	.note.nv.cuinfo,"",@"SHT_NOTE"
	.sectionflags	@"SHF_NOTE_NV_CUINFO"
        /*0018*/ 	.short	0x0002
        /*001a*/ 	.short	0x0050
        /*001c*/ 	.short	0x0082
	.zero		2


//--------------------- .nv.info                  --------------------------
	.section	.nv.info,"",@"SHT_CUDA_INFO"
	.align	4


	//----- nvinfo : EIATTR_REGCOUNT
	.align		4
        /*0000*/ 	.byte	0x04, 0x2f
        /*0002*/ 	.short	(.L_2 - .L_1)
	.align		4
.L_1:
        /*0004*/ 	.word	index@(attn_fwd)
        /*0008*/ 	.word	0x00000020


	//----- nvinfo : EIATTR_FRAME_SIZE
	.align		4
.L_2:
        /*000c*/ 	.byte	0x04, 0x11
        /*000e*/ 	.short	(.L_4 - .L_3)
	.align		4
.L_3:
        /*0010*/ 	.word	index@(attn_fwd)
        /*0014*/ 	.word	0x00003288


	//----- nvinfo : EIATTR_MIN_STACK_SIZE
	.align		4
.L_4:
        /*0018*/ 	.byte	0x04, 0x12
        /*001a*/ 	.short	(.L_6 - .L_5)
	.align		4
.L_5:
        /*001c*/ 	.word	index@(attn_fwd)
        /*0020*/ 	.word	0x00003288
.L_6:


//--------------------- .nv.info.attn_fwd         --------------------------
	.section	.nv.info.attn_fwd,"",@"SHT_CUDA_INFO"
	.sectionflags	@""
	.align	4


	//----- nvinfo : EIATTR_CUDA_API_VERSION
	.align		4
        /*0000*/ 	.byte	0x04, 0x37
        /*0002*/ 	.short	(.L_8 - .L_7)
.L_7:
        /*0004*/ 	.word	0x00000082


	//----- nvinfo : EIATTR_SW2861232_WAR
	.align		4
.L_8:
        /*0008*/ 	.byte	0x01, 0x35
	.zero		2


	//----- nvinfo : EIATTR_PARAM_CBANK
	.align		4
        /*000c*/ 	.byte	0x04, 0x0a
        /*000e*/ 	.short	(.L_10 - .L_9)
	.align		4
.L_9:
        /*0010*/ 	.word	index@(.nv.constant0.attn_fwd)
        /*0014*/ 	.short	0x0160
        /*0016*/ 	.short	0x0088


	//----- nvinfo : EIATTR_CBANK_PARAM_SIZE
	.align		4
.L_10:
        /*0018*/ 	.byte	0x03, 0x19
        /*001a*/ 	.short	0x0088


	//----- nvinfo : EIATTR_KPARAM_INFO
	.align		4
        /*001c*/ 	.byte	0x04, 0x17
        /*001e*/ 	.short	(.L_12 - .L_11)
.L_11:
        /*0020*/ 	.word	0x00000000
        /*0024*/ 	.short	0x0019
        /*0026*/ 	.short	0x0080
        /*0028*/ 	.byte	0x00, 0xf4, 0x21, 0x00


	//----- nvinfo : EIATTR_KPARAM_INFO
	.align		4
.L_12:
        /*002c*/ 	.byte	0x04, 0x17
        /*002e*/ 	.short	(.L_14 - .L_13)
.L_13:
        /*0030*/ 	.word	0x00000000
        /*0034*/ 	.short	0x0018
        /*0036*/ 	.short	0x0078
        /*0038*/ 	.byte	0x00, 0xf4, 0x21, 0x00


	//----- nvinfo : EIATTR_KPARAM_INFO
	.align		4
.L_14:
        /*003c*/ 	.byte	0x04, 0x17
        /*003e*/ 	.short	(.L_16 - .L_15)
.L_15:
        /*0040*/ 	.word	0x00000000
        /*0044*/ 	.short	0x0017
        /*0046*/ 	.short	0x0070
        /*0048*/ 	.byte	0x00, 0xf0, 0x11, 0x00


	//----- nvinfo : EIATTR_KPARAM_INFO
	.align		4
.L_16:
        /*004c*/ 	.byte	0x04, 0x17
        /*004e*/ 	.short	(.L_18 - .L_17)
.L_17:
        /*0050*/ 	.word	0x00000000
        /*0054*/ 	.short	0x0016
        /*0056*/ 	.short	0x006c
        /*0058*/ 	.byte	0x00, 0xf0, 0x11, 0x00


	//----- nvinfo : EIATTR_KPARAM_INFO
	.align		4
.L_18:
        /*005c*/ 	.byte	0x04, 0x17
        /*005e*/ 	.short	(.L_20 - .L_19)
.L_19:
        /*0060*/ 	.word	0x00000000
        /*0064*/ 	.short	0x0015
        /*0066*/ 	.short	0x0068
        /*0068*/ 	.byte	0x00, 0xf0, 0x11, 0x00


	//----- nvinfo : EIATTR_KPARAM_INFO
	.align		4
.L_20:
        /*006c*/ 	.byte	0x04, 0x17
        /*006e*/ 	.short	(.L_22 - .L_21)
.L_21:
        /*0070*/ 	.word	0x00000000
        /*0074*/ 	.short	0x0014
        /*0076*/ 	.short	0x0064
        /*0078*/ 	.byte	0x00, 0xf0, 0x11, 0x00


	//----- nvinfo : EIATTR_KPARAM_INFO
	.align		4
.L_22:
        /*007c*/ 	.byte	0x04, 0x17
        /*007e*/ 	.short	(.L_24 - .L_23)
.L_23:
        /*0080*/ 	.word	0x00000000
        /*0084*/ 	.short	0x0013
        /*0086*/ 	.short	0x0060
        /*0088*/ 	.byte	0x00, 0xf0, 0x11, 0x00


	//----- nvinfo : EIATTR_KPARAM_INFO
	.align		4
.L_24:
        /*008c*/ 	.byte	0x04, 0x17
        /*008e*/ 	.short	(.L_26 - .L_25)
.L_25:
        /*0090*/ 	.word	0x00000000
        /*0094*/ 	.short	0x0012
        /*0096*/ 	.short	0x005c
        /*0098*/ 	.byte	0x00, 0xf0, 0x11, 0x00


	//----- nvinfo : EIATTR_KPARAM_INFO
	.align		4
.L_26:
        /*009c*/ 	.byte	0x04, 0x17
        /*009e*/ 	.short	(.L_28 - .L_27)
.L_27:
        /*00a0*/ 	.word	0x00000000
        /*00a4*/ 	.short	0x0011
        /*00a6*/ 	.short	0x0058
        /*00a8*/ 	.byte	0x00, 0xf0, 0x11, 0x00


	//----- nvinfo : EIATTR_KPARAM_INFO
	.align		4
.L_28:
        /*00ac*/ 	.byte	0x04, 0x17
        /*00ae*/ 	.short	(.L_30 - .L_29)
.L_29:
        /*00b0*/ 	.word	0x00000000
        /*00b4*/ 	.short	0x0010
        /*00b6*/ 	.short	0x0054
        /*00b8*/ 	.byte	0x00, 0xf0, 0x11, 0x00


	//----- nvinfo : EIATTR_KPARAM_INFO
	.align		4
.L_30:
        /*00bc*/ 	.byte	0x04, 0x17
        /*00be*/ 	.short	(.L_32 - .L_31)
.L_31:
        /*00c0*/ 	.word	0x00000000
        /*00c4*/ 	.short	0x000f
        /*00c6*/ 	.short	0x0050
        /*00c8*/ 	.byte	0x00, 0xf0, 0x11, 0x00


	//----- nvinfo : EIATTR_KPARAM_INFO
	.align		4
.L_32:
        /*00cc*/ 	.byte	0x04, 0x17
        /*00ce*/ 	.short	(.L_34 - .L_33)
.L_33:
        /*00d0*/ 	.word	0x00000000
        /*00d4*/ 	.short	0x000e
        /*00d6*/ 	.short	0x004c
        /*00d8*/ 	.byte	0x00, 0xf0, 0x11, 0x00


	//----- nvinfo : EIATTR_KPARAM_INFO
	.align		4
.L_34:
        /*00dc*/ 	.byte	0x04, 0x17
        /*00de*/ 	.short	(.L_36 - .L_35)
.L_35:
        /*00e0*/ 	.word	0x00000000
        /*00e4*/ 	.short	0x000d
        /*00e6*/ 	.short	0x0048
        /*00e8*/ 	.byte	0x00, 0xf0, 0x11, 0x00


	//----- nvinfo : EIATTR_KPARAM_INFO
	.align		4
.L_36:
        /*00ec*/ 	.byte	0x04, 0x17
        /*00ee*/ 	.short	(.L_38 - .L_37)
.L_37:
        /*00f0*/ 	.word	0x00000000
        /*00f4*/ 	.short	0x000c
        /*00f6*/ 	.short	0x0044
        /*00f8*/ 	.byte	0x00, 0xf0, 0x11, 0x00


	//----- nvinfo : EIATTR_KPARAM_INFO
	.align		4
.L_38:
        /*00fc*/ 	.byte	0x04, 0x17
        /*00fe*/ 	.short	(.L_40 - .L_39)
.L_39:
        /*0100*/ 	.word	0x00000000
        /*0104*/ 	.short	0x000b
        /*0106*/ 	.short	0x0040
        /*0108*/ 	.byte	0x00, 0xf0, 0x11, 0x00


	//----- nvinfo : EIATTR_KPARAM_INFO
	.align		4
.L_40:
        /*010c*/ 	.byte	0x04, 0x17
        /*010e*/ 	.short	(.L_42 - .L_41)
.L_41:
        /*0110*/ 	.word	0x00000000
        /*0114*/ 	.short	0x000a
        /*0116*/ 	.short	0x003c
        /*0118*/ 	.byte	0x00, 0xf0, 0x11, 0x00


	//----- nvinfo : EIATTR_KPARAM_INFO
	.align		4
.L_42:
        /*011c*/ 	.byte	0x04, 0x17
        /*011e*/ 	.short	(.L_44 - .L_43)
.L_43:
        /*0120*/ 	.word	0x00000000
        /*0124*/ 	.short	0x0009
        /*0126*/ 	.short	0x0038
        /*0128*/ 	.byte	0x00, 0xf0, 0x11, 0x00


	//----- nvinfo : EIATTR_KPARAM_INFO
	.align		4
.L_44:
        /*012c*/ 	.byte	0x04, 0x17
        /*012e*/ 	.short	(.L_46 - .L_45)
.L_45:
        /*0130*/ 	.word	0x00000000
        /*0134*/ 	.short	0x0008
        /*0136*/ 	.short	0x0034
        /*0138*/ 	.byte	0x00, 0xf0, 0x11, 0x00


	//----- nvinfo : EIATTR_KPARAM_INFO
	.align		4
.L_46:
        /*013c*/ 	.byte	0x04, 0x17
        /*013e*/ 	.short	(.L_48 - .L_47)
.L_47:
        /*0140*/ 	.word	0x00000000
        /*0144*/ 	.short	0x0007
        /*0146*/ 	.short	0x0030
        /*0148*/ 	.byte	0x00, 0xf0, 0x11, 0x00


	//----- nvinfo : EIATTR_KPARAM_INFO
	.align		4
.L_48:
        /*014c*/ 	.byte	0x04, 0x17
        /*014e*/ 	.short	(.L_50 - .L_49)
.L_49:
        /*0150*/ 	.word	0x00000000
        /*0154*/ 	.short	0x0006
        /*0156*/ 	.short	0x002c
        /*0158*/ 	.byte	0x00, 0xf0, 0x11, 0x00


	//----- nvinfo : EIATTR_KPARAM_INFO
	.align		4
.L_50:
        /*015c*/ 	.byte	0x04, 0x17
        /*015e*/ 	.short	(.L_52 - .L_51)
.L_51:
        /*0160*/ 	.word	0x00000000
        /*0164*/ 	.short	0x0005
        /*0166*/ 	.short	0x0028
        /*0168*/ 	.byte	0x00, 0xf0, 0x11, 0x00


	//----- nvinfo : EIATTR_KPARAM_INFO
	.align		4
.L_52:
        /*016c*/ 	.byte	0x04, 0x17
        /*016e*/ 	.short	(.L_54 - .L_53)
.L_53:
        /*0170*/ 	.word	0x00000000
        /*0174*/ 	.short	0x0004
        /*0176*/ 	.short	0x0020
        /*0178*/ 	.byte	0x00, 0xf4, 0x21, 0x00


	//----- nvinfo : EIATTR_KPARAM_INFO
	.align		4
.L_54:
        /*017c*/ 	.byte	0x04, 0x17
        /*017e*/ 	.short	(.L_56 - .L_55)
.L_55:
        /*0180*/ 	.word	0x00000000
        /*0184*/ 	.short	0x0003
        /*0186*/ 	.short	0x0018
        /*0188*/ 	.byte	0x00, 0xf4, 0x21, 0x00


	//----- nvinfo : EIATTR_KPARAM_INFO
	.align		4
.L_56:
        /*018c*/ 	.byte	0x04, 0x17
        /*018e*/ 	.short	(.L_58 - .L_57)
.L_57:
        /*0190*/ 	.word	0x00000000
        /*0194*/ 	.short	0x0002
        /*0196*/ 	.short	0x0010
        /*0198*/ 	.byte	0x00, 0xf4, 0x21, 0x00


	//----- nvinfo : EIATTR_KPARAM_INFO
	.align		4
.L_58:
        /*019c*/ 	.byte	0x04, 0x17
        /*019e*/ 	.short	(.L_60 - .L_59)
.L_59:
        /*01a0*/ 	.word	0x00000000
        /*01a4*/ 	.short	0x0001
        /*01a6*/ 	.short	0x0008
        /*01a8*/ 	.byte	0x00, 0xf4, 0x21, 0x00


	//----- nvinfo : EIATTR_KPARAM_INFO
	.align		4
.L_60:
        /*01ac*/ 	.byte	0x04, 0x17
        /*01ae*/ 	.short	(.L_62 - .L_61)
.L_61:
        /*01b0*/ 	.word	0x00000000
        /*01b4*/ 	.short	0x0000
        /*01b6*/ 	.short	0x0000
        /*01b8*/ 	.byte	0x00, 0xf4, 0x21, 0x00


	//----- nvinfo : EIATTR_MAXREG_COUNT
	.align		4
.L_62:
        /*01bc*/ 	.byte	0x03, 0x1b
        /*01be*/ 	.short	0x00ff


	//----- nvinfo : EIATTR_NUM_BARRIERS
	.align		4
        /*01c0*/ 	.byte	0x02, 0x4c
        /*01c2*/ 	.byte	0x01
	.zero		1


	//----- nvinfo : EIATTR_ANNOTATIONS
	.align		4
        /*01c4*/ 	.byte	0x04, 0x55
        /*01c6*/ 	.short	(.L_64 - .L_63)


	//   ....[0]....
.L_63:
        /*01c8*/ 	.word	0x00000001
        /*01cc*/ 	.byte	0x10, 0x04, 0x00, 0x00, 0x01, 0x00, 0x00, 0x00, 0x20, 0x04, 0x00, 0x00, 0x01, 0x00, 0x00, 0x00
        /* <DEDUP_REMOVED lines=562> */
        /*24fc*/ 	.byte	0x40, 0x9c, 0x00, 0x00, 0x01, 0x00, 0x00, 0x00, 0x50, 0x9c, 0x00, 0x00


	//----- nvinfo : EIATTR_MERCURY_ISA_VERSION
	.align		4
.L_64:
        /*2508*/ 	.byte	0x03, 0x5f
        /*250a*/ 	.short	0x0000


	//----- nvinfo : EIATTR_COOP_GROUP_MASK_REGIDS
	.align		4
        /*250c*/ 	.byte	0x04, 0x29
        /*250e*/ 	.short	(.L_66 - .L_65)


	//   ....[0]....
.L_65:
        /*2510*/ 	.word	0xffffffff


	//   ....[1]....
        /*2514*/ 	.word	0xffffffff


	//   ....[2]....
        /*2518*/ 	.word	0xffffffff


	//   ....[3]....
        /*251c*/ 	.word	0xffffffff


	//   ....[4]....
        /*2520*/ 	.word	0xffffffff


	//   ....[5]....
        /*2524*/ 	.word	0xffffffff


	//   ....[6]....
        /*2528*/ 	.word	0xffffffff


	//   ....[7]....
        /*252c*/ 	.word	0xffffffff


	//   ....[8]....
        /*2530*/ 	.word	0xffffffff


	//   ....[9]....
        /*2534*/ 	.word	0xffffffff


	//   ....[10]....
        /*2538*/ 	.word	0xffffffff


	//   ....[11]....
        /*253c*/ 	.word	0xffffffff


	//   ....[12]....
        /*2540*/ 	.word	0xffffffff


	//   ....[13]....
        /*2544*/ 	.word	0xffffffff


	//   ....[14]....
        /*2548*/ 	.word	0xffffffff


	//   ....[15]....
        /*254c*/ 	.word	0xffffffff


	//----- nvinfo : EIATTR_COOP_GROUP_INSTR_OFFSETS
	.align		4
.L_66:
        /*2550*/ 	.byte	0x04, 0x28
        /*2552*/ 	.short	(.L_68 - .L_67)


	//   ....[0]....
.L_67:
        /*2554*/ 	.word	0x0001ee50


	//   ....[1]....
        /*2558*/ 	.word	0x0001f940


	//   ....[2]....
        /*255c*/ 	.word	0x0001fb40


	//   ....[3]....
        /*2560*/ 	.word	0x0001fc30


	//   ....[4]....
        /*2564*/ 	.word	0x0001fc40


	//   ....[5]....
        /*2568*/ 	.word	0x0001fd00


	//   ....[6]....
        /*256c*/ 	.word	0x00020370


	//   ....[7]....
        /*2570*/ 	.word	0x00020380


	//   ....[8]....
        /*2574*/ 	.word	0x000341b0


	//   ....[9]....
        /*2578*/ 	.word	0x000341c0


	//   ....[10]....
        /*257c*/ 	.word	0x000341d0


	//   ....[11]....
        /*2580*/ 	.word	0x000342a0


	//   ....[12]....
        /*2584*/ 	.word	0x00034a30


	//   ....[13]....
        /*2588*/ 	.word	0x00034a40


	//   ....[14]....
        /*258c*/ 	.word	0x00034a50


	//   ....[15]....
        /*2590*/ 	.word	0x00034ad0


	//----- nvinfo : EIATTR_EXIT_INSTR_OFFSETS
	.align		4
.L_68:
        /*2594*/ 	.byte	0x04, 0x1c
        /*2596*/ 	.short	(.L_70 - .L_69)


	//   ....[0]....
.L_69:
        /*2598*/ 	.word	0x0003f410


	//----- nvinfo : EIATTR_REQNTID
	.align		4
.L_70:
        /*259c*/ 	.byte	0x04, 0x10
        /*259e*/ 	.short	(.L_72 - .L_71)
.L_71:
        /*25a0*/ 	.word	0x00000100
        /*25a4*/ 	.word	0x00000001
        /*25a8*/ 	.word	0x00000001
.L_72:


//--------------------- .nv.callgraph             --------------------------
	.section	.nv.callgraph,"",@"SHT_CUDA_CALLGRAPH"
	.align	4
	.sectionentsize	8
	.align		4
        /*0000*/ 	.word	0x00000000
	.align		4
        /*0004*/ 	.word	0xffffffff
	.align		4
        /*0008*/ 	.word	0x00000000
	.align		4
        /*000c*/ 	.word	0xfffffffe
	.align		4
        /*0010*/ 	.word	0x00000000
	.align		4
        /*0014*/ 	.word	0xfffffffd
	.align		4
        /*0018*/ 	.word	0x00000000
	.align		4
        /*001c*/ 	.word	0xfffffffc


//--------------------- .nv.rel.action            --------------------------
	.section	.nv.rel.action,"",@"SHT_CUDA_RELOCINFO"
	.align	8
	.sectionentsize	8
        /*0000*/ 	.byte	0x73, 0x00, 0x00, 0x00, 0x00, 0x00, 0x00, 0x00, 0x00, 0x00, 0x00, 0x11, 0x25, 0x00, 0x05, 0x36


//--------------------- .nv.constant4             --------------------------
	.section	.nv.constant4,"a",@progbits
	.align	8
	.align		8
.nv.constant4:
        /*0000*/ 	.dword	_$_str


//--------------------- .nv.constant0.attn_fwd    --------------------------
	.section	.nv.constant0.attn_fwd,"a",@progbits
	.sectionflags	@""
	.align	4
.nv.constant0.attn_fwd:
	.zero		488


//--------------------- .text.attn_fwd            --------------------------
	.section	.text.attn_fwd,"ax",@progbits
	.sectioninfo	@"SHI_REGISTERS=32"
	.align	128
        .global         attn_fwd
        .type           attn_fwd,@function
        .size           attn_fwd,(.L_x_4 - attn_fwd)
        .other          attn_fwd,@"STO_CUDA_ENTRY STV_DEFAULT"
attn_fwd:
.text.attn_fwd:
[----:B------:R-:W-:-:S03]  /*0000*/  IMAD.MOV.U32 R1, RZ, RZ, c[0x0][0x28] ;  /* 0x00000a00ff017624 */ /* 0x000fc600078e00ff */
[----:B------:R-:W0:Y:S01]  /*0010*/  S2R R3, SR_CTAID.X ;  /* 0x0000000000037919 */ /* 0x000e220000002500 */
[----:B------:R-:W-:Y:S01]  /*0020*/  ULDC.64 UR6, c[0x0][0x118] ;  /* 0x0000460000067ab9 */ /* 0x000fe20000000a00 */
[----:B------:R-:W-:Y:S02]  /*0030*/  IADD3 R1, R1, -0x3288, RZ ;  /* 0xffffcd7801017810 */ /* 0x000fe40007ffe0ff */
[----:B------:R-:W0:Y:S04]  /*0040*/  S2R R0, SR_TID.X ;  /* 0x0000000000007919 */ /* 0x000e280000002100 */
[----:B------:R-:W1:Y:S01]  /*0050*/  S2R R2, SR_CTAID.Y ;  /* 0x0000000000027919 */ /* 0x000e620000002600 */
[----:B0-----:R-:W-:Y:S01]  /*0060*/  PRMT R0, R0, 0x6540, R3 ;  /* 0x0000654000007816 */ /* 0x001fe20000000003 */
[----:B-1----:R-:W-:-:S04]  /*0070*/  IMAD R2, R2, c[0x0][0x190], RZ ;  /* 0x0000640002027a24 */ /* 0x002fc800078e02ff */
[----:B------:R-:W-:Y:S02]  /*0080*/  IMAD R5, R0, c[0x0][0x194], RZ ;  /* 0x0000650000057a24 */ /* 0x000fe400078e02ff */
[C---:B------:R-:W-:Y:S02]  /*0090*/  IMAD.SHL.U32 R3, R2.reuse, 0x2, RZ ;  /* 0x0000000202037824 */ /* 0x040fe400078e00ff */
[----:B------:R-:W-:Y:S01]  /*00a0*/  IMAD.HI R4, R2, 0x2, RZ ;  /* 0x0000000202047827 */ /* 0x000fe200078e02ff */
[----:B------:R-:W-:-:S03]  /*00b0*/  SHF.L.U32 R6, R5, 0x1, RZ ;  /* 0x0000000105067819 */ /* 0x000fc600000006ff */
[----:B------:R-:W-:Y:S01]  /*00c0*/  IMAD.HI R5, R5, 0x2, RZ ;  /* 0x0000000205057827 */ /* 0x000fe200078e02ff */
[----:B------:R-:W-:-:S03]  /*00d0*/  IADD3 R2, P0, P1, R6, c[0x0][0x160], R3 ;  /* 0x0000580006027a10 */ /* 0x000fc6000791e003 */
[----:B------:R-:W-:Y:S01]  /*00e0*/  IMAD.MOV.U32 R0, RZ, RZ, c[0x0][0x198] ;  /* 0x00006600ff007624 */ /* 0x000fe200078e00ff */
[----:B------:R-:W-:-:S03]  /*00f0*/  IADD3.X R3, R5, c[0x0][0x164], R4, P0, P1 ;  /* 0x0000590005037a10 */ /* 0x000fc600007e2404 */
[C---:B------:R-:W-:Y:S01]  /*0100*/  IMAD.SHL.U32 R7, R0.reuse, 0x8, RZ ;  /* 0x0000000800077824 */ /* 0x040fe200078e00ff */
[CC--:B------:R-:W-:Y:S01]  /*0110*/  LEA R4, P0, R0.reuse, R2.reuse, 0x4 ;  /* 0x0000000200047211 */ /* 0x0c0fe200078020ff */
[C---:B------:R-:W-:Y:S01]  /*0120*/  IMAD.SHL.U32 R11, R0.reuse, 0x20, RZ ;  /* 0x00000020000b7824 */ /* 0x040fe200078e00ff */
[C---:B------:R-:W-:Y:S02]  /*0130*/  SHF.L.U32 R9, R0.reuse, 0x4, RZ ;  /* 0x0000000400097819 */ /* 0x040fe400000006ff */
[CC--:B------:R-:W-:Y:S02]  /*0140*/  LEA R8, P1, R0.reuse, R2.reuse, 0x5 ;  /* 0x0000000200087211 */ /* 0x0c0fe400078228ff */
[----:B------:R-:W-:Y:S02]  /*0150*/  LEA R10, P2, R0, R2, 0x6 ;  /* 0x00000002000a7211 */ /* 0x000fe400078430ff */
[-C--:B------:R-:W-:Y:S02]  /*0160*/  LEA.HI.X.SX32 R5, R7, R3.reuse, 0x1, P0 ;  /* 0x0000000307057211 */ /* 0x080fe400000f0eff */
[----:B------:R-:W-:-:S02]  /*0170*/  LEA.HI.X.SX32 R9, R9, R3, 0x1, P1 ;  /* 0x0000000309097211 */ /* 0x000fc400008f0eff */
[----:B------:R-:W-:Y:S01]  /*0180*/  LEA.HI.X.SX32 R11, R11, R3, 0x1, P2 ;  /* 0x000000030b0b7211 */ /* 0x000fe200010f0eff */
[----:B------:R0:W2:Y:S04]  /*0190*/  LDG.E.U16 R20, [R4.64] ;  /* 0x0000000604147981 */ /* 0x0000a8000c1e1500 */
[----:B------:R1:W3:Y:S04]  /*01a0*/  LDG.E.U16 R18, [R8.64] ;  /* 0x0000000608127981 */ /* 0x0002e8000c1e1500 */
[----:B------:R4:W5:Y:S01]  /*01b0*/  LDG.E.U16 R16, [R10.64] ;  /* 0x000000060a107981 */ /* 0x000962000c1e1500 */
[C---:B------:R-:W-:Y:S01]  /*01c0*/  IMAD.SHL.U32 R7, R0.reuse, 0x40, RZ ;  /* 0x0000004000077824 */ /* 0x040fe200078e00ff */
[C---:B------:R-:W-:Y:S01]  /*01d0*/  LEA R6, P0, R0.reuse, R2, 0x7 ;  /* 0x0000000200067211 */ /* 0x040fe200078038ff */
[----:B------:R-:W-:-:S02]  /*01e0*/  IMAD R15, R0, 0x90, RZ ;  /* 0x00000090000f7824 */ /* 0x000fc400078e02ff */
[C---:B------:R-:W-:Y:S01]  /*01f0*/  IMAD R19, R0.reuse, 0xa, RZ ;  /* 0x0000000a00137824 */ /* 0x040fe200078e02ff */
[-C--:B------:R-:W-:Y:S01]  /*0200*/  LEA.HI.X.SX32 R7, R7, R3.reuse, 0x1, P0 ;  /* 0x0000000307077211 */ /* 0x080fe200000f0eff */
[C---:B------:R-:W-:Y:S01]  /*0210*/  IMAD R13, R0.reuse, 0x48, RZ ;  /* 0x00000048000d7824 */ /* 0x040fe200078e02ff */
[-C--:B------:R-:W-:Y:S01]  /*0220*/  IADD3 R14, P2, R15, R2.reuse, RZ ;  /* 0x000000020f0e7210 */ /* 0x080fe20007f5e0ff */
[C---:B------:R-:W-:Y:S01]  /*0230*/  IMAD R21, R0.reuse, 0x14, RZ ;  /* 0x0000001400157824 */ /* 0x040fe200078e02ff */
[-C--:B----4-:R-:W-:Y:S01]  /*0240*/  IADD3 R10, P0, R19, R2.reuse, RZ ;  /* 0x00000002130a7210 */ /* 0x090fe20007f1e0ff */
[C---:B------:R-:W-:Y:S01]  /*0250*/  IMAD R17, R0.reuse, 0x5, RZ ;  /* 0x0000000500117824 */ /* 0x040fe200078e02ff */
[-C--:B------:R-:W-:Y:S01]  /*0260*/  LEA.HI.X.SX32 R15, R13, R3.reuse, 0x1, P2 ;  /* 0x000000030d0f7211 */ /* 0x080fe200010f0eff */
[C---:B0-----:R-:W-:Y:S01]  /*0270*/  IMAD R4, R0.reuse, 0x28, RZ ;  /* 0x0000002800047824 */ /* 0x041fe200078e02ff */
[-C--:B-1----:R-:W-:Y:S01]  /*0280*/  IADD3 R8, P1, R21, R2.reuse, RZ ;  /* 0x0000000215087210 */ /* 0x082fe20007f3e0ff */
[----:B------:R0:W4:Y:S01]  /*0290*/  LDG.E.U16 R26, [R6.64] ;  /* 0x00000006061a7981 */ /* 0x000122000c1e1500 */
[-C--:B------:R-:W-:Y:S01]  /*02a0*/  LEA.HI.X.SX32 R11, R17, R3.reuse, 0x1, P0 ;  /* 0x00000003110b7211 */ /* 0x080fe200000f0eff */
[C---:B------:R-:W-:Y:S01]  /*02b0*/  IMAD R5, R0.reuse, 0x50, RZ ;  /* 0x0000005000057824 */ /* 0x040fe200078e02ff */
[----:B------:R-:W-:Y:S01]  /*02c0*/  LEA.HI.X.SX32 R9, R19, R3, 0x1, P1 ;  /* 0x0000000313097211 */ /* 0x000fe200008f0eff */
[----:B------:R-:W-:Y:S01]  /*02d0*/  IMAD R17, R0, 0xa0, RZ ;  /* 0x000000a000117824 */ /* 0x000fe200078e02ff */
[----:B------:R1:W4:Y:S01]  /*02e0*/  LDG.E.U16 R25, [R14.64] ;  /* 0x000000060e197981 */ /* 0x000322000c1e1500 */
[----:B0-----:R-:W-:-:S03]  /*02f0*/  IADD3 R6, P2, R4, R2, RZ ;  /* 0x0000000204067210 */ /* 0x001fc60007f5e0ff */
[----:B------:R0:W4:Y:S01]  /*0300*/  LDG.E.U16 R24, [R10.64] ;  /* 0x000000060a187981 */ /* 0x000122000c1e1500 */
[C---:B------:R-:W-:Y:S01]  /*0310*/  IMAD R19, R0.reuse, 0xb0, RZ ;  /* 0x000000b000137824 */ /* 0x040fe200078e02ff */
[----:B------:R-:W-:Y:S01]  /*0320*/  LEA.HI.X.SX32 R7, R21, R3, 0x1, P2 ;  /* 0x0000000315077211 */ /* 0x000fe200010f0eff */
[C---:B------:R-:W-:Y:S01]  /*0330*/  IMAD R12, R0.reuse, 0x30, RZ ;  /* 0x00000030000c7824 */ /* 0x040fe200078e02ff */
[----:B------:R0:W4:Y:S01]  /*0340*/  LDG.E.U16 R23, [R8.64] ;  /* 0x0000000608177981 */ /* 0x000122000c1e1500 */
[C---:B-1----:R-:W-:Y:S02]  /*0350*/  IMAD R15, R0.reuse, 0x58, RZ ;  /* 0x00000058000f7824 */ /* 0x042fe400078e02ff */
[----:B------:R-:W-:Y:S01]  /*0360*/  IMAD R14, R0, 0x18, RZ ;  /* 0x00000018000e7824 */ /* 0x000fe200078e02ff */
[----:B------:R1:W4:Y:S01]  /*0370*/  LDG.E.U16 R22, [R6.64] ;  /* 0x0000000606167981 */ /* 0x000322000c1e1500 */
[----:B0-----:R-:W-:-:S04]  /*0380*/  IADD3 R10, P0, R5, R2, RZ ;  /* 0x00000002050a7210 */ /* 0x001fc80007f1e0ff */
[-C--:B------:R-:W-:Y:S02]  /*0390*/  LEA.HI.X.SX32 R11, R4, R3.reuse, 0x1, P0 ;  /* 0x00000003040b7211 */ /* 0x080fe400000f0eff */
[-C--:B------:R-:W-:Y:S02]  /*03a0*/  IADD3 R8, P1, R17, R2.reuse, RZ ;  /* 0x0000000211087210 */ /* 0x080fe40007f3e0ff */
[-C--:B------:R-:W-:Y:S01]  /*03b0*/  IADD3 R4, P0, R12, R2.reuse, RZ ;  /* 0x000000020c047210 */ /* 0x080fe20007f1e0ff */
[----:B------:R-:W4:Y:S01]  /*03c0*/  LDG.E.U16 R21, [R10.64] ;  /* 0x000000060a157981 */ /* 0x000f22000c1e1500 */
[----:B-1----:R-:W-:Y:S02]  /*03d0*/  IADD3 R6, P2, R19, R2, RZ ;  /* 0x0000000213067210 */ /* 0x002fe40007f5e0ff */
[-C--:B------:R-:W-:Y:S02]  /*03e0*/  LEA.HI.X.SX32 R9, R5, R3.reuse, 0x1, P1 ;  /* 0x0000000305097211 */ /* 0x080fe400008f0eff */
[----:B------:R-:W-:-:S02]  /*03f0*/  LEA.HI.X.SX32 R7, R15, R3, 0x1, P2 ;  /* 0x000000030f077211 */ /* 0x000fc400010f0eff */
[----:B------:R-:W-:Y:S01]  /*0400*/  LEA.HI.X.SX32 R5, R14, R3, 0x1, P0 ;  /* 0x000000030e057211 */ /* 0x000fe200000f0eff */
[----:B--2---:R0:W-:Y:S04]  /*0410*/  STL [R1+0x39c], R20 ;  /* 0x00039c1401007387 */ /* 0x0041e80000100800 */
[----:B---3--:R1:W-:Y:S04]  /*0420*/  STL [R1+0x398], R18 ;  /* 0x0003981201007387 */ /* 0x0083e80000100800 */
[----:B-----5:R2:W-:Y:S04]  /*0430*/  STL [R1+0x390], R16 ;  /* 0x0003901001007387 */ /* 0x0205e80000100800 */
[----:B0-----:R0:W3:Y:S04]  /*0440*/  LDG.E.U16 R20, [R4.64] ;  /* 0x0000000604147981 */ /* 0x0010e8000c1e1500 */
[----:B-1----:R-:W5:Y:S04]  /*0450*/  LDG.E.U16 R18, [R6.64] ;  /* 0x0000000606127981 */ /* 0x002f68000c1e1500 */
[----:B--2---:R1:W2:Y:S04]  /*0460*/  LDG.E.U16 R16, [R8.64] ;  /* 0x0000000608107981 */ /* 0x0042a8000c1e1500 */
[----:B----4-:R-:W-:Y:S01]  /*0470*/  STL [R1+0x388], R26 ;  /* 0x0003881a01007387 */ /* 0x010fe20000100800 */
[----:B-1----:R-:W-:-:S02]  /*0480*/  IMAD R9, R0, 0x68, RZ ;  /* 0x0000006800097824 */ /* 0x002fc400078e02ff */
[----:B------:R-:W-:-:S05]  /*0490*/  IMAD R8, R0, 0x70, RZ ;  /* 0x0000007000087824 */ /* 0x000fca00078e02ff */
[----:B------:R-:W-:Y:S04]  /*04a0*/  STL.64 [R1+0xd60], R8 ;  /* 0x000d600801007387 */ /* 0x000fe80000100a00 */
[----:B------:R1:W-:Y:S04]  /*04b0*/  STL [R1+0x384], R25 ;  /* 0x0003841901007387 */ /* 0x0003e80000100800 */
[----:B------:R4:W-:Y:S01]  /*04c0*/  STL [R1+0x3ac], R24 ;  /* 0x0003ac1801007387 */ /* 0x0009e20000100800 */
[C---:B0-----:R-:W-:Y:S02]  /*04d0*/  IMAD R5, R0.reuse, 0x60, RZ ;  /* 0x0000006000057824 */ /* 0x041fe400078e02ff */
[C---:B-1----:R-:W-:Y:S01]  /*04e0*/  IMAD R25, R0.reuse, 0x62, RZ ;  /* 0x0000006200197824 */ /* 0x042fe200078e02ff */
[----:B------:R-:W-:Y:S01]  /*04f0*/  STL [R1+0x3a4], R23 ;  /* 0x0003a41701007387 */ /* 0x000fe20000100800 */
[----:B----4-:R-:W-:-:S03]  /*0500*/  IMAD R24, R0, 0x52, RZ ;  /* 0x0000005200187824 */ /* 0x010fc600078e02ff */
[----:B------:R-:W-:Y:S04]  /*0510*/  STL [R1+0x3a8], R22 ;  /* 0x0003a81601007387 */ /* 0x000fe80000100800 */
[----:B------:R-:W-:Y:S01]  /*0520*/  STL.64 [R1+0xd40], R24 ;  /* 0x000d401801007387 */ /* 0x000fe20000100a00 */
[----:B------:R-:W-:-:S03]  /*0530*/  IADD3 R8, P5, R5, R2, RZ ;  /* 0x0000000205087210 */ /* 0x000fc60007fbe0ff */
[----:B------:R0:W-:Y:S01]  /*0540*/  STL [R1+0x38c], R21 ;  /* 0x00038c1501007387 */ /* 0x0001e20000100800 */
[----:B------:R-:W-:Y:S01]  /*0550*/  IMAD R14, R0, 0x12, RZ ;  /* 0x00000012000e7824 */ /* 0x000fe200078e02ff */
[----:B------:R-:W-:Y:S02]  /*0560*/  LEA.HI.X.SX32 R9, R12, R3, 0x1, P5 ;  /* 0x000000030c097211 */ /* 0x000fe400028f0eff */
[C---:B0-----:R-:W-:Y:S01]  /*0570*/  SHF.L.U32 R21, R0.reuse, 0x1, RZ ;  /* 0x0000000100157819 */ /* 0x041fe200000006ff */
[----:B--2---:R0:W-:Y:S04]  /*0580*/  STL [R1+0x380], R16 ;  /* 0x0003801001007387 */ /* 0x0041e80000100800 */
[----:B-----5:R-:W-:Y:S04]  /*0590*/  STL [R1+0x37c], R18 ;  /* 0x00037c1201007387 */ /* 0x020fe80000100800 */
[----:B---3--:R1:W-:Y:S01]  /*05a0*/  STL [R1+0x394], R20 ;  /* 0x0003941401007387 */ /* 0x0083e20000100800 */
[----:B0-----:R-:W-:-:S02]  /*05b0*/  IMAD R16, R0, 0x24, RZ ;  /* 0x0000002400107824 */ /* 0x001fc400078e02ff */
[----:B-1----:R-:W-:-:S05]  /*05c0*/  IMAD R20, R0, 0x34, RZ ;  /* 0x0000003400147824 */ /* 0x002fca00078e02ff */
[----:B------:R-:W-:Y:S04]  /*05d0*/  STL.64 [R1+0xd48], R20 ;  /* 0x000d481401007387 */ /* 0x000fe80000100a00 */
[----:B------:R-:W-:Y:S04]  /*05e0*/  STL [R1+0xd50], R16 ;  /* 0x000d501001007387 */ /* 0x000fe80000100800 */
[----:B------:R-:W-:Y:S04]  /*05f0*/  STL [R1+0xd5c], R14 ;  /* 0x000d5c0e01007387 */ /* 0x000fe80000100800 */
[----:B------:R0:W-:Y:S04]  /*0600*/  STL.64 [R1+0x128], R8 ;  /* 0x0001280801007387 */ /* 0x0001e80000100a00 */
[----:B0-----:R-:W2:Y:S01]  /*0610*/  LDL.LU.64 R8, [R1+0xd60] ;  /* 0x000d600001087983 */ /* 0x001ea20000300a00 */
[----:B------:R-:W-:-:S02]  /*0620*/  IMAD R11, R0, 0x92, RZ ;  /* 0x00000092000b7824 */ /* 0x000fc400078e02ff */
[C---:B------:R-:W-:Y:S02]  /*0630*/  IMAD R17, R0.reuse, 0xc0, RZ ;  /* 0x000000c000117824 */ /* 0x040fe400078e02ff */
[C---:B------:R-:W-:Y:S01]  /*0640*/  IMAD R15, R0.reuse, 0xd0, RZ ;  /* 0x000000d0000f7824 */ /* 0x040fe200078e02ff */
[-C--:B------:R-:W-:Y:S01]  /*0650*/  IADD3 R20, P3, R11, R2.reuse, RZ ;  /* 0x000000020b147210 */ /* 0x080fe20007f7e0ff */
[C---:B------:R-:W-:Y:S02]  /*0660*/  IMAD R10, R0.reuse, 0x82, RZ ;  /* 0x00000082000a7824 */ /* 0x040fe400078e02ff */
[C---:B------:R-:W-:Y:S01]  /*0670*/  IMAD R7, R0.reuse, 0x38, RZ ;  /* 0x0000003800077824 */ /* 0x040fe200078e02ff */
[-C--:B------:R-:W-:Y:S01]  /*0680*/  IADD3 R24, P6, R17, R2.reuse, RZ ;  /* 0x0000000211187210 */ /* 0x080fe20007fde0ff */
[----:B------:R-:W-:Y:S01]  /*0690*/  IMAD R4, R0, 0xe0, RZ ;  /* 0x000000e000047824 */ /* 0x000fe200078e02ff */
[-C--:B------:R-:W-:Y:S01]  /*06a0*/  IADD3 R16, P4, R15, R2.reuse, RZ ;  /* 0x000000020f107210 */ /* 0x080fe20007f9e0ff */
[----:B------:R0:W-:Y:S01]  /*06b0*/  STL [R1+0xd58], R13 ;  /* 0x000d580d01007387 */ /* 0x0001e20000100800 */
[----:B------:R-:W-:Y:S01]  /*06c0*/  IADD3 R14, P0, R10, R2, RZ ;  /* 0x000000020a0e7210 */ /* 0x000fe20007f1e0ff */
[----:B------:R-:W-:-:S02]  /*06d0*/  IMAD.MOV.U32 R12, RZ, RZ, R20 ;  /* 0x000000ffff0c7224 */ /* 0x000fc400078e0014 */
[----:B------:R1:W-:Y:S01]  /*06e0*/  STL [R1+0x98], R20 ;  /* 0x0000981401007387 */ /* 0x0003e20000100800 */
[----:B------:R-:W-:Y:S01]  /*06f0*/  IMAD R10, R0, 0x1c, RZ ;  /* 0x0000001c000a7824 */ /* 0x000fe200078e02ff */
[-C--:B------:R-:W-:Y:S02]  /*0700*/  IADD3 R4, P1, R4, R2.reuse, RZ ;  /* 0x0000000204047210 */ /* 0x080fe40007f3e0ff */
[-C--:B------:R-:W-:Y:S01]  /*0710*/  LEA.HI.X.SX32 R25, R5, R3.reuse, 0x1, P6 ;  /* 0x0000000305197211 */ /* 0x080fe200030f0eff */
[----:B------:R-:W-:Y:S02]  /*0720*/  IMAD R18, R0, 0x1a, RZ ;  /* 0x0000001a00127824 */ /* 0x000fe400078e02ff */
[----:B0-----:R-:W-:Y:S01]  /*0730*/  IMAD.MOV.U32 R13, RZ, RZ, R21 ;  /* 0x000000ffff0d7224 */ /* 0x001fe200078e0015 */
[----:B-1----:R-:W-:Y:S01]  /*0740*/  IADD3 R20, P5, R7, R2, RZ ;  /* 0x0000000207147210 */ /* 0x002fe20007fbe0ff */
[----:B------:R0:W-:Y:S03]  /*0750*/  STL.64 [R1+0x30], R24 ;  /* 0x0000301801007387 */ /* 0x0001e60000100a00 */
[----:B------:R-:W-:Y:S01]  /*0760*/  LEA.HI.X.SX32 R21, R10, R3, 0x1, P5 ;  /* 0x000000030a157211 */ /* 0x000fe200028f0eff */
[----:B------:R-:W-:-:S02]  /*0770*/  IMAD R6, R0, 0xf0, RZ ;  /* 0x000000f000067824 */ /* 0x000fc400078e02ff */
[C---:B------:R-:W-:Y:S02]  /*0780*/  IMAD R26, R0.reuse, 0xc2, RZ ;  /* 0x000000c2001a7824 */ /* 0x040fe400078e02ff */
[----:B------:R-:W-:Y:S01]  /*0790*/  IMAD R15, R0, 0x41, RZ ;  /* 0x00000041000f7824 */ /* 0x000fe200078e02ff */
[----:B------:R-:W-:Y:S01]  /*07a0*/  IADD3 R6, P2, R6, R2, RZ ;  /* 0x0000000206067210 */ /* 0x000fe20007f5e0ff */
[----:B------:R-:W-:-:S03]  /*07b0*/  IMAD R13, R0, 0x49, RZ ;  /* 0x00000049000d7824 */ /* 0x000fc600078e02ff */
[-C--:B------:R-:W-:Y:S02]  /*07c0*/  LEA.HI.X.SX32 R15, R15, R3.reuse, 0x1, P0 ;  /* 0x000000030f0f7211 */ /* 0x080fe400000f0eff */
[-C--:B------:R-:W-:Y:S02]  /*07d0*/  LEA.HI.X.SX32 R13, R13, R3.reuse, 0x1, P3 ;  /* 0x000000030d0d7211 */ /* 0x080fe400018f0eff */
[-C--:B--2---:R-:W-:Y:S02]  /*07e0*/  LEA.HI.X.SX32 R17, R9, R3.reuse, 0x1, P4 ;  /* 0x0000000309117211 */ /* 0x084fe400020f0eff */
[----:B------:R-:W-:-:S03]  /*07f0*/  LEA.HI.X.SX32 R5, R8, R3, 0x1, P1 ;  /* 0x0000000308057211 */ /* 0x000fc600008f0eff */
[----:B------:R-:W-:Y:S01]  /*0800*/  STL.64 [R1+0x8], R16 ;  /* 0x0000081001007387 */ /* 0x000fe20000100a00 */
[----:B0-----:R-:W-:-:S03]  /*0810*/  IADD3 R24, P6, R8, R2, RZ ;  /* 0x0000000208187210 */ /* 0x001fc60007fde0ff */
[----:B------:R-:W-:Y:S04]  /*0820*/  STL [R1+0xd54], R18 ;  /* 0x000d541201007387 */ /* 0x000fe80000100800 */
[----:B------:R-:W-:Y:S01]  /*0830*/  STL.64 [R1+0x198], R20 ;  /* 0x0001981401007387 */ /* 0x000fe20000100a00 */
[----:B------:R-:W-:-:S03]  /*0840*/  LEA.HI.X.SX32 R25, R7, R3, 0x1, P6 ;  /* 0x0000000307197211 */ /* 0x000fc600030f0eff */
[----:B------:R0:W-:Y:S01]  /*0850*/  STL.64 [R1+0xd00], R4 ;  /* 0x000d000401007387 */ /* 0x0001e20000100a00 */
[----:B------:R-:W-:-:S03]  /*0860*/  IADD3 R10, P6, R26, R2, RZ ;  /* 0x000000021a0a7210 */ /* 0x000fc60007fde0ff */
[----:B------:R-:W-:Y:S01]  /*0870*/  STL.64 [R1+0xf0], R24 ;  /* 0x0000f01801007387 */ /* 0x000fe20000100a00 */
[----:B0-----:R-:W-:-:S03]  /*0880*/  IMAD R4, R0, 0x78, RZ ;  /* 0x0000007800047824 */ /* 0x001fc600078e02ff */
[----:B------:R-:W-:Y:S02]  /*0890*/  STL [R1+0x28], R10 ;  /* 0x0000280a01007387 */ /* 0x000fe40000100800 */
[----:B------:R-:W-:Y:S02]  /*08a0*/  LEA.HI.X.SX32 R7, R4, R3, 0x1, P2 ;  /* 0x0000000304077211 */ /* 0x000fe400010f0eff */
[----:B------:R-:W-:Y:S04]  /*08b0*/  STL [R1+0xd28], R4 ;  /* 0x000d280401007387 */ /* 0x000fe80000100800 */
[----:B------:R-:W-:Y:S04]  /*08c0*/  STL.64 [R1+0xd08], R6 ;  /* 0x000d080601007387 */ /* 0x000fe80000100a00 */
[----:B------:R0:W-:Y:S04]  /*08d0*/  STL.64 [R1+0xc0], R14 ;  /* 0x0000c00e01007387 */ /* 0x0001e80000100a00 */
[----:B0-----:R-:W2:Y:S04]  /*08e0*/  LDL.LU R14, [R1+0xd5c] ;  /* 0x000d5c00010e7983 */ /* 0x001ea80000300800 */
[----:B------:R0:W-:Y:S04]  /*08f0*/  STL [R1+0x9c], R13 ;  /* 0x00009c0d01007387 */ /* 0x0001e80000100800 */
[----:B0-----:R-:W3:Y:S01]  /*0900*/  LDL.LU R13, [R1+0xd58] ;  /* 0x000d5800010d7983 */ /* 0x001ee20000300800 */
[----:B------:R-:W-:-:S02]  /*0910*/  IMAD R19, R0, 0xa2, RZ ;  /* 0x000000a200137824 */ /* 0x000fc400078e02ff */
[----:B------:R-:W-:-:S03]  /*0920*/  IMAD R15, R0, 0x51, RZ ;  /* 0x00000051000f7824 */ /* 0x000fc600078e02ff */
[----:B------:R-:W-:Y:S01]  /*0930*/  IADD3 R16, P4, R19, R2, RZ ;  /* 0x0000000213107210 */ /* 0x000fe20007f9e0ff */
[----:B------:R-:W-:-:S03]  /*0940*/  IMAD R23, R0, 0xb2, RZ ;  /* 0x000000b200177824 */ /* 0x000fc600078e02ff */
[----:B------:R-:W-:Y:S01]  /*0950*/  LEA.HI.X.SX32 R17, R15, R3, 0x1, P4 ;  /* 0x000000030f117211 */ /* 0x000fe200020f0eff */
[C---:B------:R-:W-:Y:S01]  /*0960*/  IMAD R29, R0.reuse, 0xd2, RZ ;  /* 0x000000d2001d7824 */ /* 0x040fe200078e02ff */
[-C--:B------:R-:W-:Y:S01]  /*0970*/  IADD3 R20, P5, R23, R2.reuse, RZ ;  /* 0x0000000217147210 */ /* 0x080fe20007fbe0ff */
[C---:B------:R-:W-:Y:S01]  /*0980*/  IMAD R12, R0.reuse, 0x84, RZ ;  /* 0x00000084000c7824 */ /* 0x040fe200078e02ff */
[-C--:B------:R-:W-:Y:S01]  /*0990*/  IADD3 R6, P4, R9, R2.reuse, RZ ;  /* 0x0000000209067210 */ /* 0x080fe20007f9e0ff */
[----:B------:R-:W-:Y:S01]  /*09a0*/  IMAD R15, R0, 0x61, RZ ;  /* 0x00000061000f7824 */ /* 0x000fe200078e02ff */
[----:B------:R-:W-:Y:S01]  /*09b0*/  IADD3 R24, P1, R29, R2, RZ ;  /* 0x000000021d187210 */ /* 0x000fe20007f3e0ff */
[----:B------:R-:W-:-:S03]  /*09c0*/  IMAD.MOV.U32 R5, RZ, RZ, R11 ;  /* 0x000000ffff057224 */ /* 0x000fc600078e000b */
[----:B------:R-:W-:Y:S02]  /*09d0*/  LEA.HI.X.SX32 R5, R15, R3, 0x1, P6 ;  /* 0x000000030f057211 */ /* 0x000fe400030f0eff */
[----:B------:R-:W-:Y:S01]  /*09e0*/  MOV R4, R10 ;  /* 0x0000000a00047202 */ /* 0x000fe20000000f00 */
[----:B------:R-:W-:-:S05]  /*09f0*/  IMAD R10, R0, 0xe2, RZ ;  /* 0x000000e2000a7824 */ /* 0x000fca00078e02ff */
[-C--:B------:R-:W-:Y:S01]  /*0a00*/  IADD3 R8, P2, R10, R2.reuse, RZ ;  /* 0x000000020a087210 */ /* 0x080fe20007f5e0ff */
[C---:B------:R-:W-:Y:S02]  /*0a10*/  IMAD R28, R0.reuse, 0x22, RZ ;  /* 0x00000022001c7824 */ /* 0x040fe400078e02ff */
[----:B------:R-:W-:Y:S01]  /*0a20*/  IMAD R22, R0, 0x42, RZ ;  /* 0x0000004200167824 */ /* 0x000fe200078e02ff */
[----:B---3--:R-:W-:-:S05]  /*0a30*/  IADD3 R18, P3, R13, R2, RZ ;  /* 0x000000020d127210 */ /* 0x008fca0007f7e0ff */
[----:B------:R0:W-:Y:S04]  /*0a40*/  STL [R1+0x168], R18 ;  /* 0x0001681201007387 */ /* 0x0001e80000100800 */
[----:B0-----:R-:W3:Y:S04]  /*0a50*/  LDL.LU R18, [R1+0xd54] ;  /* 0x000d540001127983 */ /* 0x001ee80000300800 */
[----:B------:R0:W-:Y:S02]  /*0a60*/  STL.64 [R1+0x70], R16 ;  /* 0x0000701001007387 */ /* 0x0001e40000100a00 */
[----:B0-----:R-:W-:-:S02]  /*0a70*/  IMAD R17, R0, 0x59, RZ ;  /* 0x0000005900117824 */ /* 0x001fc400078e02ff */
[----:B------:R-:W4:Y:S03]  /*0a80*/  LDL.LU R16, [R1+0xd50] ;  /* 0x000d500001107983 */ /* 0x000f260000300800 */
[-C--:B------:R-:W-:Y:S01]  /*0a90*/  LEA.HI.X.SX32 R21, R17, R3.reuse, 0x1, P5 ;  /* 0x0000000311157211 */ /* 0x080fe200028f0eff */
[----:B------:R-:W-:Y:S01]  /*0aa0*/  IMAD R17, R0, 0x69, RZ ;  /* 0x0000006900117824 */ /* 0x000fe200078e02ff */
[-C--:B------:R-:W-:Y:S01]  /*0ab0*/  IADD3 R12, P5, R12, R2.reuse, RZ ;  /* 0x000000020c0c7210 */ /* 0x080fe20007fbe0ff */
[----:B------:R-:W-:Y:S03]  /*0ac0*/  STL [R1+0x108], R6 ;  /* 0x0001080601007387 */ /* 0x000fe60000100800 */
[----:B------:R-:W-:Y:S01]  /*0ad0*/  LEA.HI.X.SX32 R25, R17, R3, 0x1, P1 ;  /* 0x0000000311197211 */ /* 0x000fe200008f0eff */
[----:B------:R0:W-:Y:S04]  /*0ae0*/  STL.64 [R1+0x50], R20 ;  /* 0x0000501401007387 */ /* 0x0001e80000100a00 */
[----:B0-----:R-:W5:Y:S04]  /*0af0*/  LDL.LU.64 R20, [R1+0xd48] ;  /* 0x000d480001147983 */ /* 0x001f680000300a00 */
[----:B------:R-:W-:Y:S04]  /*0b00*/  STL [R1+0xb8], R12 ;  /* 0x0000b80c01007387 */ /* 0x000fe80000100800 */
[----:B------:R0:W-:Y:S04]  /*0b10*/  STL.64 [R1], R24 ;  /* 0x0000001801007387 */ /* 0x0001e80000100a00 */
[----:B------:R-:W-:Y:S04]  /*0b20*/  STL [R1+0x2c], R5 ;  /* 0x00002c0501007387 */ /* 0x000fe80000100800 */
[----:B0-----:R-:W3:Y:S01]  /*0b30*/  LDL.LU.64 R24, [R1+0xd40] ;  /* 0x000d400001187983 */ /* 0x001ee20000300a00 */
[----:B------:R-:W-:Y:S01]  /*0b40*/  IMAD R17, R0, 0x71, RZ ;  /* 0x0000007100117824 */ /* 0x000fe200078e02ff */
[----:B--2---:R-:W-:-:S04]  /*0b50*/  IADD3 R6, P6, R14, R2, RZ ;  /* 0x000000020e067210 */ /* 0x004fc80007fde0ff */
[-C--:B------:R-:W-:Y:S01]  /*0b60*/  LEA.HI.X.SX32 R9, R17, R3.reuse, 0x1, P2 ;  /* 0x0000000311097211 */ /* 0x080fe200010f0eff */
[----:B------:R-:W-:Y:S01]  /*0b70*/  IMAD R17, R0, 0x9, RZ ;  /* 0x0000000900117824 */ /* 0x000fe200078e02ff */
[----:B------:R-:W-:Y:S04]  /*0b80*/  STL [R1+0xd2c], R28 ;  /* 0x000d2c1c01007387 */ /* 0x000fe80000100800 */
[----:B------:R-:W-:Y:S01]  /*0b90*/  LEA.HI.X.SX32 R7, R17, R3, 0x1, P6 ;  /* 0x0000000311077211 */ /* 0x000fe200030f0eff */
[----:B------:R-:W-:Y:S04]  /*0ba0*/  STL [R1+0xd38], R29 ;  /* 0x000d381d01007387 */ /* 0x000fe80000100800 */
[----:B------:R0:W-:Y:S04]  /*0bb0*/  STL.64 [R1+0xd10], R8 ;  /* 0x000d100801007387 */ /* 0x0001e80000100a00 */
[----:B0-----:R0:W2:Y:S04]  /*0bc0*/  LDL.64 R8, [R1+0x168] ;  /* 0x0001680001087983 */ /* 0x0010a80000100a00 */
[----:B------:R1:W-:Y:S04]  /*0bd0*/  STL.64 [R1+0x208], R6 ;  /* 0x0002080601007387 */ /* 0x0003e80000100a00 */
[----:B------:R0:W-:Y:S01]  /*0be0*/  STL [R1+0xd3c], R22 ;  /* 0x000d3c1601007387 */ /* 0x0001e20000100800 */
[----:B-1----:R-:W-:-:S03]  /*0bf0*/  IADD3 R6, P6, R22, R2, RZ ;  /* 0x0000000216067210 */ /* 0x002fc60007fde0ff */
[----:B0-----:R0:W2:Y:S01]  /*0c00*/  LDL.64 R22, [R1+0x108] ;  /* 0x0001080001167983 */ /* 0x0010a20000100a00 */
[----:B------:R-:W-:Y:S01]  /*0c10*/  IMAD R19, R0, 0x32, RZ ;  /* 0x0000003200137824 */ /* 0x000fe200078e02ff */
[-C--:B------:R-:W-:Y:S01]  /*0c20*/  IADD3 R4, P1, R28, R2.reuse, RZ ;  /* 0x000000021c047210 */ /* 0x080fe20007f3e0ff */
[C---:B------:R-:W-:Y:S01]  /*0c30*/  IMAD R15, R0.reuse, 0x11, RZ ;  /* 0x00000011000f7824 */ /* 0x040fe200078e02ff */
[----:B------:R0:W2:Y:S01]  /*0c40*/  LDL.64 R28, [R1+0xb8] ;  /* 0x0000b800011c7983 */ /* 0x0000a20000100a00 */
[C---:B------:R-:W-:Y:S01]  /*0c50*/  IMAD R17, R0.reuse, 0x19, RZ ;  /* 0x0000001900117824 */ /* 0x040fe200078e02ff */
[----:B------:R-:W-:Y:S02]  /*0c60*/  IADD3 R12, P2, R19, R2, RZ ;  /* 0x00000002130c7210 */ /* 0x000fe40007f5e0ff */
[-C--:B------:R-:W-:Y:S01]  /*0c70*/  LEA.HI.X.SX32 R5, R15, R3.reuse, 0x1, P1 ;  /* 0x000000030f057211 */ /* 0x080fe200008f0eff */
[C---:B------:R-:W-:Y:S01]  /*0c80*/  IMAD R15, R0.reuse, 0x21, RZ ;  /* 0x00000021000f7824 */ /* 0x040fe200078e02ff */
[----:B------:R-:W-:Y:S01]  /*0c90*/  LEA.HI.X.SX32 R13, R17, R3, 0x1, P2 ;  /* 0x00000003110d7211 */ /* 0x000fe200010f0eff */
[----:B------:R-:W-:-:S02]  /*0ca0*/  IMAD R17, R0, 0x29, RZ ;  /* 0x0000002900117824 */ /* 0x000fc400078e02ff */
[----:B------:R3:W-:Y:S01]  /*0cb0*/  STL.64 [R1+0x1d8], R4 ;  /* 0x0001d80401007387 */ /* 0x0007e20000100a00 */
[----:B------:R-:W-:Y:S01]  /*0cc0*/  LEA.HI.X.SX32 R7, R15, R3, 0x1, P6 ;  /* 0x000000030f077211 */ /* 0x000fe200030f0eff */
[C---:B------:R-:W-:Y:S02]  /*0cd0*/  IMAD R27, R0.reuse, 0x72, RZ ;  /* 0x00000072001b7824 */ /* 0x040fe400078e02ff */
[----:B------:R1:W-:Y:S01]  /*0ce0*/  STL.64 [R1+0x1b0], R12 ;  /* 0x0001b00c01007387 */ /* 0x0003e20000100a00 */
[C---:B------:R-:W-:Y:S02]  /*0cf0*/  IMAD R26, R0.reuse, 0x31, RZ ;  /* 0x00000031001a7824 */ /* 0x040fe400078e02ff */
[C---:B------:R-:W-:Y:S02]  /*0d00*/  IMAD R15, R0.reuse, 0x94, RZ ;  /* 0x00000094000f7824 */ /* 0x040fe400078e02ff */
[----:B------:R-:W-:-:S05]  /*0d10*/  IMAD R10, R0, 0xf2, RZ ;  /* 0x000000f2000a7824 */ /* 0x000fca00078e02ff */
[-C--:B------:R-:W-:Y:S02]  /*0d20*/  IADD3 R10, P0, R10, R2.reuse, RZ ;  /* 0x000000020a0a7210 */ /* 0x080fe40007f1e0ff */
[-C--:B---3--:R-:W-:Y:S01]  /*0d30*/  IADD3 R4, P1, R24, R2.reuse, RZ ;  /* 0x0000000218047210 */ /* 0x088fe20007f3e0ff */
[----:B------:R3:W-:Y:S01]  /*0d40*/  STL.64 [R1+0xd30], R24 ;  /* 0x000d301801007387 */ /* 0x0007e20000100a00 */
[-C--:B-1----:R-:W-:Y:S02]  /*0d50*/  IADD3 R12, P2, R25, R2.reuse, RZ ;  /* 0x00000002190c7210 */ /* 0x082fe40007f5e0ff */
[-C--:B------:R-:W-:Y:S01]  /*0d60*/  LEA.HI.X.SX32 R5, R17, R3.reuse, 0x1, P1 ;  /* 0x0000000311057211 */ /* 0x080fe200008f0eff */
[----:B------:R1:W-:Y:S01]  /*0d70*/  STL.64 [R1+0x180], R6 ;  /* 0x0001800601007387 */ /* 0x0003e20000100a00 */
[----:B------:R-:W-:Y:S01]  /*0d80*/  IMAD R17, R0, 0x39, RZ ;  /* 0x0000003900117824 */ /* 0x000fe200078e02ff */
[----:B------:R-:W-:Y:S02]  /*0d90*/  LEA.HI.X.SX32 R13, R26, R3, 0x1, P2 ;  /* 0x000000031a0d7211 */ /* 0x000fe400010f0eff */
[----:B------:R5:W-:Y:S01]  /*0da0*/  STL.64 [R1+0x150], R4 ;  /* 0x0001500401007387 */ /* 0x000be20000100a00 */
[----:B---3--:R-:W-:-:S02]  /*0db0*/  IADD3 R24, P2, R15, R2, RZ ;  /* 0x000000020f187210 */ /* 0x008fc40007f5e0ff */
[----:B-1----:R-:W-:-:S03]  /*0dc0*/  IADD3 R6, P6, R27, R2, RZ ;  /* 0x000000021b067210 */ /* 0x002fc60007fde0ff */
[----:B------:R-:W-:Y:S01]  /*0dd0*/  STL [R1+0x90], R24 ;  /* 0x0000901801007387 */ /* 0x000fe20000100800 */
[----:B------:R-:W-:-:S03]  /*0de0*/  LEA.HI.X.SX32 R7, R17, R3, 0x1, P6 ;  /* 0x0000000311077211 */ /* 0x000fc600030f0eff */
[----:B------:R-:W-:Y:S01]  /*0df0*/  STL.64 [R1+0x120], R12 ;  /* 0x0001200c01007387 */ /* 0x000fe20000100a00 */
[-C--:B-----5:R-:W-:Y:S01]  /*0e00*/  IADD3 R4, P1, R21, R2.reuse, RZ ;  /* 0x0000000215047210 */ /* 0x0a0fe20007f3e0ff */
[C---:B------:R-:W-:Y:S02]  /*0e10*/  IMAD R17, R0.reuse, 0x79, RZ ;  /* 0x0000007900117824 */ /* 0x040fe400078e02ff */
[----:B------:R4:W-:Y:S01]  /*0e20*/  STL.64 [R1+0xe8], R6 ;  /* 0x0000e80601007387 */ /* 0x0009e20000100a00 */
[CC--:B------:R-:W-:Y:S02]  /*0e30*/  LEA.HI.X.SX32 R5, R0.reuse, R3.reuse, 0x1, P1 ;  /* 0x0000000300057211 */ /* 0x0c0fe400008f0eff */
[-C--:B------:R-:W-:Y:S01]  /*0e40*/  LEA.HI.X.SX32 R11, R17, R3.reuse, 0x1, P0 ;  /* 0x00000003110b7211 */ /* 0x080fe200000f0eff */
[----:B------:R-:W-:Y:S01]  /*0e50*/  IMAD R17, R0, 0xd, RZ ;  /* 0x0000000d00117824 */ /* 0x000fe200078e02ff */
[-C--:B----4-:R-:W-:Y:S01]  /*0e60*/  IADD3 R6, P6, R16, R2.reuse, RZ ;  /* 0x0000000210067210 */ /* 0x090fe20007fde0ff */
[----:B------:R-:W-:Y:S03]  /*0e70*/  STL.64 [R1+0x238], R4 ;  /* 0x0002380401007387 */ /* 0x000fe60000100a00 */
[----:B------:R-:W-:Y:S01]  /*0e80*/  LEA.HI.X.SX32 R7, R14, R3, 0x1, P6 ;  /* 0x000000030e077211 */ /* 0x000fe200030f0eff */
[----:B------:R-:W-:Y:S01]  /*0e90*/  STL.64 [R1+0xce0], R10 ;  /* 0x000ce00a01007387 */ /* 0x000fe20000100a00 */
[----:B------:R-:W-:-:S03]  /*0ea0*/  IADD3 R12, P0, R18, R2, RZ ;  /* 0x00000002120c7210 */ /* 0x000fc60007f1e0ff */
[----:B------:R1:W-:Y:S01]  /*0eb0*/  STL.64 [R1+0x1d0], R6 ;  /* 0x0001d00601007387 */ /* 0x0003e20000100a00 */
[-C--:B--2---:R-:W-:Y:S02]  /*0ec0*/  LEA.HI.X.SX32 R9, R16, R3.reuse, 0x1, P3 ;  /* 0x0000000310097211 */ /* 0x084fe400018f0eff */
[-C--:B------:R-:W-:Y:S02]  /*0ed0*/  LEA.HI.X.SX32 R13, R17, R3.reuse, 0x1, P0 ;  /* 0x00000003110d7211 */ /* 0x080fe400000f0eff */
[CC--:B------:R-:W-:Y:S02]  /*0ee0*/  LEA.HI.X.SX32 R23, R20.reuse, R3.reuse, 0x1, P4 ;  /* 0x0000000314177211 */ /* 0x0c0fe400020f0eff */
[-C--:B-1----:R-:W-:Y:S01]  /*0ef0*/  IADD3 R6, P6, R20, R2.reuse, RZ ;  /* 0x0000000214067210 */ /* 0x082fe20007fde0ff */
[----:B------:R-:W-:Y:S03]  /*0f00*/  STL [R1+0x16c], R9 ;  /* 0x00016c0901007387 */ /* 0x000fe60000100800 */
[----:B------:R-:W-:Y:S01]  /*0f10*/  LEA.HI.X.SX32 R7, R18, R3, 0x1, P6 ;  /* 0x0000000312077211 */ /* 0x000fe200030f0eff */
[----:B------:R-:W-:Y:S04]  /*0f20*/  STL.64 [R1+0x1f0], R12 ;  /* 0x0001f00c01007387 */ /* 0x000fe80000100a00 */
[----:B------:R-:W-:Y:S04]  /*0f30*/  STL.64 [R1+0x1a8], R6 ;  /* 0x0001a80601007387 */ /* 0x000fe80000100a00 */
[----:B------:R1:W-:Y:S04]  /*0f40*/  STL [R1+0x10c], R23 ;  /* 0x00010c1701007387 */ /* 0x0003e80000100800 */
[----:B------:R-:W2:Y:S01]  /*0f50*/  LDL.LU R22, [R1+0xd3c] ;  /* 0x000d3c0001167983 */ /* 0x000ea20000300800 */
[C---:B------:R-:W-:Y:S01]  /*0f60*/  IMAD R15, R0.reuse, 0xa4, RZ ;  /* 0x000000a4000f7824 */ /* 0x040fe200078e02ff */
[----:B------:R-:W-:-:S04]  /*0f70*/  LEA R14, P0, R0, R2, 0x2 ;  /* 0x00000002000e7211 */ /* 0x000fc800078010ff */
[----:B------:R-:W-:Y:S01]  /*0f80*/  IADD3 R4, P1, R15, R2, RZ ;  /* 0x000000020f047210 */ /* 0x000fe20007f3e0ff */
[----:B------:R-:W-:-:S05]  /*0f90*/  IMAD R15, R0, 0xb4, RZ ;  /* 0x000000b4000f7824 */ /* 0x000fca00078e02ff */
[----:B------:R-:W-:Y:S02]  /*0fa0*/  IADD3 R8, P3, R15, R2, RZ ;  /* 0x000000020f087210 */ /* 0x000fe40007f7e0ff */
[----:B------:R-:W-:Y:S02]  /*0fb0*/  LEA.HI.X.SX32 R15, R21, R3, 0x1, P0 ;  /* 0x00000003150f7211 */ /* 0x000fe400000f0eff */
[----:B-1----:R-:W-:-:S03]  /*0fc0*/  MOV R23, R25 ;  /* 0x0000001900177202 */ /* 0x002fc60000000f00 */
[----:B------:R-:W-:Y:S01]  /*0fd0*/  STL.64 [R1+0x230], R14 ;  /* 0x0002300e01007387 */ /* 0x000fe20000100a00 */
[----:B--2---:R-:W-:Y:S01]  /*0fe0*/  LEA.HI.X.SX32 R29, R22, R3, 0x1, P5 ;  /* 0x00000003161d7211 */ /* 0x004fe200028f0eff */
[----:B------:R-:W-:-:S04]  /*0ff0*/  IMAD.MOV.U32 R22, RZ, RZ, R24 ;  /* 0x000000ffff167224 */ /* 0x000fc800078e0018 */
[----:B------:R1:W-:Y:S04]  /*1000*/  STL [R1+0xbc], R29 ;  /* 0x0000bc1d01007387 */ /* 0x0003e80000100800 */
[----:B-1----:R0:W2:Y:S04]  /*1010*/  LDL.LU R29, [R1+0xd38] ;  /* 0x000d3800011d7983 */ /* 0x0020a80000300800 */
[----:B------:R-:W3:Y:S01]  /*1020*/  LDL.LU.64 R24, [R1+0xd30] ;  /* 0x000d300001187983 */ /* 0x000ee20000300a00 */
[C---:B------:R-:W-:Y:S02]  /*1030*/  IMAD R28, R0.reuse, 0x4a, RZ ;  /* 0x0000004a001c7824 */ /* 0x040fe400078e02ff */
[----:B------:R-:W-:-:S03]  /*1040*/  IMAD R26, R0, 0x86, RZ ;  /* 0x00000086001a7824 */ /* 0x000fc600078e02ff */
[----:B------:R-:W-:Y:S02]  /*1050*/  LEA.HI.X.SX32 R23, R28, R3, 0x1, P2 ;  /* 0x000000031c177211 */ /* 0x000fe400010f0eff */
[----:B------:R-:W-:-:S03]  /*1060*/  IADD3 R28, P2, R26, R2, RZ ;  /* 0x000000021a1c7210 */ /* 0x000fc60007f5e0ff */
[----:B------:R-:W-:Y:S04]  /*1070*/  STL [R1+0x94], R23 ;  /* 0x0000941701007387 */ /* 0x000fe80000100800 */
[----:B------:R1:W-:Y:S04]  /*1080*/  STL [R1+0xb0], R28 ;  /* 0x0000b01c01007387 */ /* 0x0003e80000100800 */
[----:B-1----:R-:W4:Y:S01]  /*1090*/  LDL.LU R28, [R1+0xd2c] ;  /* 0x000d2c00011c7983 */ /* 0x002f220000300800 */
[C---:B------:R-:W-:Y:S02]  /*10a0*/  IMAD R23, R0.reuse, 0x96, RZ ;  /* 0x0000009600177824 */ /* 0x040fe400078e02ff */
[----:B------:R-:W-:-:S02]  /*10b0*/  IMAD R17, R0, 0xc4, RZ ;  /* 0x000000c400117824 */ /* 0x000fc400078e02ff */
[C---:B------:R-:W-:Y:S02]  /*10c0*/  IMAD R10, R0.reuse, 0x5a, RZ ;  /* 0x0000005a000a7824 */ /* 0x040fe400078e02ff */
[C---:B------:R-:W-:Y:S01]  /*10d0*/  IMAD R12, R0.reuse, 0xd4, RZ ;  /* 0x000000d4000c7824 */ /* 0x040fe200078e02ff */
[-C--:B------:R-:W-:Y:S01]  /*10e0*/  IADD3 R6, P6, R17, R2.reuse, RZ ;  /* 0x0000000211067210 */ /* 0x080fe20007fde0ff */
[----:B------:R-:W-:Y:S01]  /*10f0*/  IMAD R17, R0, 0xe4, RZ ;  /* 0x000000e400117824 */ /* 0x000fe200078e02ff */
[----:B------:R-:W-:Y:S02]  /*1100*/  LEA.HI.X.SX32 R9, R10, R3, 0x1, P3 ;  /* 0x000000030a097211 */ /* 0x000fe400018f0eff */
[-C--:B------:R-:W-:Y:S02]  /*1110*/  IADD3 R12, P4, R12, R2.reuse, RZ ;  /* 0x000000020c0c7210 */ /* 0x080fe40007f9e0ff */
[----:B------:R-:W-:-:S04]  /*1120*/  IADD3 R14, P0, R17, R2, RZ ;  /* 0x00000002110e7210 */ /* 0x000fc80007f1e0ff */
[-C--:B------:R-:W-:Y:S02]  /*1130*/  LEA.HI.X.SX32 R15, R27, R3.reuse, 0x1, P0 ;  /* 0x000000031b0f7211 */ /* 0x080fe400000f0eff */
[----:B---3--:R-:W-:Y:S02]  /*1140*/  LEA.HI.X.SX32 R5, R24, R3, 0x1, P1 ;  /* 0x0000000318057211 */ /* 0x008fe400008f0eff */
[----:B------:R-:W-:-:S03]  /*1150*/  IADD3 R20, P1, R23, R2, RZ ;  /* 0x0000000217147210 */ /* 0x000fc60007f3e0ff */
[----:B------:R1:W-:Y:S01]  /*1160*/  STL.64 [R1+0x68], R4 ;  /* 0x0000680401007387 */ /* 0x0003e20000100a00 */
[-C--:B------:R-:W-:Y:S01]  /*1170*/  LEA.HI.X.SX32 R7, R25, R3.reuse, 0x1, P6 ;  /* 0x0000000319077211 */ /* 0x080fe200030f0eff */
[----:B-1----:R-:W-:Y:S02]  /*1180*/  IMAD R5, R0, 0x6a, RZ ;  /* 0x0000006a00057824 */ /* 0x002fe400078e02ff */
[----:B------:R-:W3:Y:S04]  /*1190*/  LDL.LU R4, [R1+0xd28] ;  /* 0x000d280001047983 */ /* 0x000ee80000300800 */
[----:B------:R-:W-:Y:S01]  /*11a0*/  STL [R1+0x88], R20 ;  /* 0x0000881401007387 */ /* 0x000fe20000100800 */
[----:B------:R-:W-:-:S03]  /*11b0*/  LEA.HI.X.SX32 R13, R5, R3, 0x1, P4 ;  /* 0x00000003050d7211 */ /* 0x000fc600020f0eff */
[----:B------:R-:W-:Y:S04]  /*11c0*/  STL.64 [R1+0xd18], R10 ;  /* 0x000d180a01007387 */ /* 0x000fe80000100a00 */
[----:B------:R1:W-:Y:S04]  /*11d0*/  STL.64 [R1+0x48], R8 ;  /* 0x0000480801007387 */ /* 0x0003e80000100a00 */
[----:B------:R0:W5:Y:S04]  /*11e0*/  LDL.64 R24, [R1+0xb0] ;  /* 0x0000b00001187983 */ /* 0x0001680000100a00 */
[----:B------:R-:W-:Y:S04]  /*11f0*/  STL.64 [R1+0x20], R6 ;  /* 0x0000200601007387 */ /* 0x000fe80000100a00 */
[----:B------:R0:W-:Y:S04]  /*1200*/  STL.64 [R1+0xcc8], R12 ;  /* 0x000cc80c01007387 */ /* 0x0001e80000100a00 */
[----:B------:R0:W3:Y:S01]  /*1210*/  LDL.64 R26, [R1+0x88] ;  /* 0x00008800011a7983 */ /* 0x0000e20000100a00 */
[----:B------:R-:W-:-:S05]  /*1220*/  IMAD R23, R0, 0xa6, RZ ;  /* 0x000000a600177824 */ /* 0x000fca00078e02ff */
[----:B-1----:R-:W-:Y:S01]  /*1230*/  IADD3 R8, P3, R23, R2, RZ ;  /* 0x0000000217087210 */ /* 0x002fe20007f7e0ff */
[----:B------:R-:W-:-:S05]  /*1240*/  IMAD R23, R0, 0x44, RZ ;  /* 0x0000004400177824 */ /* 0x000fca00078e02ff */
[-C--:B------:R-:W-:Y:S01]  /*1250*/  IADD3 R10, P6, R23, R2.reuse, RZ ;  /* 0x00000002170a7210 */ /* 0x080fe20007fde0ff */
[C---:B------:R-:W-:Y:S02]  /*1260*/  IMAD R23, R0.reuse, 0x54, RZ ;  /* 0x0000005400177824 */ /* 0x040fe400078e02ff */
[----:B--2---:R-:W-:Y:S01]  /*1270*/  IMAD R29, R0, 0x2a, RZ ;  /* 0x0000002a001d7824 */ /* 0x004fe200078e02ff */
[-C--:B----4-:R-:W-:Y:S02]  /*1280*/  LEA.HI.X.SX32 R11, R28, R3.reuse, 0x1, P6 ;  /* 0x000000031c0b7211 */ /* 0x090fe400030f0eff */
[-C--:B0-----:R-:W-:Y:S01]  /*1290*/  IADD3 R12, P0, R23, R2.reuse, RZ ;  /* 0x00000002170c7210 */ /* 0x081fe20007f1e0ff */
[C---:B------:R-:W-:Y:S01]  /*12a0*/  IMAD R23, R0.reuse, 0x64, RZ ;  /* 0x0000006400177824 */ /* 0x040fe200078e02ff */
[----:B------:R-:W-:Y:S01]  /*12b0*/  IADD3 R20, P4, R29, R2, RZ ;  /* 0x000000021d147210 */ /* 0x000fe20007f9e0ff */
[----:B------:R-:W-:Y:S01]  /*12c0*/  IMAD R7, R0, 0x15, RZ ;  /* 0x0000001500077824 */ /* 0x000fe200078e02ff */
[----:B------:R-:W-:Y:S04]  /*12d0*/  STL.64 [R1+0xcd0], R14 ;  /* 0x000cd00e01007387 */ /* 0x000fe80000100a00 */
[----:B------:R0:W-:Y:S01]  /*12e0*/  STL.64 [R1+0x178], R10 ;  /* 0x0001780a01007387 */ /* 0x0001e20000100a00 */
[----:B------:R-:W-:-:S02]  /*12f0*/  LEA.HI.X.SX32 R21, R7, R3, 0x1, P4 ;  /* 0x0000000307157211 */ /* 0x000fc400020f0eff */
[-C--:B------:R-:W-:Y:S01]  /*1300*/  LEA.HI.X.SX32 R13, R29, R3.reuse, 0x1, P0 ;  /* 0x000000031d0d7211 */ /* 0x080fe200000f0eff */
[C---:B------:R-:W-:Y:S01]  /*1310*/  IMAD R29, R0.reuse, 0xc6, RZ ;  /* 0x000000c6001d7824 */ /* 0x040fe200078e02ff */
[----:B0-----:R-:W-:Y:S01]  /*1320*/  IADD3 R10, P6, R23, R2, RZ ;  /* 0x00000002170a7210 */ /* 0x001fe20007fde0ff */
[----:B------:R0:W-:Y:S03]  /*1330*/  STL.64 [R1+0x1c0], R20 ;  /* 0x0001c01401007387 */ /* 0x0001e60000100a00 */
[----:B------:R-:W-:Y:S01]  /*1340*/  LEA.HI.X.SX32 R11, R19, R3, 0x1, P6 ;  /* 0x00000003130b7211 */ /* 0x000fe200030f0eff */
[----:B------:R1:W-:Y:S01]  /*1350*/  STL.64 [R1+0x148], R12 ;  /* 0x0001480c01007387 */ /* 0x0003e20000100a00 */
[----:B------:R-:W-:-:S03]  /*1360*/  IMAD R23, R0, 0xb6, RZ ;  /* 0x000000b600177824 */ /* 0x000fc600078e02ff */
[----:B------:R2:W-:Y:S01]  /*1370*/  STL.64 [R1+0x118], R10 ;  /* 0x0001180a01007387 */ /* 0x0005e20000100a00 */
[C---:B------:R-:W-:Y:S02]  /*1380*/  IMAD R6, R0.reuse, 0x74, RZ ;  /* 0x0000007400067824 */ /* 0x040fe400078e02ff */
[C---:B------:R-:W-:Y:S02]  /*1390*/  IMAD R17, R0.reuse, 0xf4, RZ ;  /* 0x000000f400117824 */ /* 0x040fe400078e02ff */
[----:B------:R-:W-:Y:S01]  /*13a0*/  IMAD R7, R0, 0x7a, RZ ;  /* 0x0000007a00077824 */ /* 0x000fe200078e02ff */
[-C--:B0-----:R-:W-:Y:S02]  /*13b0*/  IADD3 R20, P4, R6, R2.reuse, RZ ;  /* 0x0000000206147210 */ /* 0x081fe40007f9e0ff */
[-C--:B-1----:R-:W-:Y:S02]  /*13c0*/  IADD3 R12, P0, R23, R2.reuse, RZ ;  /* 0x00000002170c7210 */ /* 0x082fe40007f1e0ff */
[----:B--2---:R-:W-:Y:S01]  /*13d0*/  IADD3 R10, P6, R29, R2, RZ ;  /* 0x000000021d0a7210 */ /* 0x004fe20007fde0ff */
[----:B------:R-:W-:-:S02]  /*13e0*/  IMAD R29, R0, 0x43, RZ ;  /* 0x00000043001d7824 */ /* 0x000fc400078e02ff */
[C---:B------:R-:W-:Y:S01]  /*13f0*/  IMAD R23, R0.reuse, 0x3a, RZ ;  /* 0x0000003a00177824 */ /* 0x040fe200078e02ff */
[----:B------:R-:W-:Y:S01]  /*1400*/  IADD3 R16, P5, R17, R2, RZ ;  /* 0x0000000211107210 */ /* 0x000fe20007fbe0ff */
[----:B------:R-:W-:-:S03]  /*1410*/  IMAD R9, R0, 0x4b, RZ ;  /* 0x0000004b00097824 */ /* 0x000fc600078e02ff */
[-C--:B------:R-:W-:Y:S02]  /*1420*/  LEA.HI.X.SX32 R21, R23, R3.reuse, 0x1, P4 ;  /* 0x0000000317157211 */ /* 0x080fe400020f0eff */
[----:B------:R-:W-:Y:S01]  /*1430*/  LEA.HI.X.SX32 R17, R7, R3, 0x1, P5 ;  /* 0x0000000307117211 */ /* 0x000fe200028f0eff */
[----:B------:R-:W-:Y:S01]  /*1440*/  STL.64 [R1+0xd20], R6 ;  /* 0x000d200601007387 */ /* 0x000fe20000100a00 */
[----:B------:R-:W-:-:S03]  /*1450*/  IMAD R19, R0, 0xd6, RZ ;  /* 0x000000d600137824 */ /* 0x000fc600078e02ff */
[----:B------:R0:W-:Y:S04]  /*1460*/  STL.64 [R1+0xe0], R20 ;  /* 0x0000e01401007387 */ /* 0x0001e80000100a00 */
[----:B------:R1:W-:Y:S01]  /*1470*/  STL.64 [R1+0xcc0], R16 ;  /* 0x000cc01001007387 */ /* 0x0003e20000100a00 */
[----:B------:R-:W-:Y:S01]  /*1480*/  IADD3 R18, P4, R19, R2, RZ ;  /* 0x0000000213127210 */ /* 0x000fe20007f9e0ff */
[----:B0-----:R-:W-:-:S05]  /*1490*/  IMAD R20, R0, 0xe6, RZ ;  /* 0x000000e600147824 */ /* 0x001fca00078e02ff */
[----:B------:R-:W-:Y:S01]  /*14a0*/  IADD3 R20, P5, R20, R2, RZ ;  /* 0x0000000214147210 */ /* 0x000fe20007fbe0ff */
[C---:B------:R-:W-:Y:S02]  /*14b0*/  IMAD R28, R0.reuse, 0x26, RZ ;  /* 0x00000026001c7824 */ /* 0x040fe400078e02ff */
[C---:B-1----:R-:W-:Y:S02]  /*14c0*/  IMAD R17, R0.reuse, 0x76, RZ ;  /* 0x0000007600117824 */ /* 0x042fe400078e02ff */
[C---:B------:R-:W-:Y:S01]  /*14d0*/  IMAD R23, R0.reuse, 0xf6, RZ ;  /* 0x000000f600177824 */ /* 0x040fe200078e02ff */
[-C--:B-----5:R-:W-:Y:S01]  /*14e0*/  LEA.HI.X.SX32 R25, R29, R3.reuse, 0x1, P2 ;  /* 0x000000031d197211 */ /* 0x0a0fe200010f0eff */
[C---:B------:R-:W-:Y:S02]  /*14f0*/  IMAD R29, R0.reuse, 0x53, RZ ;  /* 0x00000053001d7824 */ /* 0x040fe400078e02ff */
[----:B------:R-:W-:Y:S01]  /*1500*/  IMAD R24, R0, 0x18, RZ ;  /* 0x0000001800187824 */ /* 0x000fe200078e02ff */
[----:B---3--:R-:W-:-:S02]  /*1510*/  LEA.HI.X.SX32 R27, R9, R3, 0x1, P1 ;  /* 0x00000003091b7211 */ /* 0x008fc400008f0eff */
[-C--:B------:R-:W-:Y:S01]  /*1520*/  LEA.HI.X.SX32 R9, R29, R3.reuse, 0x1, P3 ;  /* 0x000000031d097211 */ /* 0x080fe200018f0eff */
[----:B------:R-:W-:Y:S01]  /*1530*/  IMAD R29, R0, 0x5b, RZ ;  /* 0x0000005b001d7824 */ /* 0x000fe200078e02ff */
[-C--:B------:R-:W-:Y:S01]  /*1540*/  IADD3 R16, P1, R24, R2.reuse, RZ ;  /* 0x0000000218107210 */ /* 0x080fe20007f3e0ff */
[----:B------:R-:W-:Y:S01]  /*1550*/  IMAD R26, R0, 0x58, RZ ;  /* 0x00000058001a7824 */ /* 0x000fe200078e02ff */
[----:B------:R-:W-:Y:S02]  /*1560*/  STL [R1+0xb4], R25 ;  /* 0x0000b41901007387 */ /* 0x000fe40000100800 */
[-C--:B------:R-:W-:Y:S02]  /*1570*/  LEA.HI.X.SX32 R13, R29, R3.reuse, 0x1, P0 ;  /* 0x000000031d0d7211 */ /* 0x080fe400000f0eff */
[----:B------:R-:W-:Y:S01]  /*1580*/  IADD3 R6, P0, R4, R2, RZ ;  /* 0x0000000204067210 */ /* 0x000fe20007f1e0ff */
[----:B------:R-:W-:Y:S01]  /*1590*/  IMAD R4, R0, 0x6b, RZ ;  /* 0x0000006b00047824 */ /* 0x000fe200078e02ff */
[----:B------:R-:W-:Y:S04]  /*15a0*/  STL [R1+0x8c], R27 ;  /* 0x00008c1b01007387 */ /* 0x000fe80000100800 */
[----:B------:R0:W-:Y:S01]  /*15b0*/  STL [R1+0x1f8], R16 ;  /* 0x0001f81001007387 */ /* 0x0001e20000100800 */
[----:B------:R-:W-:-:S03]  /*15c0*/  LEA.HI.X.SX32 R19, R4, R3, 0x1, P4 ;  /* 0x0000000304137211 */ /* 0x000fc600020f0eff */
[----:B------:R1:W-:Y:S01]  /*15d0*/  STL.64 [R1+0x60], R8 ;  /* 0x0000600801007387 */ /* 0x0003e20000100a00 */
[C---:B------:R-:W-:Y:S02]  /*15e0*/  IMAD R4, R0.reuse, 0x73, RZ ;  /* 0x0000007300047824 */ /* 0x040fe400078e02ff */
[----:B0-----:R-:W-:Y:S01]  /*15f0*/  IMAD R16, R0, 0x6, RZ ;  /* 0x0000000600107824 */ /* 0x001fe200078e02ff */
[-C--:B-1----:R-:W-:Y:S01]  /*1600*/  IADD3 R8, P3, R26, R2.reuse, RZ ;  /* 0x000000021a087210 */ /* 0x082fe20007f7e0ff */
[----:B------:R-:W-:Y:S01]  /*1610*/  IMAD R26, R0, 0x63, RZ ;  /* 0x00000063001a7824 */ /* 0x000fe200078e02ff */
[----:B------:R0:W-:Y:S01]  /*1620*/  STL.64 [R1+0x40], R12 ;  /* 0x0000400c01007387 */ /* 0x0001e20000100a00 */
[-C--:B------:R-:W-:Y:S01]  /*1630*/  LEA.HI.X.SX32 R21, R4, R3.reuse, 0x1, P5 ;  /* 0x0000000304157211 */ /* 0x080fe200028f0eff */
[----:B------:R-:W-:Y:S02]  /*1640*/  IMAD R4, R0, 0x36, RZ ;  /* 0x0000003600047824 */ /* 0x000fe400078e02ff */
[----:B------:R-:W-:Y:S01]  /*1650*/  LEA.HI.X.SX32 R11, R26, R3, 0x1, P6 ;  /* 0x000000031a0b7211 */ /* 0x000fe200030f0eff */
[----:B------:R-:W-:Y:S01]  /*1660*/  IMAD R26, R0, 0x16, RZ ;  /* 0x00000016001a7824 */ /* 0x000fe200078e02ff */
[----:B------:R-:W-:Y:S01]  /*1670*/  IADD3 R24, P6, R16, R2, RZ ;  /* 0x0000000210187210 */ /* 0x000fe20007fde0ff */
[----:B------:R1:W-:Y:S01]  /*1680*/  STL [R1+0xd0], R6 ;  /* 0x0000d00601007387 */ /* 0x0003e20000100800 */
[----:B0-----:R-:W-:-:S03]  /*1690*/  IMAD R13, R0, 0x3, RZ ;  /* 0x00000003000d7824 */ /* 0x001fc600078e02ff */
[----:B------:R0:W-:Y:S01]  /*16a0*/  STL.64 [R1+0x18], R10 ;  /* 0x0000180a01007387 */ /* 0x0001e20000100a00 */
[----:B------:R-:W-:-:S03]  /*16b0*/  IMAD R29, R0, 0xb, RZ ;  /* 0x0000000b001d7824 */ /* 0x000fc600078e02ff */
[----:B------:R2:W-:Y:S01]  /*16c0*/  STL.64 [R1+0xcb0], R18 ;  /* 0x000cb01201007387 */ /* 0x0005e20000100a00 */
[-C--:B------:R-:W-:Y:S02]  /*16d0*/  LEA.HI.X.SX32 R25, R13, R3.reuse, 0x1, P6 ;  /* 0x000000030d197211 */ /* 0x080fe400030f0eff */
[-C--:B-1----:R-:W-:Y:S02]  /*16e0*/  IADD3 R6, P5, R28, R2.reuse, RZ ;  /* 0x000000021c067210 */ /* 0x082fe40007fbe0ff */
[-C--:B0-----:R-:W-:Y:S02]  /*16f0*/  IADD3 R10, P4, R26, R2.reuse, RZ ;  /* 0x000000021a0a7210 */ /* 0x081fe40007f9e0ff */
[----:B--2---:R-:W-:Y:S01]  /*1700*/  IADD3 R18, P6, R4, R2, RZ ;  /* 0x0000000204127210 */ /* 0x004fe20007fde0ff */
[C---:B------:R-:W-:Y:S01]  /*1710*/  IMAD R4, R0.reuse, 0x13, RZ ;  /* 0x0000001300047824 */ /* 0x040fe200078e02ff */
[----:B------:R-:W-:Y:S01]  /*1720*/  LEA.HI.X.SX32 R11, R29, R3, 0x1, P4 ;  /* 0x000000031d0b7211 */ /* 0x000fe200020f0eff */
[----:B------:R0:W-:Y:S01]  /*1730*/  STL.64 [R1+0xcb8], R20 ;  /* 0x000cb81401007387 */ /* 0x0001e20000100a00 */
[----:B------:R-:W-:-:S02]  /*1740*/  IMAD R29, R0, 0x56, RZ ;  /* 0x00000056001d7824 */ /* 0x000fc400078e02ff */
[----:B------:R-:W-:Y:S01]  /*1750*/  LEA.HI.X.SX32 R7, R4, R3, 0x1, P5 ;  /* 0x0000000304077211 */ /* 0x000fe200028f0eff */
[C---:B------:R-:W-:Y:S01]  /*1760*/  IMAD R12, R0.reuse, 0x46, RZ ;  /* 0x00000046000c7824 */ /* 0x040fe200078e02ff */
[----:B0-----:R0:W2:Y:S04]  /*1770*/  LDL.64 R20, [R1+0x1f8] ;  /* 0x0001f80001147983 */ /* 0x0010a80000100a00 */
[----:B------:R1:W-:Y:S04]  /*1780*/  STL.64 [R1+0x228], R24 ;  /* 0x0002281801007387 */ /* 0x0003e80000100a00 */
[----:B------:R3:W-:Y:S04]  /*1790*/  STL.64 [R1+0x200], R10 ;  /* 0x0002000a01007387 */ /* 0x0007e80000100a00 */
[----:B------:R4:W-:Y:S01]  /*17a0*/  STL.64 [R1+0x1c8], R6 ;  /* 0x0001c80601007387 */ /* 0x0009e20000100a00 */
[----:B-1----:R-:W-:-:S02]  /*17b0*/  IMAD R24, R0, 0x1b, RZ ;  /* 0x0000001b00187824 */ /* 0x002fc400078e02ff */
[----:B------:R-:W-:Y:S01]  /*17c0*/  IMAD R25, R0, 0x2b, RZ ;  /* 0x0000002b00197824 */ /* 0x000fe200078e02ff */
[-C--:B---3--:R-:W-:Y:S02]  /*17d0*/  IADD3 R10, P4, R12, R2.reuse, RZ ;  /* 0x000000020c0a7210 */ /* 0x088fe40007f9e0ff */
[----:B----4-:R-:W-:Y:S01]  /*17e0*/  IADD3 R6, P5, R29, R2, RZ ;  /* 0x000000021d067210 */ /* 0x010fe20007fbe0ff */
[----:B------:R-:W-:Y:S01]  /*17f0*/  IMAD R29, R0, 0x23, RZ ;  /* 0x00000023001d7824 */ /* 0x000fe200078e02ff */
[-C--:B------:R-:W-:Y:S01]  /*1800*/  LEA.HI.X.SX32 R19, R24, R3.reuse, 0x1, P6 ;  /* 0x0000000318137211 */ /* 0x080fe200030f0eff */
[C---:B------:R-:W-:Y:S01]  /*1810*/  IMAD R4, R0.reuse, 0x66, RZ ;  /* 0x0000006600047824 */ /* 0x040fe200078e02ff */
[-C--:B------:R-:W-:Y:S02]  /*1820*/  LEA.HI.X.SX32 R7, R25, R3.reuse, 0x1, P5 ;  /* 0x0000000319077211 */ /* 0x080fe400028f0eff */
[----:B------:R-:W-:Y:S01]  /*1830*/  LEA.HI.X.SX32 R11, R29, R3, 0x1, P4 ;  /* 0x000000031d0b7211 */ /* 0x000fe200020f0eff */
[C---:B------:R-:W-:Y:S01]  /*1840*/  IMAD R24, R0.reuse, 0x88, RZ ;  /* 0x0000008800187824 */ /* 0x040fe200078e02ff */
[----:B------:R1:W-:Y:S01]  /*1850*/  STL.64 [R1+0x1a0], R18 ;  /* 0x0001a01201007387 */ /* 0x0003e20000100a00 */
[----:B------:R-:W-:-:S03]  /*1860*/  IMAD R29, R0, 0x33, RZ ;  /* 0x00000033001d7824 */ /* 0x000fc600078e02ff */
[----:B------:R3:W-:Y:S01]  /*1870*/  STL.64 [R1+0x170], R10 ;  /* 0x0001700a01007387 */ /* 0x0007e20000100a00 */
[----:B------:R-:W-:-:S03]  /*1880*/  IMAD R25, R0, 0x3b, RZ ;  /* 0x0000003b00197824 */ /* 0x000fc600078e02ff */
[----:B------:R4:W-:Y:S01]  /*1890*/  STL.64 [R1+0x140], R6 ;  /* 0x0001400601007387 */ /* 0x0009e20000100a00 */
[-C--:B------:R-:W-:Y:S02]  /*18a0*/  IADD3 R22, P2, R23, R2.reuse, RZ ;  /* 0x0000000217167210 */ /* 0x080fe40007f5e0ff */
[-C--:B-1----:R-:W-:Y:S02]  /*18b0*/  IADD3 R18, P6, R4, R2.reuse, RZ ;  /* 0x0000000204127210 */ /* 0x082fe40007fde0ff */
[-C--:B---3--:R-:W-:Y:S02]  /*18c0*/  IADD3 R10, P4, R17, R2.reuse, RZ ;  /* 0x00000002110a7210 */ /* 0x088fe40007f9e0ff */
[----:B----4-:R-:W-:Y:S01]  /*18d0*/  IADD3 R6, P5, R24, R2, RZ ;  /* 0x0000000218067210 */ /* 0x010fe20007fbe0ff */
[----:B------:R-:W-:Y:S01]  /*18e0*/  IMAD R24, R0, 0x7b, RZ ;  /* 0x0000007b00187824 */ /* 0x000fe200078e02ff */
[-C--:B------:R-:W-:Y:S02]  /*18f0*/  LEA.HI.X.SX32 R19, R29, R3.reuse, 0x1, P6 ;  /* 0x000000031d137211 */ /* 0x080fe400030f0eff */
[----:B------:R-:W-:-:S02]  /*1900*/  LEA.HI.X.SX32 R11, R25, R3, 0x1, P4 ;  /* 0x00000003190b7211 */ /* 0x000fc400020f0eff */
[----:B------:R-:W-:Y:S01]  /*1910*/  LEA.HI.X.SX32 R23, R24, R3, 0x1, P2 ;  /* 0x0000000318177211 */ /* 0x000fe200010f0eff */
[----:B------:R-:W-:Y:S04]  /*1920*/  STL.64 [R1+0x110], R18 ;  /* 0x0001101201007387 */ /* 0x000fe80000100a00 */
[----:B------:R-:W-:Y:S04]  /*1930*/  STL.64 [R1+0xd8], R10 ;  /* 0x0000d80a01007387 */ /* 0x000fe80000100a00 */
[----:B------:R1:W-:Y:S04]  /*1940*/  STL.64 [R1+0xc98], R22 ;  /* 0x000c981601007387 */ /* 0x0003e80000100a00 */
[----:B-1----:R0:W3:Y:S01]  /*1950*/  LDL.64 R22, [R1+0xd0] ;  /* 0x0000d00001167983 */ /* 0x0020e20000100a00 */
[----:B------:R-:W-:-:S02]  /*1960*/  IMAD R29, R0, 0x98, RZ ;  /* 0x00000098001d7824 */ /* 0x000fc400078e02ff */
[----:B------:R-:W-:-:S03]  /*1970*/  IMAD R27, R0, 0xc, RZ ;  /* 0x0000000c001b7824 */ /* 0x000fc600078e02ff */
[-C--:B------:R-:W-:Y:S01]  /*1980*/  IADD3 R10, P4, R29, R2.reuse, RZ ;  /* 0x000000021d0a7210 */ /* 0x080fe20007f9e0ff */
[C---:B------:R-:W-:Y:S01]  /*1990*/  IMAD R29, R0.reuse, 0x2c, RZ ;  /* 0x0000002c001d7824 */ /* 0x040fe200078e02ff */
[----:B------:R-:W-:Y:S01]  /*19a0*/  IADD3 R18, P6, R27, R2, RZ ;  /* 0x000000021b127210 */ /* 0x000fe20007fde0ff */
[----:B------:R-:W-:-:S03]  /*19b0*/  IMAD R13, R0, 0xb8, RZ ;  /* 0x000000b8000d7824 */ /* 0x000fc600078e02ff */
[CC--:B------:R-:W-:Y:S02]  /*19c0*/  IADD3 R24, P2, R29.reuse, R2.reuse, RZ ;  /* 0x000000021d187210 */ /* 0x0c0fe40007f5e0ff */
[-C--:B------:R-:W-:Y:S01]  /*19d0*/  LEA.HI.X.SX32 R19, R16, R3.reuse, 0x1, P6 ;  /* 0x0000000310137211 */ /* 0x080fe200030f0eff */
[----:B------:R-:W-:Y:S01]  /*19e0*/  IMAD R14, R0, 0xa8, RZ ;  /* 0x000000a8000e7824 */ /* 0x000fe200078e02ff */
[-C--:B------:R-:W-:Y:S01]  /*19f0*/  LEA.HI.X.SX32 R25, R26, R3.reuse, 0x1, P2 ;  /* 0x000000031a197211 */ /* 0x080fe200010f0eff */
[----:B------:R-:W-:Y:S01]  /*1a00*/  IMAD R26, R0, 0xc8, RZ ;  /* 0x000000c8001a7824 */ /* 0x000fe200078e02ff */
[----:B------:R-:W-:Y:S01]  /*1a10*/  LEA.HI.X.SX32 R9, R29, R3, 0x1, P3 ;  /* 0x000000031d097211 */ /* 0x000fe200018f0eff */
[----:B------:R1:W-:Y:S02]  /*1a20*/  STL.64 [R1+0x218], R18 ;  /* 0x0002181201007387 */ /* 0x0003e40000100a00 */
[----:B-1----:R-:W-:Y:S01]  /*1a30*/  IADD3 R18, P6, R14, R2, RZ ;  /* 0x000000020e127210 */ /* 0x002fe20007fde0ff */
[----:B------:R-:W-:-:S05]  /*1a40*/  IMAD R14, R0, 0x4c, RZ ;  /* 0x0000004c000e7824 */ /* 0x000fca00078e02ff */
[-C--:B------:R-:W-:Y:S02]  /*1a50*/  LEA.HI.X.SX32 R11, R14, R3.reuse, 0x1, P4 ;  /* 0x000000030e0b7211 */ /* 0x080fe400020f0eff */
[----:B--2---:R-:W-:Y:S02]  /*1a60*/  LEA.HI.X.SX32 R21, R27, R3, 0x1, P1 ;  /* 0x000000031b157211 */ /* 0x004fe400008f0eff */
[----:B------:R-:W-:Y:S01]  /*1a70*/  IADD3 R20, P1, R13, R2, RZ ;  /* 0x000000020d147210 */ /* 0x000fe20007f3e0ff */
[C---:B------:R-:W-:Y:S02]  /*1a80*/  IMAD R13, R0.reuse, 0x3c, RZ ;  /* 0x0000003c000d7824 */ /* 0x040fe400078e02ff */
[----:B------:R-:W-:Y:S04]  /*1a90*/  STL [R1+0x1fc], R21 ;  /* 0x0001fc1501007387 */ /* 0x000fe80000100800 */
[----:B------:R1:W-:Y:S01]  /*1aa0*/  STL.64 [R1+0x1b8], R24 ;  /* 0x0001b81801007387 */ /* 0x0003e20000100a00 */
[----:B------:R-:W-:-:S03]  /*1ab0*/  IMAD R27, R0, 0x44, RZ ;  /* 0x00000044001b7824 */ /* 0x000fc600078e02ff */
[----:B------:R2:W-:Y:S02]  /*1ac0*/  STL.64 [R1+0x138], R8 ;  /* 0x0001380801007387 */ /* 0x0005e40000100a00 */
[----:B------:R-:W-:Y:S02]  /*1ad0*/  LEA.HI.X.SX32 R7, R27, R3, 0x1, P5 ;  /* 0x000000031b077211 */ /* 0x000fe400028f0eff */
[-C--:B-1----:R-:W-:Y:S02]  /*1ae0*/  LEA R24, P2, R0, R2.reuse, 0x3 ;  /* 0x0000000200187211 */ /* 0x082fe400078418ff */
[----:B--2---:R-:W-:Y:S01]  /*1af0*/  IADD3 R8, P3, R26, R2, RZ ;  /* 0x000000021a087210 */ /* 0x004fe20007f7e0ff */
[----:B------:R-:W-:-:S05]  /*1b00*/  IMAD.SHL.U32 R26, R0, 0x4, RZ ;  /* 0x00000004001a7824 */ /* 0x000fca00078e00ff */
[-C--:B------:R-:W-:Y:S02]  /*1b10*/  LEA.HI.X.SX32 R25, R26, R3.reuse, 0x1, P2 ;  /* 0x000000031a197211 */ /* 0x080fe400010f0eff */
[----:B---3--:R-:W-:Y:S02]  /*1b20*/  LEA.HI.X.SX32 R23, R13, R3, 0x1, P0 ;  /* 0x000000030d177211 */ /* 0x008fe400000f0eff */
[----:B------:R-:W-:-:S03]  /*1b30*/  IADD3 R22, P0, R14, R2, RZ ;  /* 0x000000020e167210 */ /* 0x000fc60007f1e0ff */
[----:B------:R1:W-:Y:S04]  /*1b40*/  STL [R1+0xd4], R23 ;  /* 0x0000d41701007387 */ /* 0x0003e80000100800 */
[----:B------:R-:W-:Y:S01]  /*1b50*/  STL.64 [R1+0x220], R24 ;  /* 0x0002201801007387 */ /* 0x000fe20000100a00 */
[----:B-1----:R-:W-:-:S03]  /*1b60*/  LEA.HI.X.SX32 R23, R28, R3, 0x1, P0 ;  /* 0x000000031c177211 */ /* 0x002fc600000f0eff */
[----:B------:R1:W-:Y:S04]  /*1b70*/  STL.64 [R1+0xa8], R6 ;  /* 0x0000a80601007387 */ /* 0x0003e80000100a00 */
[----:B-1----:R-:W2:Y:S04]  /*1b80*/  LDL.LU.64 R6, [R1+0xd20] ;  /* 0x000d200001067983 */ /* 0x002ea80000300a00 */
[----:B------:R-:W-:Y:S04]  /*1b90*/  STL.64 [R1+0x158], R22 ;  /* 0x0001581601007387 */ /* 0x000fe80000100a00 */
[----:B------:R1:W-:Y:S04]  /*1ba0*/  STL.64 [R1+0x80], R10 ;  /* 0x0000800a01007387 */ /* 0x0003e80000100a00 */
[----:B-1----:R-:W3:Y:S01]  /*1bb0*/  LDL.LU.64 R10, [R1+0xd18] ;  /* 0x000d1800010a7983 */ /* 0x002ee20000300a00 */
[----:B------:R-:W-:-:S02]  /*1bc0*/  IMAD R19, R0, 0x54, RZ ;  /* 0x0000005400137824 */ /* 0x000fc400078e02ff */
[C---:B------:R-:W-:Y:S02]  /*1bd0*/  IMAD R14, R0.reuse, 0x5c, RZ ;  /* 0x0000005c000e7824 */ /* 0x040fe400078e02ff */
[C---:B------:R-:W-:Y:S01]  /*1be0*/  IMAD R16, R0.reuse, 0x6c, RZ ;  /* 0x0000006c00107824 */ /* 0x040fe200078e02ff */
[-C--:B------:R-:W-:Y:S01]  /*1bf0*/  LEA.HI.X.SX32 R19, R19, R3.reuse, 0x1, P6 ;  /* 0x0000000313137211 */ /* 0x080fe200030f0eff */
[----:B------:R-:W-:Y:S01]  /*1c00*/  IMAD R9, R0, 0x64, RZ ;  /* 0x0000006400097824 */ /* 0x000fe200078e02ff */
[-C--:B------:R-:W-:Y:S01]  /*1c10*/  LEA.HI.X.SX32 R21, R14, R3.reuse, 0x1, P1 ;  /* 0x000000030e157211 */ /* 0x080fe200008f0eff */
[C---:B------:R-:W-:Y:S02]  /*1c20*/  IMAD R14, R0.reuse, 0x4a, RZ ;  /* 0x0000004a000e7824 */ /* 0x040fe400078e02ff */
[----:B------:R1:W-:Y:S01]  /*1c30*/  STL.64 [R1+0x58], R18 ;  /* 0x0000581201007387 */ /* 0x0003e20000100a00 */
[C---:B------:R-:W-:Y:S01]  /*1c40*/  IMAD R25, R0.reuse, 0x36, RZ ;  /* 0x0000003600197824 */ /* 0x040fe200078e02ff */
[----:B------:R-:W-:Y:S01]  /*1c50*/  LEA.HI.X.SX32 R9, R9, R3, 0x1, P3 ;  /* 0x0000000309097211 */ /* 0x000fe200018f0eff */
[----:B------:R-:W-:Y:S01]  /*1c60*/  IMAD R29, R0, 0xd8, RZ ;  /* 0x000000d8001d7824 */ /* 0x000fe200078e02ff */
[-C--:B------:R-:W-:Y:S01]  /*1c70*/  IADD3 R14, P3, R14, R2.reuse, RZ ;  /* 0x000000020e0e7210 */ /* 0x080fe20007f7e0ff */
[----:B------:R-:W-:Y:S01]  /*1c80*/  STL.64 [R1+0x38], R20 ;  /* 0x0000381401007387 */ /* 0x000fe20000100a00 */
[----:B------:R-:W-:Y:S01]  /*1c90*/  IMAD R26, R0, 0xe8, RZ ;  /* 0x000000e8001a7824 */ /* 0x000fe200078e02ff */
[----:B-1----:R-:W-:-:S02]  /*1ca0*/  IADD3 R18, P6, R16, R2, RZ ;  /* 0x0000000210127210 */ /* 0x002fc40007fde0ff */
[----:B------:R1:W-:Y:S01]  /*1cb0*/  STL.64 [R1+0x10], R8 ;  /* 0x0000100801007387 */ /* 0x0003e20000100a00 */
[-C--:B------:R-:W-:Y:S02]  /*1cc0*/  IADD3 R24, P2, R29, R2.reuse, RZ ;  /* 0x000000021d187210 */ /* 0x080fe40007f5e0ff */
[-C--:B------:R-:W-:Y:S01]  /*1cd0*/  LEA.HI.X.SX32 R19, R25, R3.reuse, 0x1, P6 ;  /* 0x0000000319137211 */ /* 0x080fe200030f0eff */
[----:B------:R-:W-:Y:S01]  /*1ce0*/  IMAD R29, R0, 0xf8, RZ ;  /* 0x000000f8001d7824 */ /* 0x000fe200078e02ff */
[----:B------:R-:W-:Y:S01]  /*1cf0*/  LEA.HI.X.SX32 R25, R16, R3, 0x1, P2 ;  /* 0x0000000310197211 */ /* 0x000fe200010f0eff */
[----:B------:R-:W-:Y:S01]  /*1d00*/  IMAD R23, R0, 0x1c, RZ ;  /* 0x0000001c00177824 */ /* 0x000fe200078e02ff */
[-C--:B------:R-:W-:Y:S01]  /*1d10*/  IADD3 R26, P5, R26, R2.reuse, RZ ;  /* 0x000000021a1a7210 */ /* 0x080fe20007fbe0ff */
[----:B-1----:R-:W4:Y:S04]  /*1d20*/  LDL.LU.64 R8, [R1+0xd10] ;  /* 0x000d100001087983 */ /* 0x002f280000300a00 */
[----:B------:R-:W-:Y:S01]  /*1d30*/  STL [R1+0x160], R14 ;  /* 0x0001600e01007387 */ /* 0x000fe20000100800 */
[----:B------:R-:W-:-:S03]  /*1d40*/  IADD3 R28, P0, R29, R2, RZ ;  /* 0x000000021d1c7210 */ /* 0x000fc60007f1e0ff */
[----:B------:R1:W-:Y:S01]  /*1d50*/  STL.64 [R1+0xf8], R18 ;  /* 0x0000f81201007387 */ /* 0x0003e20000100a00 */
[C---:B------:R-:W-:Y:S01]  /*1d60*/  IMAD R16, R0.reuse, 0xe, RZ ;  /* 0x0000000e00107824 */ /* 0x040fe200078e02ff */
[-C--:B------:R-:W-:Y:S01]  /*1d70*/  IADD3 R22, P4, R23, R2.reuse, RZ ;  /* 0x0000000217167210 */ /* 0x080fe20007f9e0ff */
[C---:B------:R-:W-:Y:S01]  /*1d80*/  IMAD R21, R0.reuse, 0x3a, RZ ;  /* 0x0000003a00157824 */ /* 0x040fe200078e02ff */
[----:B------:R5:W-:Y:S01]  /*1d90*/  STL.64 [R1+0xc88], R24 ;  /* 0x000c881801007387 */ /* 0x000be20000100a00 */
[----:B-1----:R-:W-:Y:S01]  /*1da0*/  IADD3 R18, P2, R5, R2, RZ ;  /* 0x0000000205127210 */ /* 0x002fe20007f5e0ff */
[----:B------:R-:W-:Y:S01]  /*1db0*/  IMAD R5, R0, 0x7c, RZ ;  /* 0x0000007c00057824 */ /* 0x000fe200078e02ff */
[-C--:B------:R-:W-:Y:S02]  /*1dc0*/  LEA.HI.X.SX32 R23, R16, R3.reuse, 0x1, P4 ;  /* 0x0000000310177211 */ /* 0x080fe400020f0eff */
[----:B-----5:R-:W-:Y:S02]  /*1dd0*/  MOV R24, R14 ;  /* 0x0000000e00187202 */ /* 0x020fe40000000f00 */
[----:B------:R-:W-:-:S02]  /*1de0*/  LEA.HI.X.SX32 R29, R5, R3, 0x1, P0 ;  /* 0x00000003051d7211 */ /* 0x000fc400000f0eff */
[-C--:B------:R-:W-:Y:S01]  /*1df0*/  IADD3 R20, P1, R21, R2.reuse, RZ ;  /* 0x0000000215147210 */ /* 0x080fe20007f3e0ff */
[----:B------:R-:W-:Y:S01]  /*1e00*/  IMAD.MOV.U32 R25, RZ, RZ, R15 ;  /* 0x000000ffff197224 */ /* 0x000fe200078e000f */
[----:B--2---:R-:W-:Y:S01]  /*1e10*/  LEA.HI.X.SX32 R27, R6, R3, 0x1, P5 ;  /* 0x00000003061b7211 */ /* 0x004fe200028f0eff */
[----:B------:R-:W-:Y:S01]  /*1e20*/  IMAD R6, R0, 0x7, RZ ;  /* 0x0000000700067824 */ /* 0x000fe200078e02ff */
[----:B------:R-:W-:Y:S01]  /*1e30*/  IADD3 R14, P5, R16, R2, RZ ;  /* 0x00000002100e7210 */ /* 0x000fe20007fbe0ff */
[----:B------:R-:W-:-:S03]  /*1e40*/  IMAD R16, R0, 0x1d, RZ ;  /* 0x0000001d00107824 */ /* 0x000fc600078e02ff */
[-C--:B------:R-:W-:Y:S02]  /*1e50*/  LEA.HI.X.SX32 R15, R6, R3.reuse, 0x1, P5 ;  /* 0x00000003060f7211 */ /* 0x080fe400028f0eff */
[----:B------:R-:W-:Y:S02]  /*1e60*/  LEA.HI.X.SX32 R21, R16, R3, 0x1, P1 ;  /* 0x0000000310157211 */ /* 0x000fe400008f0eff */
[----:B---3--:R-:W-:-:S05]  /*1e70*/  IADD3 R10, P6, R10, R2, RZ ;  /* 0x000000020a0a7210 */ /* 0x008fca0007fde0ff */
[----:B------:R-:W-:Y:S04]  /*1e80*/  STL [R1+0x130], R10 ;  /* 0x0001300a01007387 */ /* 0x000fe80000100800 */
[----:B------:R-:W-:Y:S04]  /*1e90*/  STL.64 [R1+0xc90], R26 ;  /* 0x000c901a01007387 */ /* 0x000fe80000100a00 */
[----:B------:R-:W-:Y:S04]  /*1ea0*/  STL.64 [R1+0xca0], R28 ;  /* 0x000ca01c01007387 */ /* 0x000fe80000100a00 */
[----:B------:R1:W-:Y:S01]  /*1eb0*/  STL.64 [R1+0x1e8], R22 ;  /* 0x0001e81601007387 */ /* 0x0003e20000100a00 */
[----:B------:R-:W-:-:S03]  /*1ec0*/  IMAD R6, R0, 0x25, RZ ;  /* 0x0000002500067824 */ /* 0x000fc600078e02ff */
[----:B------:R-:W-:Y:S01]  /*1ed0*/  STL.64 [R1+0x210], R14 ;  /* 0x0002100e01007387 */ /* 0x000fe20000100a00 */
[----:B-1----:R-:W-:Y:S01]  /*1ee0*/  IADD3 R22, P4, R13, R2, RZ ;  /* 0x000000020d167210 */ /* 0x002fe20007f9e0ff */
[C---:B------:R-:W-:Y:S02]  /*1ef0*/  IMAD R13, R0.reuse, 0x9a, RZ ;  /* 0x0000009a000d7824 */ /* 0x040fe400078e02ff */
[----:B------:R1:W-:Y:S01]  /*1f00*/  STL.64 [R1+0x190], R20 ;  /* 0x0001901401007387 */ /* 0x0003e20000100a00 */
[----:B------:R-:W-:Y:S01]  /*1f10*/  IMAD R16, R0, 0x35, RZ ;  /* 0x0000003500107824 */ /* 0x000fe200078e02ff */
[-C--:B------:R-:W-:Y:S01]  /*1f20*/  LEA.HI.X.SX32 R25, R6, R3.reuse, 0x1, P3 ;  /* 0x0000000306197211 */ /* 0x080fe200018f0eff */
[----:B------:R-:W-:Y:S01]  /*1f30*/  IMAD.MOV.U32 R29, RZ, RZ, R11 ;  /* 0x000000ffff1d7224 */ /* 0x000fe200078e000b */
[----:B------:R-:W-:Y:S02]  /*1f40*/  MOV R28, R10 ;  /* 0x0000000a001c7202 */ /* 0x000fe40000000f00 */
[-C--:B-1----:R-:W-:Y:S01]  /*1f50*/  IADD3 R20, P1, R13, R2.reuse, RZ ;  /* 0x000000020d147210 */ /* 0x082fe20007f3e0ff */
[C---:B------:R-:W-:Y:S01]  /*1f60*/  IMAD R13, R0.reuse, 0x2d, RZ ;  /* 0x0000002d000d7824 */ /* 0x040fe200078e02ff */
[----:B------:R-:W-:Y:S01]  /*1f70*/  IADD3 R10, P0, R7, R2, RZ ;  /* 0x00000002070a7210 */ /* 0x000fe20007f1e0ff */
[----:B------:R-:W-:Y:S01]  /*1f80*/  IMAD R27, R0, 0x1e, RZ ;  /* 0x0000001e001b7824 */ /* 0x000fe200078e02ff */
[----:B------:R-:W-:-:S02]  /*1f90*/  LEA.HI.X.SX32 R19, R16, R3, 0x1, P2 ;  /* 0x0000000310137211 */ /* 0x000fc400010f0eff */
[-C--:B------:R-:W-:Y:S01]  /*1fa0*/  LEA.HI.X.SX32 R29, R13, R3.reuse, 0x1, P6 ;  /* 0x000000030d1d7211 */ /* 0x080fe200030f0eff */
[C---:B------:R-:W-:Y:S01]  /*1fb0*/  IMAD R13, R0.reuse, 0x3d, RZ ;  /* 0x0000003d000d7824 */ /* 0x040fe200078e02ff */
[----:B------:R1:W-:Y:S04]  /*1fc0*/  STL [R1+0x164], R25 ;  /* 0x0001641901007387 */ /* 0x0003e80000100800 */
[----:B------:R2:W-:Y:S01]  /*1fd0*/  STL [R1+0x134], R29 ;  /* 0x0001341d01007387 */ /* 0x0005e20000100800 */
[-C--:B------:R-:W-:Y:S01]  /*1fe0*/  LEA.HI.X.SX32 R11, R13, R3.reuse, 0x1, P0 ;  /* 0x000000030d0b7211 */ /* 0x080fe200000f0eff */
[C---:B------:R-:W-:Y:S02]  /*1ff0*/  IMAD R13, R0.reuse, 0xf, RZ ;  /* 0x0000000f000d7824 */ /* 0x040fe400078e02ff */
[----:B------:R3:W-:Y:S01]  /*2000*/  STL.64 [R1+0x100], R18 ;  /* 0x0001001201007387 */ /* 0x0007e20000100a00 */
[----:B------:R-:W-:Y:S01]  /*2010*/  IMAD R7, R0, 0x8a, RZ ;  /* 0x0000008a00077824 */ /* 0x000fe200078e02ff */
[----:B------:R-:W-:-:S02]  /*2020*/  LEA.HI.X.SX32 R23, R27, R3, 0x1, P4 ;  /* 0x000000031b177211 */ /* 0x000fc400020f0eff */
[----:B------:R5:W-:Y:S01]  /*2030*/  STL.64 [R1+0xc8], R10 ;  /* 0x0000c80a01007387 */ /* 0x000be20000100a00 */
[C---:B------:R-:W-:Y:S02]  /*2040*/  IMAD R16, R0.reuse, 0xfe, RZ ;  /* 0x000000fe00107824 */ /* 0x040fe400078e02ff */
[C---:B-1----:R-:W-:Y:S01]  /*2050*/  IMAD R25, R0.reuse, 0x5c, RZ ;  /* 0x0000005c00197824 */ /* 0x042fe200078e02ff */
[----:B--2---:R1:W2:Y:S01]  /*2060*/  LDG.E.U16 R29, [R2.64] ;  /* 0x00000006021d7981 */ /* 0x0042a2000c1e1500 */
[-C--:B---3--:R-:W-:Y:S01]  /*2070*/  IADD3 R18, P2, R27, R2.reuse, RZ ;  /* 0x000000021b127210 */ /* 0x088fe20007f5e0ff */
[C---:B------:R-:W-:Y:S01]  /*2080*/  IMAD R27, R0.reuse, 0x45, RZ ;  /* 0x00000045001b7824 */ /* 0x040fe200078e02ff */
[-C--:B-----5:R-:W-:Y:S01]  /*2090*/  IADD3 R10, P0, R5, R2.reuse, RZ ;  /* 0x00000002050a7210 */ /* 0x0a0fe20007f1e0ff */
[C---:B------:R-:W-:Y:S01]  /*20a0*/  IMAD R5, R0.reuse, 0xba, RZ ;  /* 0x000000ba00057824 */ /* 0x040fe200078e02ff */
[----:B------:R-:W-:Y:S01]  /*20b0*/  LEA.HI.X.SX32 R19, R13, R3, 0x1, P2 ;  /* 0x000000030d137211 */ /* 0x000fe200010f0eff */
[----:B------:R-:W-:Y:S01]  /*20c0*/  STL.64 [R1+0x188], R22 ;  /* 0x0001881601007387 */ /* 0x000fe20000100a00 */
[----:B------:R-:W-:Y:S01]  /*20d0*/  IADD3 R14, P5, R7, R2, RZ ;  /* 0x00000002070e7210 */ /* 0x000fe20007fbe0ff */
[----:B------:R-:W-:-:S02]  /*20e0*/  IMAD R7, R0, 0xaa, RZ ;  /* 0x000000aa00077824 */ /* 0x000fc400078e02ff */
[----:B------:R3:W-:Y:S01]  /*20f0*/  STL.64 [R1+0x1e0], R18 ;  /* 0x0001e01201007387 */ /* 0x0007e20000100a00 */
[-C--:B------:R-:W-:Y:S01]  /*2100*/  LEA.HI.X.SX32 R15, R27, R3.reuse, 0x1, P5 ;  /* 0x000000031b0f7211 */ /* 0x080fe200028f0eff */
[C---:B------:R-:W-:Y:S01]  /*2110*/  IMAD R27, R0.reuse, 0x55, RZ ;  /* 0x00000055001b7824 */ /* 0x040fe200078e02ff */
[-C--:B------:R-:W-:Y:S02]  /*2120*/  IADD3 R6, P3, R7, R2.reuse, RZ ;  /* 0x0000000207067210 */ /* 0x080fe40007f7e0ff */
[----:B---3--:R-:W-:Y:S01]  /*2130*/  IADD3 R18, P2, R5, R2, RZ ;  /* 0x0000000205127210 */ /* 0x008fe20007f5e0ff */
[----:B------:R-:W-:Y:S01]  /*2140*/  IMAD R5, R0, 0x4d, RZ ;  /* 0x0000004d00057824 */ /* 0x000fe200078e02ff */
[----:B------:R-:W-:-:S04]  /*2150*/  LEA.HI.X.SX32 R7, R27, R3, 0x1, P3 ;  /* 0x000000031b077211 */ /* 0x000fc800018f0eff */
[----:B------:R-:W-:Y:S01]  /*2160*/  LEA.HI.X.SX32 R21, R5, R3, 0x1, P1 ;  /* 0x0000000305157211 */ /* 0x000fe200008f0eff */
[----:B------:R-:W-:Y:S01]  /*2170*/  IMAD R5, R0, 0xda, RZ ;  /* 0x000000da00057824 */ /* 0x000fe200078e02ff */
[----:B------:R-:W-:Y:S01]  /*2180*/  IADD3 R22, P4, R16, R2, RZ ;  /* 0x0000000210167210 */ /* 0x000fe20007f9e0ff */
[C---:B------:R-:W-:Y:S01]  /*2190*/  IMAD R16, R0.reuse, 0x2e, RZ ;  /* 0x0000002e00107824 */ /* 0x040fe200078e02ff */
[----:B------:R3:W-:Y:S01]  /*21a0*/  STL.64 [R1+0xa0], R14 ;  /* 0x0000a00e01007387 */ /* 0x0007e20000100a00 */
[----:B------:R-:W-:-:S03]  /*21b0*/  IMAD R13, R0, 0xca, RZ ;  /* 0x000000ca000d7824 */ /* 0x000fc600078e02ff */
[----:B------:R5:W-:Y:S01]  /*21c0*/  STL.64 [R1+0x78], R20 ;  /* 0x0000781401007387 */ /* 0x000be20000100a00 */
[----:B------:R-:W-:-:S03]  /*21d0*/  IADD3 R24, P6, R25, R2, RZ ;  /* 0x0000000219187210 */ /* 0x000fc60007fde0ff */
[----:B------:R0:W-:Y:S01]  /*21e0*/  STL.64 [R1+0x240], R6 ;  /* 0x0002400601007387 */ /* 0x0001e20000100a00 */
[C---:B------:R-:W-:Y:S02]  /*21f0*/  LEA.HI.X.SX32 R25, R16.reuse, R3, 0x1, P6 ;  /* 0x0000000310197211 */ /* 0x040fe400030f0eff */
[-C--:B---3--:R-:W-:Y:S02]  /*2200*/  IADD3 R14, P5, R13, R2.reuse, RZ ;  /* 0x000000020d0e7210 */ /* 0x088fe40007fbe0ff */
[-C--:B-----5:R-:W-:Y:S02]  /*2210*/  IADD3 R20, P1, R16, R2.reuse, RZ ;  /* 0x0000000210147210 */ /* 0x0a0fe40007f3e0ff */
[----:B0-----:R-:W-:Y:S01]  /*2220*/  IADD3 R6, P3, R5, R2, RZ ;  /* 0x0000000205067210 */ /* 0x001fe20007f7e0ff */
[C---:B------:R-:W-:Y:S02]  /*2230*/  IMAD R5, R0.reuse, 0x17, RZ ;  /* 0x0000001700057824 */ /* 0x040fe400078e02ff */
[----:B------:R-:W-:-:S03]  /*2240*/  IMAD R13, R0, 0x3e, RZ ;  /* 0x0000003e000d7824 */ /* 0x000fc600078e02ff */
[-C--:B------:R-:W-:Y:S01]  /*2250*/  LEA.HI.X.SX32 R21, R5, R3.reuse, 0x1, P1 ;  /* 0x0000000305157211 */ /* 0x080fe200008f0eff */
[----:B------:R-:W-:Y:S01]  /*2260*/  IMAD R5, R0, 0xfa, RZ ;  /* 0x000000fa00057824 */ /* 0x000fe200078e02ff */
[----:B------:R-:W-:Y:S01]  /*2270*/  STL.64 [R1+0x248], R24 ;  /* 0x0002481801007387 */ /* 0x000fe20000100a00 */
[----:B------:R-:W-:-:S03]  /*2280*/  LEA.HI.X.SX32 R11, R13, R3, 0x1, P0 ;  /* 0x000000030d0b7211 */ /* 0x000fc600000f0eff */
[----:B------:R0:W-:Y:S01]  /*2290*/  STL.64 [R1+0x250], R20 ;  /* 0x0002501401007387 */ /* 0x0001e20000100a00 */
[----:B------:R-:W-:-:S03]  /*22a0*/  IADD3 R26, P6, R13, R2, RZ ;  /* 0x000000020d1a7210 */ /* 0x000fc60007fde0ff */
[----:B------:R3:W-:Y:S01]  /*22b0*/  STL.64 [R1+0x258], R10 ;  /* 0x0002580a01007387 */ /* 0x0007e20000100a00 */
[C---:B------:R-:W-:Y:S01]  /*22c0*/  IMAD R16, R0.reuse, 0xea, RZ ;  /* 0x000000ea00107824 */ /* 0x040fe200078e02ff */
[----:B0-----:R-:W-:Y:S01]  /*22d0*/  IADD3 R20, P0, R5, R2, RZ ;  /* 0x0000000205147210 */ /* 0x001fe20007f1e0ff */
[C---:B------:R-:W-:Y:S02]  /*22e0*/  IMAD R5, R0.reuse, 0x7f, RZ ;  /* 0x0000007f00057824 */ /* 0x040fe400078e02ff */
[----:B---3--:R-:W-:-:S03]  /*22f0*/  IMAD R11, R0, 0x1f, RZ ;  /* 0x0000001f000b7824 */ /* 0x008fc600078e02ff */
[-C--:B------:R-:W-:Y:S01]  /*2300*/  LEA.HI.X.SX32 R23, R5, R3.reuse, 0x1, P4 ;  /* 0x0000000305177211 */ /* 0x080fe200020f0eff */
[C---:B------:R-:W-:Y:S02]  /*2310*/  IMAD R5, R0.reuse, 0x5d, RZ ;  /* 0x0000005d00057824 */ /* 0x040fe400078e02ff */
[----:B------:R-:W-:Y:S01]  /*2320*/  IMAD R13, R0, 0x65, RZ ;  /* 0x00000065000d7824 */ /* 0x000fe200078e02ff */
[-C--:B------:R-:W-:Y:S02]  /*2330*/  LEA.HI.X.SX32 R27, R11, R3.reuse, 0x1, P6 ;  /* 0x000000030b1b7211 */ /* 0x080fe400030f0eff */
[----:B------:R-:W-:Y:S01]  /*2340*/  IADD3 R24, P1, R16, R2, RZ ;  /* 0x0000000210187210 */ /* 0x000fe20007f3e0ff */
[C---:B------:R-:W-:Y:S01]  /*2350*/  IMAD R16, R0.reuse, 0xac, RZ ;  /* 0x000000ac00107824 */ /* 0x040fe200078e02ff */
[-C--:B------:R-:W-:Y:S01]  /*2360*/  LEA.HI.X.SX32 R19, R5, R3.reuse, 0x1, P2 ;  /* 0x0000000305137211 */ /* 0x080fe200010f0eff */
[C---:B------:R-:W-:Y:S01]  /*2370*/  IMAD R5, R0.reuse, 0xbc, RZ ;  /* 0x000000bc00057824 */ /* 0x040fe200078e02ff */
[-C--:B------:R-:W-:Y:S01]  /*2380*/  LEA.HI.X.SX32 R15, R13, R3.reuse, 0x1, P5 ;  /* 0x000000030d0f7211 */ /* 0x080fe200028f0eff */
[----:B------:R-:W-:Y:S01]  /*2390*/  IMAD R13, R0, 0x6d, RZ ;  /* 0x0000006d000d7824 */ /* 0x000fe200078e02ff */
[----:B------:R-:W-:Y:S04]  /*23a0*/  STL.64 [R1+0x260], R26 ;  /* 0x0002601a01007387 */ /* 0x000fe80000100a00 */
[----:B------:R-:W-:Y:S01]  /*23b0*/  STL.64 [R1+0x268], R22 ;  /* 0x0002681601007387 */ /* 0x000fe20000100a00 */
[----:B------:R-:W-:-:S03]  /*23c0*/  LEA.HI.X.SX32 R7, R13, R3, 0x1, P3 ;  /* 0x000000030d077211 */ /* 0x000fc600018f0eff */
[----:B------:R0:W-:Y:S01]  /*23d0*/  STL.64 [R1+0x270], R18 ;  /* 0x0002701201007387 */ /* 0x0001e20000100a00 */
[----:B------:R-:W-:-:S03]  /*23e0*/  IMAD R13, R0, 0x7d, RZ ;  /* 0x0000007d000d7824 */ /* 0x000fc600078e02ff */
[----:B------:R3:W-:Y:S01]  /*23f0*/  STL.64 [R1+0x278], R14 ;  /* 0x0002780e01007387 */ /* 0x0007e20000100a00 */
[-C--:B0-----:R-:W-:Y:S01]  /*2400*/  IADD3 R18, P2, R16, R2.reuse, RZ ;  /* 0x0000000210127210 */ /* 0x081fe20007f5e0ff */
[C---:B------:R-:W-:Y:S01]  /*2410*/  IMAD R16, R0.reuse, 0x75, RZ ;  /* 0x0000007500107824 */ /* 0x040fe200078e02ff */
[----:B---3--:R-:W-:Y:S01]  /*2420*/  IADD3 R14, P5, R5, R2, RZ ;  /* 0x00000002050e7210 */ /* 0x008fe20007fbe0ff */
[----:B------:R-:W-:Y:S01]  /*2430*/  IMAD R5, R0, 0xcc, RZ ;  /* 0x000000cc00057824 */ /* 0x000fe200078e02ff */
[----:B------:R0:W-:Y:S02]  /*2440*/  STL.64 [R1+0x280], R6 ;  /* 0x0002800601007387 */ /* 0x0001e40000100a00 */
[-C--:B------:R-:W-:Y:S02]  /*2450*/  LEA.HI.X.SX32 R25, R16, R3.reuse, 0x1, P1 ;  /* 0x0000000310197211 */ /* 0x080fe400008f0eff */
[----:B------:R-:W-:Y:S01]  /*2460*/  LEA.HI.X.SX32 R21, R13, R3, 0x1, P0 ;  /* 0x000000030d157211 */ /* 0x000fe200000f0eff */
[----:B------:R-:W-:-:S02]  /*2470*/  IMAD R10, R0, 0x8c, RZ ;  /* 0x0000008c000a7824 */ /* 0x000fc400078e02ff */
[C---:B------:R-:W-:Y:S01]  /*2480*/  IMAD R22, R0.reuse, 0x4e, RZ ;  /* 0x0000004e00167824 */ /* 0x040fe200078e02ff */
[----:B------:R3:W-:Y:S01]  /*2490*/  STL.64 [R1+0x288], R24 ;  /* 0x0002881801007387 */ /* 0x0007e20000100a00 */
[C---:B------:R-:W-:Y:S01]  /*24a0*/  IMAD R11, R0.reuse, 0x9c, RZ ;  /* 0x0000009c000b7824 */ /* 0x040fe200078e02ff */
[-C--:B0-----:R-:W-:Y:S01]  /*24b0*/  IADD3 R6, P3, R5, R2.reuse, RZ ;  /* 0x0000000205067210 */ /* 0x081fe20007f7e0ff */
[----:B------:R-:W-:Y:S01]  /*24c0*/  IMAD R5, R0, 0xdc, RZ ;  /* 0x000000dc00057824 */ /* 0x000fe200078e02ff */
[----:B------:R0:W-:Y:S01]  /*24d0*/  STL.64 [R1+0x290], R20 ;  /* 0x0002901401007387 */ /* 0x0001e20000100a00 */
[-C--:B------:R-:W-:Y:S02]  /*24e0*/  IADD3 R26, P6, R10, R2.reuse, RZ ;  /* 0x000000020a1a7210 */ /* 0x080fe40007fde0ff */
[-C--:B------:R-:W-:Y:S02]  /*24f0*/  IADD3 R10, P4, R11, R2.reuse, RZ ;  /* 0x000000020b0a7210 */ /* 0x080fe40007f9e0ff */
[----:B---3--:R-:W-:-:S02]  /*2500*/  IADD3 R24, P1, R22, R2, RZ ;  /* 0x0000000216187210 */ /* 0x008fc40007f3e0ff */
[-C--:B------:R-:W-:Y:S02]  /*2510*/  LEA.HI.X.SX32 R27, R12, R3.reuse, 0x1, P6 ;  /* 0x000000030c1b7211 */ /* 0x080fe400030f0eff */
[----:B0-----:R-:W-:Y:S01]  /*2520*/  IADD3 R20, P0, R5, R2, RZ ;  /* 0x0000000205147210 */ /* 0x001fe20007f1e0ff */
[----:B------:R-:W-:Y:S01]  /*2530*/  IMAD R5, R0, 0x27, RZ ;  /* 0x0000002700057824 */ /* 0x000fe200078e02ff */
[----:B------:R-:W-:Y:S01]  /*2540*/  LEA.HI.X.SX32 R11, R22, R3, 0x1, P4 ;  /* 0x00000003160b7211 */ /* 0x000fe200020f0eff */
[----:B------:R-:W-:-:S03]  /*2550*/  IMAD R23, R0, 0x56, RZ ;  /* 0x0000005600177824 */ /* 0x000fc600078e02ff */
[-C--:B------:R-:W-:Y:S01]  /*2560*/  LEA.HI.X.SX32 R25, R5, R3.reuse, 0x1, P1 ;  /* 0x0000000305197211 */ /* 0x080fe200008f0eff */
[----:B------:R-:W-:Y:S01]  /*2570*/  IMAD R5, R0, 0xfc, RZ ;  /* 0x000000fc00057824 */ /* 0x000fe200078e02ff */
[----:B------:R-:W-:Y:S01]  /*2580*/  STL.64 [R1+0x298], R26 ;  /* 0x0002981a01007387 */ /* 0x000fe20000100a00 */
[----:B------:R-:W-:-:S03]  /*2590*/  LEA.HI.X.SX32 R19, R23, R3, 0x1, P2 ;  /* 0x0000000317137211 */ /* 0x000fc600010f0eff */
[----:B------:R-:W-:Y:S01]  /*25a0*/  STL.64 [R1+0x2a0], R24 ;  /* 0x0002a01801007387 */ /* 0x000fe20000100a00 */
[----:B------:R-:W-:-:S03]  /*25b0*/  IMAD R16, R0, 0x5e, RZ ;  /* 0x0000005e00107824 */ /* 0x000fc600078e02ff */
[----:B------:R0:W-:Y:S01]  /*25c0*/  STL.64 [R1+0x2a8], R10 ;  /* 0x0002a80a01007387 */ /* 0x0001e20000100a00 */
[----:B------:R-:W-:Y:S01]  /*25d0*/  IMAD R22, R0, 0x2f, RZ ;  /* 0x0000002f00167824 */ /* 0x000fe200078e02ff */
[----:B------:R-:W-:Y:S02]  /*25e0*/  LEA.HI.X.SX32 R15, R16, R3, 0x1, P5 ;  /* 0x00000003100f7211 */ /* 0x000fe400028f0eff */
[----:B------:R3:W-:Y:S01]  /*25f0*/  STL.64 [R1+0x2b0], R18 ;  /* 0x0002b01201007387 */ /* 0x0007e20000100a00 */
[-C--:B0-----:R-:W-:Y:S01]  /*2600*/  IADD3 R10, P4, R5, R2.reuse, RZ ;  /* 0x00000002050a7210 */ /* 0x081fe20007f9e0ff */
[----:B------:R-:W-:Y:S01]  /*2610*/  IMAD R5, R0, 0x8e, RZ ;  /* 0x0000008e00057824 */ /* 0x000fe200078e02ff */
[----:B------:R-:W-:-:S04]  /*2620*/  IADD3 R24, P1, R16, R2, RZ ;  /* 0x0000000210187210 */ /* 0x000fc80007f3e0ff */
[----:B---3--:R-:W-:Y:S01]  /*2630*/  IADD3 R18, P2, R5, R2, RZ ;  /* 0x0000000205127210 */ /* 0x008fe20007f5e0ff */
[----:B------:R-:W-:Y:S01]  /*2640*/  IMAD R5, R0, 0xae, RZ ;  /* 0x000000ae00057824 */ /* 0x000fe200078e02ff */
[-C--:B------:R-:W-:Y:S01]  /*2650*/  LEA.HI.X.SX32 R25, R22, R3.reuse, 0x1, P1 ;  /* 0x0000000316197211 */ /* 0x080fe200008f0eff */
[----:B------:R0:W-:Y:S01]  /*2660*/  STL.64 [R1+0x2c0], R14 ;  /* 0x0002c00e01007387 */ /* 0x0001e20000100a00 */
[----:B------:R-:W-:Y:S01]  /*2670*/  LEA.HI.X.SX32 R7, R4, R3, 0x1, P3 ;  /* 0x0000000304077211 */ /* 0x000fe200018f0eff */
[C---:B------:R-:W-:Y:S02]  /*2680*/  IMAD R13, R0.reuse, 0xec, RZ ;  /* 0x000000ec000d7824 */ /* 0x040fe400078e02ff */
[----:B------:R-:W-:Y:S01]  /*2690*/  STL.64 [R1+0x2b8], R24 ;  /* 0x0002b81801007387 */ /* 0x000fe20000100a00 */
[----:B------:R-:W-:-:S03]  /*26a0*/  IMAD R23, R0, 0x9e, RZ ;  /* 0x0000009e00177824 */ /* 0x000fc600078e02ff */
[----:B------:R3:W-:Y:S01]  /*26b0*/  STL.64 [R1+0x2c8], R6 ;  /* 0x0002c80601007387 */ /* 0x0007e20000100a00 */
[-C--:B0-----:R-:W-:Y:S01]  /*26c0*/  IADD3 R14, P5, R5, R2.reuse, RZ ;  /* 0x00000002050e7210 */ /* 0x081fe20007fbe0ff */
[----:B------:R-:W-:Y:S01]  /*26d0*/  IMAD R5, R0, 0x6e, RZ ;  /* 0x0000006e00057824 */ /* 0x000fe200078e02ff */
[----:B------:R-:W-:-:S04]  /*26e0*/  IADD3 R12, P6, R13, R2, RZ ;  /* 0x000000020d0c7210 */ /* 0x000fc80007fde0ff */
[-C--:B------:R-:W-:Y:S01]  /*26f0*/  IADD3 R22, P3, R5, R2.reuse, RZ ;  /* 0x0000000205167210 */ /* 0x080fe20007f7e0ff */
[----:B---3--:R-:W-:Y:S01]  /*2700*/  IMAD R7, R0, 0x37, RZ ;  /* 0x0000003700077824 */ /* 0x008fe200078e02ff */
[----:B------:R-:W-:Y:S02]  /*2710*/  IADD3 R26, P1, R23, R2, RZ ;  /* 0x00000002171a7210 */ /* 0x000fe40007f3e0ff */
[-C--:B------:R-:W-:Y:S02]  /*2720*/  LEA.HI.X.SX32 R21, R5, R3.reuse, 0x1, P0 ;  /* 0x0000000305157211 */ /* 0x080fe400000f0eff */
[-C--:B------:R-:W-:Y:S02]  /*2730*/  LEA.HI.X.SX32 R23, R7, R3.reuse, 0x1, P3 ;  /* 0x0000000307177211 */ /* 0x080fe400018f0eff */
[----:B------:R-:W-:-:S03]  /*2740*/  LEA.HI.X.SX32 R13, R17, R3, 0x1, P6 ;  /* 0x00000003110d7211 */ /* 0x000fc600030f0eff */
[----:B------:R-:W-:Y:S04]  /*2750*/  STL.64 [R1+0x2d0], R22 ;  /* 0x0002d01601007387 */ /* 0x000fe80000100a00 */
[----:B------:R-:W-:Y:S04]  /*2760*/  STL.64 [R1+0x2d8], R20 ;  /* 0x0002d81401007387 */ /* 0x000fe80000100a00 */
[----:B------:R0:W-:Y:S04]  /*2770*/  STL.64 [R1+0x2e0], R12 ;  /* 0x0002e00c01007387 */ /* 0x0001e80000100a00 */
[----:B0-----:R-:W3:Y:S01]  /*2780*/  LDL.LU.64 R12, [R1+0x128] ;  /* 0x00012800010c7983 */ /* 0x001ee20000300a00 */
[----:B------:R-:W-:-:S02]  /*2790*/  IMAD R7, R0, 0x7e, RZ ;  /* 0x0000007e00077824 */ /* 0x000fc400078e02ff */
[C---:B------:R-:W-:Y:S01]  /*27a0*/  IMAD R15, R0.reuse, 0x3f, RZ ;  /* 0x0000003f000f7824 */ /* 0x040fe200078e02ff */
[----:B------:R-:W5:Y:S01]  /*27b0*/  LDL.LU.64 R22, [R1+0x30] ;  /* 0x0000300001167983 */ /* 0x000f620000300a00 */
[C---:B------:R-:W-:Y:S01]  /*27c0*/  IMAD R11, R0.reuse, 0xde, RZ ;  /* 0x000000de000b7824 */ /* 0x040fe200078e02ff */
[----:B------:R-:W-:Y:S01]  /*27d0*/  IADD3 R16, P6, R7, R2, RZ ;  /* 0x0000000207107210 */ /* 0x000fe20007fde0ff */
[----:B------:R-:W-:-:S03]  /*27e0*/  IMAD R19, R0, 0x47, RZ ;  /* 0x0000004700137824 */ /* 0x000fc600078e02ff */
[-C--:B------:R-:W-:Y:S02]  /*27f0*/  LEA.HI.X.SX32 R17, R15, R3.reuse, 0x1, P6 ;  /* 0x000000030f117211 */ /* 0x080fe400030f0eff */
[-C--:B------:R-:W-:Y:S01]  /*2800*/  IADD3 R28, P6, R11, R2.reuse, RZ ;  /* 0x000000020b1c7210 */ /* 0x080fe20007fde0ff */
[C---:B------:R-:W-:Y:S01]  /*2810*/  IMAD R6, R0.reuse, 0xbe, RZ ;  /* 0x000000be00067824 */ /* 0x040fe200078e02ff */
[-C--:B------:R-:W-:Y:S01]  /*2820*/  LEA.HI.X.SX32 R11, R7, R3.reuse, 0x1, P4 ;  /* 0x00000003070b7211 */ /* 0x080fe200020f0eff */
[C---:B------:R-:W-:Y:S02]  /*2830*/  IMAD R5, R0.reuse, 0xee, RZ ;  /* 0x000000ee00057824 */ /* 0x040fe400078e02ff */
[C---:B------:R-:W-:Y:S01]  /*2840*/  IMAD R25, R0.reuse, 0x4f, RZ ;  /* 0x0000004f00197824 */ /* 0x040fe200078e02ff */
[----:B------:R-:W-:Y:S01]  /*2850*/  STL.64 [R1+0x2f0], R16 ;  /* 0x0002f01001007387 */ /* 0x000fe20000100a00 */
[C---:B------:R-:W-:Y:S01]  /*2860*/  IMAD R4, R0.reuse, 0xce, RZ ;  /* 0x000000ce00047824 */ /* 0x040fe200078e02ff */
[----:B------:R-:W-:Y:S01]  /*2870*/  LEA.HI.X.SX32 R19, R19, R3, 0x1, P2 ;  /* 0x0000000313137211 */ /* 0x000fe200010f0eff */
[C---:B------:R-:W-:Y:S01]  /*2880*/  IMAD R15, R0.reuse, 0x57, RZ ;  /* 0x00000057000f7824 */ /* 0x040fe200078e02ff */
[----:B------:R0:W-:Y:S01]  /*2890*/  STL.64 [R1+0x2e8], R10 ;  /* 0x0002e80a01007387 */ /* 0x0001e20000100a00 */
[----:B------:R-:W-:Y:S01]  /*28a0*/  IMAD R7, R0, 0x5f, RZ ;  /* 0x0000005f00077824 */ /* 0x000fe200078e02ff */
[----:B------:R-:W-:-:S02]  /*28b0*/  IADD3 R6, P3, R6, R2, RZ ;  /* 0x0000000206067210 */ /* 0x000fc40007f7e0ff */
[-C--:B------:R-:W-:Y:S01]  /*28c0*/  IADD3 R24, P4, R5, R2.reuse, RZ ;  /* 0x0000000205187210 */ /* 0x080fe20007f9e0ff */
[----:B------:R-:W-:Y:S01]  /*28d0*/  IMAD R5, R0, 0x67, RZ ;  /* 0x0000006700057824 */ /* 0x000fe200078e02ff */
[-C--:B------:R-:W-:Y:S02]  /*28e0*/  LEA.HI.X.SX32 R27, R25, R3.reuse, 0x1, P1 ;  /* 0x00000003191b7211 */ /* 0x080fe400008f0eff */
[----:B------:R-:W-:Y:S02]  /*28f0*/  IADD3 R4, P0, R4, R2, RZ ;  /* 0x0000000204047210 */ /* 0x000fe40007f1e0ff */
[-C--:B------:R-:W-:Y:S01]  /*2900*/  LEA.HI.X.SX32 R15, R15, R3.reuse, 0x1, P5 ;  /* 0x000000030f0f7211 */ /* 0x080fe200028f0eff */
[----:B0-----:R-:W4:Y:S01]  /*2910*/  LDL.LU.64 R10, [R1+0x198] ;  /* 0x00019800010a7983 */ /* 0x001f220000300a00 */
[----:B------:R-:W-:-:S03]  /*2920*/  LEA.HI.X.SX32 R7, R7, R3, 0x1, P3 ;  /* 0x0000000307077211 */ /* 0x000fc600018f0eff */
[----:B------:R-:W4:Y:S04]  /*2930*/  LDL.LU.64 R20, [R1+0xf0] ;  /* 0x0000f00001147983 */ /* 0x000f280000300a00 */
[----:B------:R-:W4:Y:S01]  /*2940*/  LDL.LU.64 R16, [R1+0xc0] ;  /* 0x0000c00001107983 */ /* 0x000f220000300a00 */
[----:B------:R-:W-:-:S03]  /*2950*/  LEA.HI.X.SX32 R5, R5, R3, 0x1, P0 ;  /* 0x0000000305057211 */ /* 0x000fc600000f0eff */
[----:B------:R0:W-:Y:S01]  /*2960*/  STL.64 [R1+0x2f8], R18 ;  /* 0x0002f81201007387 */ /* 0x0001e20000100a00 */
[C---:B-1----:R-:W-:Y:S02]  /*2970*/  IMAD R2, R0.reuse, 0x6f, RZ ;  /* 0x0000006f00027824 */ /* 0x042fe400078e02ff */
[----:B------:R-:W-:Y:S01]  /*2980*/  IMAD R0, R0, 0x77, RZ ;  /* 0x0000007700007824 */ /* 0x000fe200078e02ff */
[----:B0-----:R-:W4:Y:S04]  /*2990*/  LDL.LU.64 R18, [R1+0x98] ;  /* 0x0000980001127983 */ /* 0x001f280000300a00 */
[----:B------:R0:W-:Y:S01]  /*29a0*/  STL.64 [R1+0x300], R26 ;  /* 0x0003001a01007387 */ /* 0x0001e20000100a00 */
[----:B------:R-:W-:-:S03]  /*29b0*/  LEA.HI.X.SX32 R25, R0, R3, 0x1, P4 ;  /* 0x0000000300197211 */ /* 0x000fc600020f0eff */
[----:B0-----:R-:W4:Y:S04]  /*29c0*/  LDL.LU.64 R26, [R1+0x70] ;  /* 0x00007000011a7983 */ /* 0x001f280000300a00 */
[----:B------:R0:W-:Y:S04]  /*29d0*/  STL.64 [R1+0x308], R14 ;  /* 0x0003080e01007387 */ /* 0x0001e80000100a00 */
[----:B0-----:R-:W4:Y:S04]  /*29e0*/  LDL.LU.64 R14, [R1+0x50] ;  /* 0x00005000010e7983 */ /* 0x001f280000300a00 */
[----:B------:R0:W-:Y:S04]  /*29f0*/  STL.64 [R1+0x310], R6 ;  /* 0x0003100601007387 */ /* 0x0001e80000100a00 */
[----:B0-----:R-:W4:Y:S04]  /*2a00*/  LDL.LU.64 R6, [R1+0xd08] ;  /* 0x000d080001067983 */ /* 0x001f280000300a00 */
[----:B------:R0:W-:Y:S04]  /*2a10*/  STL.64 [R1+0x318], R4 ;  /* 0x0003180401007387 */ /* 0x0001e80000100a00 */
[----:B0-----:R-:W4:Y:S04]  /*2a20*/  LDL.LU.64 R4, [R1+0xd00] ;  /* 0x000d000001047983 */ /* 0x001f280000300a00 */
[----:B--2---:R0:W-:Y:S02]  /*2a30*/  STL [R1+0x3a0], R29 ;  /* 0x0003a01d01007387 */ /* 0x0041e40000100800 */
[----:B0-----:R-:W-:-:S02]  /*2a40*/  LEA.HI.X.SX32 R29, R2, R3, 0x1, P6 ;  /* 0x00000003021d7211 */ /* 0x001fc400030f0eff */
[----:B------:R-:W2:Y:S04]  /*2a50*/  LDL.LU.64 R2, [R1+0x8] ;  /* 0x0000080001027983 */ /* 0x000ea80000300a00 */
[----:B------:R0:W-:Y:S04]  /*2a60*/  STL.64 [R1+0x328], R24 ;  /* 0x0003281801007387 */ /* 0x0001e80000100a00 */
[----:B------:R3:W-:Y:S04]  /*2a70*/  STL.64 [R1+0x320], R28 ;  /* 0x0003201c01007387 */ /* 0x0007e80000100a00 */
[----:B0-----:R-:W2:Y:S04]  /*2a80*/  LDL.LU.64 R24, [R1+0x28] ;  /* 0x0000280001187983 */ /* 0x001ea80000300a00 */
[----:B---3--:R0:W3:Y:S04]  /*2a90*/  LDG.E.U16 R29, [R12.64] ;  /* 0x000000060c1d7981 */ /* 0x0080e8000c1e1500 */
[----:B-----5:R1:W5:Y:S04]  /*2aa0*/  LDG.E.U16 R0, [R22.64] ;  /* 0x0000000616007981 */ /* 0x020368000c1e1500 */
[----:B0-----:R-:W5:Y:S04]  /*2ab0*/  LDL.LU.64 R12, [R1] ;  /* 0x00000000010c7983 */ /* 0x001f680000300a00 */
[----:B----4-:R0:W4:Y:S04]  /*2ac0*/  LDG.E.U16 R20, [R20.64] ;  /* 0x0000000614147981 */ /* 0x010128000c1e1500 */
[----:B0-----:R0:W4:Y:S04]  /*2ad0*/  LDG.E.U16 R21, [R4.64] ;  /* 0x0000000604157981 */ /* 0x001128000c1e1500 */
[----:B0-----:R0:W4:Y:S04]  /*2ae0*/  LDG.E.U16 R5, [R6.64] ;  /* 0x0000000606057981 */ /* 0x001128000c1e1500 */
[----:B------:R0:W4:Y:S04]  /*2af0*/  LDG.E.U16 R4, [R18.64] ;  /* 0x0000000612047981 */ /* 0x000128000c1e1500 */
[----:B--2---:R-:W2:Y:S04]  /*2b00*/  LDG.E.U16 R3, [R2.64] ;  /* 0x0000000602037981 */ /* 0x004ea8000c1e1500 */
[----:B---3--:R3:W-:Y:S04]  /*2b10*/  STL [R1+0x378], R29 ;  /* 0x0003781d01007387 */ /* 0x0087e80000100800 */
[----:B---3--:R-:W3:Y:S04]  /*2b20*/  LDL.LU.64 R28, [R1+0x180] ;  /* 0x00018000011c7983 */ /* 0x008ee80000300a00 */
[----:B---3--:R3:W-:Y:S04]  /*2b30*/  STL.64 [R1+0xce8], R28 ;  /* 0x000ce81c01007387 */ /* 0x0087e80000100a00 */
[----:B---3--:R-:W3:Y:S04]  /*2b40*/  LDL.LU.64 R28, [R1+0x1b0] ;  /* 0x0001b000011c7983 */ /* 0x008ee80000300a00 */
[----:B---3--:R3:W-:Y:S04]  /*2b50*/  STL.64 [R1+0xcf0], R28 ;  /* 0x000cf01c01007387 */ /* 0x0087e80000100a00 */
[----:B---3--:R-:W3:Y:S04]  /*2b60*/  LDL.LU.64 R28, [R1+0x1d8] ;  /* 0x0001d800011c7983 */ /* 0x008ee80000300a00 */
[----:B---3--:R3:W-:Y:S04]  /*2b70*/  STL.64 [R1+0xcf8], R28 ;  /* 0x000cf81c01007387 */ /* 0x0087e80000100a00 */
[----:B---3--:R-:W3:Y:S04]  /*2b80*/  LDL.LU.64 R28, [R1+0x208] ;  /* 0x00020800011c7983 */ /* 0x008ee80000300a00 */
[----:B-1----:R-:W3:Y:S04]  /*2b90*/  LDL.LU.64 R22, [R1+0x150] ;  /* 0x0001500001167983 */ /* 0x002ee80000300a00 */
[----:B-----5:R1:W-:Y:S04]  /*2ba0*/  STL [R1+0x370], R0 ;  /* 0x0003700001007387 */ /* 0x0203e80000100800 */
[----:B-1----:R1:W5:Y:S04]  /*2bb0*/  LDG.E.U16 R0, [R10.64] ;  /* 0x000000060a007981 */ /* 0x002368000c1e1500 */
[----:B-1----:R-:W3:Y:S04]  /*2bc0*/  LDL.LU.64 R10, [R1+0x120] ;  /* 0x00012000010a7983 */ /* 0x002ee80000300a00 */
[----:B--2---:R1:W-:Y:S04]  /*2bd0*/  STL [R1+0x36c], R3 ;  /* 0x00036c0301007387 */ /* 0x0043e80000100800 */
[----:B-1----:R-:W2:Y:S04]  /*2be0*/  LDL.LU.64 R2, [R1+0x238] ;  /* 0x0002380001027983 */ /* 0x002ea80000300a00 */
[----:B-----5:R1:W-:Y:S04]  /*2bf0*/  STL [R1+0x374], R0 ;  /* 0x0003740001007387 */ /* 0x0203e80000100800 */
[----:B0-----:R-:W5:Y:S04]  /*2c00*/  LDL.LU.64 R6, [R1+0x1d0] ;  /* 0x0001d00001067983 */ /* 0x001f680000300a00 */
[----:B-1----:R0:W3:Y:S04]  /*2c10*/  LDG.E.U16 R0, [R16.64] ;  /* 0x0000000610007981 */ /* 0x0020e8000c1e1500 */
[----:B0-----:R-:W5:Y:S04]  /*2c20*/  LDL.LU.64 R16, [R1+0x168] ;  /* 0x0001680001107983 */ /* 0x001f680000300a00 */
[----:B----4-:R-:W-:Y:S04]  /*2c30*/  STL [R1+0x364], R21 ;  /* 0x0003641501007387 */ /* 0x010fe80000100800 */
[----:B------:R0:W-:Y:S04]  /*2c40*/  STL [R1+0x368], R20 ;  /* 0x0003681401007387 */ /* 0x0001e80000100800 */
[----:B--2---:R-:W2:Y:S04]  /*2c50*/  LDG.E.U16 R3, [R2.64] ;  /* 0x0000000602037981 */ /* 0x004ea8000c1e1500 */
[----:B0-----:R-:W4:Y:S04]  /*2c60*/  LDL.LU.64 R20, [R1+0x1f0] ;  /* 0x0001f00001147983 */ /* 0x001f280000300a00 */
[----:B------:R-:W2:Y:S04]  /*2c70*/  LDL.LU.64 R18, [R1+0x1a8] ;  /* 0x0001a80001127983 */ /* 0x000ea80000300a00 */
[----:B------:R0:W-:Y:S04]  /*2c80*/  STL [R1+0x360], R5 ;  /* 0x0003600501007387 */ /* 0x0001e80000100800 */
[----:B0-----:R0:W2:Y:S04]  /*2c90*/  LDG.E.U16 R5, [R26.64] ;  /* 0x000000061a057981 */ /* 0x0010a8000c1e1500 */
[----:B---3--:R1:W-:Y:S04]  /*2ca0*/  STL [R1+0x35c], R0 ;  /* 0x00035c0001007387 */ /* 0x0083e80000100800 */
[----:B-1----:R1:W3:Y:S04]  /*2cb0*/  LDG.E.U16 R0, [R14.64] ;  /* 0x000000060e007981 */ /* 0x0022e8000c1e1500 */
[----:B-1----:R-:W2:Y:S04]  /*2cc0*/  LDL.LU.64 R14, [R1+0x230] ;  /* 0x00023000010e7983 */ /* 0x002ea80000300a00 */
[----:B--2---:R1:W-:Y:S04]  /*2cd0*/  STL.64 [R1+0xcd8], R14 ;  /* 0x000cd80e01007387 */ /* 0x0043e80000100a00 */
[----:B-1----:R-:W2:Y:S04]  /*2ce0*/  LDL.LU.64 R14, [R1+0x108] ;  /* 0x00010800010e7983 */ /* 0x002ea80000300a00 */
[----:B0-----:R-:W2:Y:S04]  /*2cf0*/  LDL.LU.64 R26, [R1+0x90] ;  /* 0x00009000011a7983 */ /* 0x001ea80000300a00 */
[----:B------:R0:W-:Y:S04]  /*2d00*/  STL [R1+0x358], R4 ;  /* 0x0003580401007387 */ /* 0x0001e80000100800 */
[----:B0-----:R0:W4:Y:S04]  /*2d10*/  LDG.E.U16 R4, [R24.64] ;  /* 0x0000000618047981 */ /* 0x001128000c1e1500 */
[----:B0-----:R-:W4:Y:S04]  /*2d20*/  LDL.LU.64 R24, [R1+0x68] ;  /* 0x0000680001187983 */ /* 0x001f280000300a00 */
[----:B------:R0:W-:Y:S04]  /*2d30*/  STL [R1+0x354], R5 ;  /* 0x0003540501007387 */ /* 0x0001e80000100800 */
[----:B---3--:R1:W-:Y:S04]  /*2d40*/  STL [R1+0x350], R0 ;  /* 0x0003500001007387 */ /* 0x0083e80000100800 */
[----:B0-----:R0:W3:Y:S04]  /*2d50*/  LDG.E.U16 R5, [R12.64] ;  /* 0x000000060c057981 */ /* 0x0010e8000c1e1500 */
[----:B-1----:R1:W4:Y:S04]  /*2d60*/  LDG.E.U16 R0, [R8.64] ;  /* 0x0000000608007981 */ /* 0x002328000c1e1500 */
[----:B-1----:R-:W5:Y:S04]  /*2d70*/  LDL.LU.64 R8, [R1+0xe8] ;  /* 0x0000e80001087983 */ /* 0x002f680000300a00 */
[----:B0-----:R-:W5:Y:S04]  /*2d80*/  LDL.LU.64 R12, [R1+0x48] ;  /* 0x00004800010c7983 */ /* 0x001f680000300a00 */
[----:B--2---:R-:W2:Y:S04]  /*2d90*/  LDG.E.U16 R27, [R26.64] ;  /* 0x000000061a1b7981 */ /* 0x004ea8000c1e1500 */
[----:B---3--:R-:W-:Y:S04]  /*2da0*/  STL [R1+0x348], R5 ;  /* 0x0003480501007387 */ /* 0x008fe80000100800 */
[----:B----4-:R0:W-:Y:S04]  /*2db0*/  STL [R1+0x34c], R4 ;  /* 0x00034c0401007387 */ /* 0x0101e80000100800 */
[----:B0-----:R-:W3:Y:S04]  /*2dc0*/  LDL.LU.64 R4, [R1+0x20] ;  /* 0x0000200001047983 */ /* 0x001ee80000300a00 */
[----:B------:R0:W-:Y:S04]  /*2dd0*/  STL [R1+0x344], R0 ;  /* 0x0003440001007387 */ /* 0x0001e80000100800 */
[----:B-----5:R-:W4:Y:S04]  /*2de0*/  LDG.E.U16 R9, [R8.64] ;  /* 0x0000000608097981 */ /* 0x020f28000c1e1500 */
[----:B0-----:R0:W5:Y:S04]  /*2df0*/  LDG.E.U16 R0, [R28.64] ;  /* 0x000000061c007981 */ /* 0x001168000c1e1500 */
[----:B0-----:R-:W2:Y:S04]  /*2e00*/  LDL.LU.64 R28, [R1+0xcf8] ;  /* 0x000cf800011c7983 */ /* 0x001ea80000300a00 */
[----:B---3--:R-:W3:Y:S04]  /*2e10*/  LDG.E.U16 R5, [R4.64] ;  /* 0x0000000604057981 */ /* 0x008ee8000c1e1500 */
[----:B-----5:R2:W-:Y:S04]  /*2e20*/  STL [R1+0x340], R0 ;  /* 0x0003400001007387 */ /* 0x0205e80000100800 */
[----:B--2---:R0:W2:Y:S04]  /*2e30*/  LDG.E.U16 R0, [R28.64] ;  /* 0x000000061c007981 */ /* 0x0040a8000c1e1500 */
[----:B0-----:R-:W5:Y:S04]  /*2e40*/  LDL.LU.64 R28, [R1+0xcf0] ;  /* 0x000cf000011c7983 */ /* 0x001f680000300a00 */
[----:B--2---:R5:W-:Y:S04]  /*2e50*/  STL [R1+0x33c], R0 ;  /* 0x00033c0001007387 */ /* 0x004be80000100800 */
[----:B-----5:R0:W2:Y:S04]  /*2e60*/  LDG.E.U16 R0, [R28.64] ;  /* 0x000000061c007981 */ /* 0x0200a8000c1e1500 */
[----:B0-----:R-:W5:Y:S04]  /*2e70*/  LDL.LU.64 R28, [R1+0xce8] ;  /* 0x000ce800011c7983 */ /* 0x001f680000300a00 */
[----:B--2---:R0:W-:Y:S04]  /*2e80*/  STL [R1+0x338], R0 ;  /* 0x0003380001007387 */ /* 0x0041e80000100800 */
[----:B-----5:R-:W2:Y:S04]  /*2e90*/  LDG.E.U16 R29, [R28.64] ;  /* 0x000000061c1d7981 */ /* 0x020ea8000c1e1500 */
[----:B0-----:R0:W5:Y:S04]  /*2ea0*/  LDG.E.U16 R0, [R22.64] ;  /* 0x0000000616007981 */ /* 0x001168000c1e1500 */
[----:B--2---:R1:W-:Y:S04]  /*2eb0*/  STL [R1+0x334], R29 ;  /* 0x0003341d01007387 */ /* 0x0043e80000100800 */
[----:B-1----:R-:W2:Y:S04]  /*2ec0*/  LDL.LU.64 R28, [R1+0x178] ;  /* 0x00017800011c7983 */ /* 0x002ea80000300a00 */
[----:B0-----:R-:W3:Y:S04]  /*2ed0*/  LDL.LU.64 R22, [R1+0x1c0] ;  /* 0x0001c00001167983 */ /* 0x001ee80000300a00 */
[----:B-----5:R0:W-:Y:S04]  /*2ee0*/  STL [R1+0x330], R0 ;  /* 0x0003300001007387 */ /* 0x0201e80000100800 */
[----:B0-----:R0:W5:Y:S04]  /*2ef0*/  LDG.E.U16 R0, [R10.64] ;  /* 0x000000060a007981 */ /* 0x001168000c1e1500 */
[----:B0-----:R-:W3:Y:S04]  /*2f00*/  LDL.LU.64 R10, [R1+0xce0] ;  /* 0x000ce000010a7983 */ /* 0x001ee80000300a00 */
[----:B--2---:R-:W2:Y:S04]  /*2f10*/  LDG.E.U16 R29, [R28.64] ;  /* 0x000000061c1d7981 */ /* 0x004ea8000c1e1500 */
[----:B-----5:R3:W-:Y:S04]  /*2f20*/  STL [R1+0x20c], R0 ;  /* 0x00020c0001007387 */ /* 0x0207e80000100800 */
[----:B---3--:R0:W3:Y:S04]  /*2f30*/  LDG.E.U16 R0, [R10.64] ;  /* 0x000000060a007981 */ /* 0x0080e8000c1e1500 */
[----:B0-----:R-:W5:Y:S04]  /*2f40*/  LDL.LU.64 R10, [R1+0xb8] ;  /* 0x0000b800010a7983 */ /* 0x001f680000300a00 */
[----:B----4-:R0:W-:Y:S04]  /*2f50*/  STL [R1+0x208], R9 ;  /* 0x0002080901007387 */ /* 0x0101e80000100800 */
[----:B0-----:R-:W4:Y:S04]  /*2f60*/  LDL.LU.64 R8, [R1+0x148] ;  /* 0x0001480001087983 */ /* 0x001f280000300a00 */
[----:B------:R0:W-:Y:S04]  /*2f70*/  STL [R1+0x1dc], R3 ;  /* 0x0001dc0301007387 */ /* 0x0001e80000100800 */
[----:B0-----:R-:W2:Y:S04]  /*2f80*/  LDL.LU.64 R2, [R1+0x118] ;  /* 0x0001180001027983 */ /* 0x001ea80000300a00 */
[----:B---3--:R0:W-:Y:S04]  /*2f90*/  STL [R1+0x1d8], R0 ;  /* 0x0001d80001007387 */ /* 0x0081e80000100800 */
[----:B0-----:R0:W3:Y:S04]  /*2fa0*/  LDG.E.U16 R0, [R6.64] ;  /* 0x0000000606007981 */ /* 0x0010e8000c1e1500 */
[----:B0-----:R0:W2:Y:S04]  /*2fb0*/  LDG.E.U16 R6, [R16.64] ;  /* 0x0000000610067981 */ /* 0x0010a8000c1e1500 */
[----:B------:R1:W2:Y:S04]  /*2fc0*/  LDG.E.U16 R7, [R20.64] ;  /* 0x0000000614077981 */ /* 0x0002a8000c1e1500 */
[----:B----4-:R-:W4:Y:S04]  /*2fd0*/  LDG.E.U16 R9, [R8.64] ;  /* 0x0000000608097981 */ /* 0x010f28000c1e1500 */
[----:B0-----:R-:W2:Y:S04]  /*2fe0*/  LDL.LU.64 R16, [R1+0xe0] ;  /* 0x0000e00001107983 */ /* 0x001ea80000300a00 */
[----:B---3--:R0:W-:Y:S04]  /*2ff0*/  STL [R1+0x1d0], R0 ;  /* 0x0001d00001007387 */ /* 0x0081e80000100800 */
[----:B-1----:R-:W3:Y:S04]  /*3000*/  LDL.LU.64 R20, [R1+0xb0] ;  /* 0x0000b00001147983 */ /* 0x002ee80000300a00 */
[----:B0-----:R0:W3:Y:S04]  /*3010*/  LDG.E.U16 R0, [R18.64] ;  /* 0x0000000612007981 */ /* 0x0010e8000c1e1500 */
[----:B0-----:R-:W4:Y:S04]  /*3020*/  LDL.LU.64 R18, [R1+0x88] ;  /* 0x0000880001127983 */ /* 0x001f280000300a00 */
[----:B--2---:R-:W-:Y:S04]  /*3030*/  STL [R1+0x1b0], R7 ;  /* 0x0001b00701007387 */ /* 0x004fe80000100800 */
[----:B------:R0:W-:Y:S04]  /*3040*/  STL [R1+0x1b4], R6 ;  /* 0x0001b40601007387 */ /* 0x0001e80000100800 */
[----:B0-----:R-:W2:Y:S04]  /*3050*/  LDL.LU.64 R6, [R1+0x18] ;  /* 0x0000180001067983 */ /* 0x001ea80000300a00 */
[----:B---3--:R0:W-:Y:S04]  /*3060*/  STL [R1+0x1a8], R0 ;  /* 0x0001a80001007387 */ /* 0x0081e80000100800 */
[----:B0-----:R0:W3:Y:S04]  /*3070*/  LDG.E.U16 R0, [R14.64] ;  /* 0x000000060e007981 */ /* 0x0010e8000c1e1500 */
[----:B0-----:R-:W2:Y:S04]  /*3080*/  LDL.LU.64 R14, [R1+0xcd8] ;  /* 0x000cd800010e7983 */ /* 0x001ea80000300a00 */
[----:B---3--:R2:W-:Y:S04]  /*3090*/  STL [R1+0x19c], R0 ;  /* 0x00019c0001007387 */ /* 0x0085e80000100800 */
[----:B--2---:R0:W2:Y:S04]  /*30a0*/  LDG.E.U16 R0, [R14.64] ;  /* 0x000000060e007981 */ /* 0x0040a8000c1e1500 */
[----:B0-----:R-:W3:Y:S04]  /*30b0*/  LDL.LU.64 R14, [R1+0xcd0] ;  /* 0x000cd000010e7983 */ /* 0x001ee80000300a00 */
[----:B--2---:R5:W-:Y:S04]  /*30c0*/  STL [R1+0x198], R0 ;  /* 0x0001980001007387 */ /* 0x004be80000100800 */
[----:B-----5:R0:W2:Y:S04]  /*30d0*/  LDG.E.U16 R0, [R10.64] ;  /* 0x000000060a007981 */ /* 0x0200a8000c1e1500 */
[----:B0-----:R-:W5:Y:S04]  /*30e0*/  LDL.LU.64 R10, [R1+0x228] ;  /* 0x00022800010a7983 */ /* 0x001f680000300a00 */
[----:B--2---:R0:W-:Y:S04]  /*30f0*/  STL [R1+0x184], R0 ;  /* 0x0001840001007387 */ /* 0x0041e80000100800 */
[----:B0-----:R0:W2:Y:S04]  /*3100*/  LDG.E.U16 R0, [R24.64] ;  /* 0x0000000618007981 */ /* 0x0010a8000c1e1500 */
[----:B------:R1:W-:Y:S04]  /*3110*/  STL [R1+0x180], R27 ;  /* 0x0001801b01007387 */ /* 0x0003e80000100800 */
[----:B-1----:R-:W3:Y:S04]  /*3120*/  LDL.LU.64 R26, [R1+0x200] ;  /* 0x00020000011a7983 */ /* 0x002ee80000300a00 */
[----:B0-----:R-:W3:Y:S04]  /*3130*/  LDL.LU.64 R24, [R1+0x1c8] ;  /* 0x0001c80001187983 */ /* 0x001ee80000300a00 */
[----:B--2---:R0:W-:Y:S04]  /*3140*/  STL [R1+0x16c], R0 ;  /* 0x00016c0001007387 */ /* 0x0041e80000100800 */
[----:B0-----:R0:W2:Y:S04]  /*3150*/  LDG.E.U16 R0, [R12.64] ;  /* 0x000000060c007981 */ /* 0x0010a8000c1e1500 */
[----:B0-----:R-:W3:Y:S04]  /*3160*/  LDL.LU.64 R12, [R1+0xcc8] ;  /* 0x000cc800010c7983 */ /* 0x001ee80000300a00 */
[----:B--2---:R3:W-:Y:S04]  /*3170*/  STL [R1+0x168], R0 ;  /* 0x0001680001007387 */ /* 0x0047e80000100800 */
[----:B---3--:R0:W2:Y:S04]  /*3180*/  LDG.E.U16 R0, [R12.64] ;  /* 0x000000060c007981 */ /* 0x0080a8000c1e1500 */
[----:B0-----:R-:W3:Y:S04]  /*3190*/  LDL.LU.64 R12, [R1+0x40] ;  /* 0x00004000010c7983 */ /* 0x001ee80000300a00 */
[----:B------:R0:W-:Y:S04]  /*31a0*/  STL [R1+0x154], R5 ;  /* 0x0001540501007387 */ /* 0x0001e80000100800 */
[----:B0-----:R-:W4:Y:S04]  /*31b0*/  LDL.LU.64 R4, [R1+0x1a0] ;  /* 0x0001a00001047983 */ /* 0x001f280000300a00 */
[----:B--2---:R0:W-:Y:S04]  /*31c0*/  STL [R1+0x150], R0 ;  /* 0x0001500001007387 */ /* 0x0041e80000100800 */
[----:B0-----:R0:W2:Y:S04]  /*31d0*/  LDG.E.U16 R0, [R14.64] ;  /* 0x000000060e007981 */ /* 0x0010a8000c1e1500 */
[----:B---3--:R1:W3:Y:S04]  /*31e0*/  LDG.E.U16 R12, [R12.64] ;  /* 0x000000060c0c7981 */ /* 0x0082e8000c1e1500 */
[----:B0-----:R-:W3:Y:S04]  /*31f0*/  LDL.LU.64 R14, [R1+0x170] ;  /* 0x00017000010e7983 */ /* 0x001ee80000300a00 */
[----:B-1----:R0:W3:Y:S04]  /*3200*/  LDG.E.U16 R13, [R6.64] ;  /* 0x00000006060d7981 */ /* 0x0020e8000c1e1500 */
[----:B--2---:R1:W-:Y:S04]  /*3210*/  STL [R1+0x12c], R0 ;  /* 0x00012c0001007387 */ /* 0x0043e80000100800 */
[----:B------:R2:W-:Y:S04]  /*3220*/  STL [R1+0x124], R29 ;  /* 0x0001241d01007387 */ /* 0x0005e80000100800 */
[----:B-1----:R1:W3:Y:S04]  /*3230*/  LDG.E.U16 R0, [R22.64] ;  /* 0x0000000616007981 */ /* 0x0022e8000c1e1500 */
[----:B--2---:R-:W2:Y:S04]  /*3240*/  LDL.LU.64 R28, [R1+0x110] ;  /* 0x00011000011c7983 */ /* 0x004ea80000300a00 */
[----:B--2---:R2:W-:Y:S04]  /*3250*/  STL.64 [R1+0xca8], R28 ;  /* 0x000ca81c01007387 */ /* 0x0045e80000100a00 */
[----:B--2---:R-:W2:Y:S04]  /*3260*/  LDL.LU.64 R28, [R1+0x140] ;  /* 0x00014000011c7983 */ /* 0x004ea80000300a00 */
[----:B-1----:R-:W2:Y:S04]  /*3270*/  LDL.LU.64 R22, [R1+0xd8] ;  /* 0x0000d80001167983 */ /* 0x002ea80000300a00 */
[----:B---3--:R1:W-:Y:S04]  /*3280*/  STL [R1+0x128], R0 ;  /* 0x0001280001007387 */ /* 0x0083e80000100800 */
[----:B-1----:R1:W3:Y:S04]  /*3290*/  LDG.E.U16 R0, [R2.64] ;  /* 0x0000000602007981 */ /* 0x0022e8000c1e1500 */
[----:B----4-:R4:W-:Y:S04]  /*32a0*/  STL [R1+0x120], R9 ;  /* 0x0001200901007387 */ /* 0x0109e80000100800 */
[----:B----4-:R-:W4:Y:S04]  /*32b0*/  LDL.LU.64 R8, [R1+0x1b8] ;  /* 0x0001b80001087983 */ /* 0x010f280000300a00 */
[----:B-1----:R-:W2:Y:S04]  /*32c0*/  LDL.LU.64 R2, [R1+0x138] ;  /* 0x0001380001027983 */ /* 0x002ea80000300a00 */
[----:B---3--:R1:W-:Y:S04]  /*32d0*/  STL [R1+0x11c], R0 ;  /* 0x00011c0001007387 */ /* 0x0083e80000100800 */
[----:B-1----:R1:W3:Y:S04]  /*32e0*/  LDG.E.U16 R0, [R16.64] ;  /* 0x0000000610007981 */ /* 0x0022e8000c1e1500 */
[----:B-1----:R-:W2:Y:S04]  /*32f0*/  LDL.LU.64 R16, [R1+0xcc0] ;  /* 0x000cc00001107983 */ /* 0x002ea80000300a00 */
[----:B---3--:R2:W-:Y:S04]  /*3300*/  STL [R1+0x118], R0 ;  /* 0x0001180001007387 */ /* 0x0085e80000100800 */
[----:B--2---:R1:W2:Y:S04]  /*3310*/  LDG.E.U16 R0, [R16.64] ;  /* 0x0000000610007981 */ /* 0x0042a8000c1e1500 */
[----:B-1----:R-:W3:Y:S04]  /*3320*/  LDL.LU.64 R16, [R1+0x60] ;  /* 0x0000600001107983 */ /* 0x002ee80000300a00 */
[----:B--2---:R1:W-:Y:S04]  /*3330*/  STL [R1+0x10c], R0 ;  /* 0x00010c0001007387 */ /* 0x0043e80000100800 */
[----:B-1----:R1:W2:Y:S04]  /*3340*/  LDG.E.U16 R0, [R20.64] ;  /* 0x0000000614007981 */ /* 0x0022a8000c1e1500 */
[----:B---3--:R3:W3:Y:S04]  /*3350*/  LDG.E.U16 R16, [R16.64] ;  /* 0x0000000610107981 */ /* 0x0086e8000c1e1500 */
[----:B-1----:R-:W3:Y:S04]  /*3360*/  LDL.LU.64 R20, [R1+0xcb8] ;  /* 0x000cb80001147983 */ /* 0x002ee80000300a00 */
[----:B--2---:R1:W-:Y:S04]  /*3370*/  STL [R1+0x108], R0 ;  /* 0x0001080001007387 */ /* 0x0043e80000100800 */
[----:B-1----:R1:W2:Y:S04]  /*3380*/  LDG.E.U16 R0, [R18.64] ;  /* 0x0000000612007981 */ /* 0x0022a8000c1e1500 */
[----:B-1----:R-:W3:Y:S04]  /*3390*/  LDL.LU.64 R18, [R1+0xcb0] ;  /* 0x000cb00001127983 */ /* 0x002ee80000300a00 */
[----:B--2---:R1:W-:Y:S04]  /*33a0*/  STL [R1+0xf4], R0 ;  /* 0x0000f40001007387 */ /* 0x0043e80000100800 */
[----:B---3--:R5:W2:Y:S04]  /*33b0*/  LDG.E.U16 R17, [R18.64] ;  /* 0x0000000612117981 */ /* 0x008aa8000c1e1500 */
[----:B-1----:R1:W3:Y:S04]  /*33c0*/  LDG.E.U16 R0, [R20.64] ;  /* 0x0000000614007981 */ /* 0x0022e8000c1e1500 */
[----:B-----5:R5:W3:Y:S04]  /*33d0*/  LDG.E.U16 R18, [R10.64] ;  /* 0x000000060a127981 */ /* 0x020ae8000c1e1500 */
[----:B-1----:R-:W3:Y:S04]  /*33e0*/  LDL.LU.64 R20, [R1+0x1f8] ;  /* 0x0001f80001147983 */ /* 0x002ee80000300a00 */
[----:B0-----:R-:W3:Y:S04]  /*33f0*/  LDL.LU.64 R6, [R1+0xd0] ;  /* 0x0000d00001067983 */ /* 0x001ee80000300a00 */
[----:B-----5:R-:W5:Y:S04]  /*3400*/  LDL.LU.64 R10, [R1+0x220] ;  /* 0x00022000010a7983 */ /* 0x020f680000300a00 */
[----:B------:R0:W4:Y:S04]  /*3410*/  LDG.E.U16 R19, [R26.64] ;  /* 0x000000061a137981 */ /* 0x000128000c1e1500 */
[----:B------:R1:W-:Y:S04]  /*3420*/  STL [R1+0xf0], R16 ;  /* 0x0000f01001007387 */ /* 0x0003e80000100800 */
[----:B0-----:R-:W4:Y:S04]  /*3430*/  LDL.LU.64 R26, [R1+0xa8] ;  /* 0x0000a800011a7983 */ /* 0x001f280000300a00 */
[----:B-1----:R0:W5:Y:S04]  /*3440*/  LDG.E.U16 R16, [R24.64] ;  /* 0x0000000618107981 */ /* 0x002168000c1e1500 */
[----:B0-----:R-:W5:Y:S04]  /*3450*/  LDL.LU.64 R24, [R1+0x158] ;  /* 0x0001580001187983 */ /* 0x001f680000300a00 */
[----:B------:R-:W-:Y:S04]  /*3460*/  STL [R1+0xe8], R13 ;  /* 0x0000e80d01007387 */ /* 0x000fe80000100800 */
[----:B------:R0:W-:Y:S04]  /*3470*/  STL [R1+0xec], R12 ;  /* 0x0000ec0c01007387 */ /* 0x0001e80000100800 */
[----:B0-----:R-:W5:Y:S04]  /*3480*/  LDL.LU.64 R12, [R1+0x80] ;  /* 0x00008000010c7983 */ /* 0x001f680000300a00 */
[----:B--2---:R0:W-:Y:S04]  /*3490*/  STL [R1+0xe4], R17 ;  /* 0x0000e41101007387 */ /* 0x0041e80000100800 */
[----:B0-----:R0:W2:Y:S04]  /*34a0*/  LDG.E.U16 R17, [R4.64] ;  /* 0x0000000604117981 */ /* 0x0010a8000c1e1500 */
[----:B0-----:R-:W5:Y:S04]  /*34b0*/  LDL.LU.64 R4, [R1+0x58] ;  /* 0x0000580001047983 */ /* 0x001f680000300a00 */
[----:B---3--:R0:W-:Y:S04]  /*34c0*/  STL [R1+0xe0], R0 ;  /* 0x0000e00001007387 */ /* 0x0081e80000100800 */
[----:B0-----:R0:W3:Y:S04]  /*34d0*/  LDG.E.U16 R0, [R14.64] ;  /* 0x000000060e007981 */ /* 0x0010e8000c1e1500 */
[----:B----4-:R-:W-:Y:S04]  /*34e0*/  STL [R1+0xc0], R19 ;  /* 0x0000c01301007387 */ /* 0x010fe80000100800 */
[----:B------:R1:W-:Y:S04]  /*34f0*/  STL [R1+0xc4], R18 ;  /* 0x0000c41201007387 */ /* 0x0003e80000100800 */
[----:B-1----:R-:W4:Y:S04]  /*3500*/  LDL.LU.64 R18, [R1+0x38] ;  /* 0x0000380001127983 */ /* 0x002f280000300a00 */
[----:B--2---:R-:W-:Y:S04]  /*3510*/  STL [R1+0xb8], R17 ;  /* 0x0000b81101007387 */ /* 0x004fe80000100800 */
[----:B-----5:R1:W-:Y:S04]  /*3520*/  STL [R1+0xbc], R16 ;  /* 0x0000bc1001007387 */ /* 0x0203e80000100800 */
[----:B-1----:R-:W2:Y:S04]  /*3530*/  LDL.LU.64 R16, [R1+0x10] ;  /* 0x0000100001107983 */ /* 0x002ea80000300a00 */
[----:B0-----:R-:W5:Y:S04]  /*3540*/  LDL.LU.64 R14, [R1+0xf8] ;  /* 0x0000f800010e7983 */ /* 0x001f680000300a00 */
[----:B---3--:R0:W-:Y:S04]  /*3550*/  STL [R1+0xb4], R0 ;  /* 0x0000b40001007387 */ /* 0x0081e80000100800 */
[----:B0-----:R0:W3:Y:S04]  /*3560*/  LDG.E.U16 R0, [R28.64] ;  /* 0x000000061c007981 */ /* 0x0010e8000c1e1500 */
[----:B0-----:R-:W4:Y:S04]  /*3570*/  LDL.LU.64 R28, [R1+0xca8] ;  /* 0x000ca800011c7983 */ /* 0x001f280000300a00 */
[----:B--2---:R-:W2:Y:S04]  /*3580*/  LDG.E.U16 R17, [R16.64] ;  /* 0x0000000610117981 */ /* 0x004ea8000c1e1500 */
[----:B-----5:R0:W5:Y:S04]  /*3590*/  LDG.E.U16 R14, [R14.64] ;  /* 0x000000060e0e7981 */ /* 0x020168000c1e1500 */
[----:B---3--:R4:W-:Y:S04]  /*35a0*/  STL [R1+0xb0], R0 ;  /* 0x0000b00001007387 */ /* 0x0089e80000100800 */
[----:B----4-:R1:W3:Y:S04]  /*35b0*/  LDG.E.U16 R0, [R28.64] ;  /* 0x000000061c007981 */ /* 0x0102e8000c1e1500 */
[----:B-1----:R-:W4:Y:S04]  /*35c0*/  LDL.LU.64 R28, [R1+0xca0] ;  /* 0x000ca000011c7983 */ /* 0x002f280000300a00 */
[----:B---3--:R1:W-:Y:S04]  /*35d0*/  STL [R1+0x9c], R0 ;  /* 0x00009c0001007387 */ /* 0x0083e80000100800 */
[----:B-1----:R1:W3:Y:S04]  /*35e0*/  LDG.E.U16 R0, [R22.64] ;  /* 0x0000000616007981 */ /* 0x0022e8000c1e1500 */
[----:B-1----:R-:W2:Y:S04]  /*35f0*/  LDL.LU.64 R22, [R1+0xc98] ;  /* 0x000c980001167983 */ /* 0x002ea80000300a00 */
[----:B---3--:R2:W-:Y:S04]  /*3600*/  STL [R1+0x98], R0 ;  /* 0x0000980001007387 */ /* 0x0085e80000100800 */
[----:B--2---:R1:W2:Y:S04]  /*3610*/  LDG.E.U16 R0, [R22.64] ;  /* 0x0000000616007981 */ /* 0x0042a8000c1e1500 */
[----:B-1----:R-:W3:Y:S04]  /*3620*/  LDL.LU.64 R22, [R1+0x218] ;  /* 0x0002180001167983 */ /* 0x002ee80000300a00 */
[----:B---3--:R1:W3:Y:S04]  /*3630*/  LDG.E.U16 R22, [R22.64] ;  /* 0x0000000616167981 */ /* 0x0082e8000c1e1500 */
[----:B--2---:R2:W-:Y:S04]  /*3640*/  STL [R1+0x90], R0 ;  /* 0x0000900001007387 */ /* 0x0045e80000100800 */
[----:B-1----:R1:W4:Y:S04]  /*3650*/  LDG.E.U16 R23, [R20.64] ;  /* 0x0000000614177981 */ /* 0x002328000c1e1500 */
[----:B--2---:R2:W4:Y:S04]  /*3660*/  LDG.E.U16 R0, [R8.64] ;  /* 0x0000000608007981 */ /* 0x004528000c1e1500 */
[----:B---3--:R3:W-:Y:S04]  /*3670*/  STL [R1+0x94], R22 ;  /* 0x0000941601007387 */ /* 0x0087e80000100800 */
[----:B--2---:R-:W2:Y:S04]  /*3680*/  LDL.LU.64 R8, [R1+0x210] ;  /* 0x0002100001087983 */ /* 0x004ea80000300a00 */
[----:B---3--:R3:W2:Y:S04]  /*3690*/  LDG.E.U16 R22, [R2.64] ;  /* 0x0000000602167981 */ /* 0x0086a8000c1e1500 */
[----:B---3--:R-:W3:Y:S04]  /*36a0*/  LDL.LU.64 R2, [R1+0x190] ;  /* 0x0001900001027983 */ /* 0x008ee80000300a00 */
[----:B---3--:R3:W-:Y:S04]  /*36b0*/  STL.64 [R1+0xc80], R2 ;  /* 0x000c800201007387 */ /* 0x0087e80000100a00 */
[----:B---3--:R-:W3:Y:S04]  /*36c0*/  LDL.LU.64 R2, [R1+0x1e8] ;  /* 0x0001e80001027983 */ /* 0x008ee80000300a00 */
[----:B-1----:R-:W2:Y:S04]  /*36d0*/  LDL.LU.64 R20, [R1+0x100] ;  /* 0x0001000001147983 */ /* 0x002ea80000300a00 */
[----:B--2---:R1:W-:Y:S04]  /*36e0*/  STL.64 [R1+0xc70], R20 ;  /* 0x000c701401007387 */ /* 0x0043e80000100a00 */
[----:B-1----:R-:W2:Y:S04]  /*36f0*/  LDL.LU.64 R20, [R1+0x130] ;  /* 0x0001300001147983 */ /* 0x002ea80000300a00 */
[----:B--2---:R1:W-:Y:S04]  /*3700*/  STL.64 [R1+0xc78], R20 ;  /* 0x000c781401007387 */ /* 0x0043e80000100a00 */
[----:B-1----:R-:W2:Y:S04]  /*3710*/  LDL.LU.64 R20, [R1+0x160] ;  /* 0x0001600001147983 */ /* 0x002ea80000300a00 */
[----:B----4-:R1:W-:Y:S04]  /*3720*/  STL [R1+0x8c], R23 ;  /* 0x00008c1701007387 */ /* 0x0103e80000100800 */
[----:B-1----:R1:W4:Y:S04]  /*3730*/  LDG.E.U16 R23, [R6.64] ;  /* 0x0000000606177981 */ /* 0x002328000c1e1500 */
[----:B-1----:R-:W2:Y:S04]  /*3740*/  LDL.LU.64 R6, [R1+0x1e0] ;  /* 0x0001e00001067983 */ /* 0x002ea80000300a00 */
[----:B------:R1:W-:Y:S04]  /*3750*/  STL [R1+0x88], R0 ;  /* 0x0000880001007387 */ /* 0x0003e80000100800 */
[----:B-1----:R1:W2:Y:S04]  /*3760*/  LDG.E.U16 R0, [R10.64] ;  /* 0x000000060a007981 */ /* 0x0022a8000c1e1500 */
[----:B----4-:R-:W-:Y:S04]  /*3770*/  STL [R1+0x70], R23 ;  /* 0x0000701701007387 */ /* 0x010fe80000100800 */
[----:B------:R4:W-:Y:S04]  /*3780*/  STL [R1+0x74], R22 ;  /* 0x0000741601007387 */ /* 0x0009e80000100800 */
[----:B----4-:R-:W4:Y:S04]  /*3790*/  LDL.LU.64 R22, [R1+0xa0] ;  /* 0x0000a00001167983 */ /* 0x010f280000300a00 */
[----:B-1----:R-:W3:Y:S04]  /*37a0*/  LDL.LU.64 R10, [R1+0x78] ;  /* 0x00007800010a7983 */ /* 0x002ee80000300a00 */
[----:B--2---:R1:W-:Y:S04]  /*37b0*/  STL [R1+0x6c], R0 ;  /* 0x00006c0001007387 */ /* 0x0043e80000100800 */
[----:B-1----:R1:W2:Y:S04]  /*37c0*/  LDG.E.U16 R0, [R26.64] ;  /* 0x000000061a007981 */ /* 0x0022a8000c1e1500 */
[----:B-1----:R-:W4:Y:S04]  /*37d0*/  LDL.LU.64 R26, [R1+0xc90] ;  /* 0x000c9000011a7983 */ /* 0x002f280000300a00 */
[----:B---3--:R1:W3:Y:S04]  /*37e0*/  LDG.E.U16 R11, [R10.64] ;  /* 0x000000060a0b7981 */ /* 0x0082e8000c1e1500 */
[----:B--2---:R2:W-:Y:S04]  /*37f0*/  STL [R1+0x64], R0 ;  /* 0x0000640001007387 */ /* 0x0045e80000100800 */
[----:B--2---:R2:W3:Y:S04]  /*3800*/  LDG.E.U16 R0, [R24.64] ;  /* 0x0000000618007981 */ /* 0x0044e8000c1e1500 */
[----:B--2---:R-:W0:Y:S04]  /*3810*/  LDL.LU.64 R24, [R1+0xc88] ;  /* 0x000c880001187983 */ /* 0x004e280000300a00 */
[----:B---3--:R2:W-:Y:S04]  /*3820*/  STL [R1+0x68], R0 ;  /* 0x0000680001007387 */ /* 0x0085e80000100800 */
[----:B--2---:R2:W3:Y:S04]  /*3830*/  LDG.E.U16 R0, [R12.64] ;  /* 0x000000060c007981 */ /* 0x0044e8000c1e1500 */
[----:B0-----:R0:W4:Y:S04]  /*3840*/  LDG.E.U16 R15, [R24.64] ;  /* 0x00000006180f7981 */ /* 0x001128000c1e1500 */
[----:B--2---:R-:W1:Y:S04]  /*3850*/  LDL.LU.64 R12, [R1+0x240] ;  /* 0x00024000010c7983 */ /* 0x004e680000300a00 */
[----:B---3--:R2:W-:Y:S04]  /*3860*/  STL [R1+0x60], R0 ;  /* 0x0000600001007387 */ /* 0x0085e80000100800 */
[----:B--2---:R2:W3:Y:S04]  /*3870*/  LDG.E.U16 R0, [R4.64] ;  /* 0x0000000604007981 */ /* 0x0044e8000c1e1500 */
[----:B-1----:R-:W4:Y:S04]  /*3880*/  LDG.E.U16 R10, [R12.64] ;  /* 0x000000060c0a7981 */ /* 0x002f28000c1e1500 */
[----:B--2---:R-:W2:Y:S04]  /*3890*/  LDL.LU.64 R4, [R1+0x248] ;  /* 0x0002480001047983 */ /* 0x004ea80000300a00 */
[----:B---3--:R1:W-:Y:S04]  /*38a0*/  STL [R1+0x54], R0 ;  /* 0x0000540001007387 */ /* 0x0083e80000100800 */
[----:B-1----:R1:W3:Y:S04]  /*38b0*/  LDG.E.U16 R0, [R18.64] ;  /* 0x0000000612007981 */ /* 0x0022e8000c1e1500 */
[----:B--2---:R2:W2:Y:S04]  /*38c0*/  LDG.E.U16 R5, [R4.64] ;  /* 0x0000000604057981 */ /* 0x0044a8000c1e1500 */
[----:B-1----:R-:W2:Y:S04]  /*38d0*/  LDL.LU.64 R18, [R1+0x258] ;  /* 0x0002580001127983 */ /* 0x002ea80000300a00 */
[----:B0-----:R-:W2:Y:S04]  /*38e0*/  LDL.LU.64 R24, [R1+0x188] ;  /* 0x0001880001187983 */ /* 0x001ea80000300a00 */
[----:B---3--:R4:W-:Y:S04]  /*38f0*/  STL [R1+0x50], R0 ;  /* 0x0000500001007387 */ /* 0x0089e80000100800 */
[----:B----4-:R0:W3:Y:S04]  /*3900*/  LDG.E.U16 R0, [R26.64] ;  /* 0x000000061a007981 */ /* 0x0100e8000c1e1500 */
[----:B--2---:R-:W2:Y:S04]  /*3910*/  LDG.E.U16 R25, [R24.64] ;  /* 0x0000000618197981 */ /* 0x004ea8000c1e1500 */
[----:B------:R-:W4:Y:S04]  /*3920*/  LDG.E.U16 R4, [R18.64] ;  /* 0x0000000612047981 */ /* 0x000f28000c1e1500 */
[----:B0-----:R-:W2:Y:S04]  /*3930*/  LDL.LU.64 R26, [R1+0x250] ;  /* 0x00025000011a7983 */ /* 0x001ea80000300a00 */
[----:B------:R0:W-:Y:S04]  /*3940*/  STL [R1+0x4c], R17 ;  /* 0x00004c1101007387 */ /* 0x0001e80000100800 */
[----:B0-----:R-:W2:Y:S04]  /*3950*/  LDL.LU.64 R16, [R1+0x260] ;  /* 0x0002600001107983 */ /* 0x001ea80000300a00 */
[----:B------:R-:W-:Y:S04]  /*3960*/  STL [R1+0x44], R15 ;  /* 0x0000440f01007387 */ /* 0x000fe80000100800 */
[----:B-----5:R0:W-:Y:S04]  /*3970*/  STL [R1+0x48], R14 ;  /* 0x0000480e01007387 */ /* 0x0201e80000100800 */
[----:B0-----:R-:W5:Y:S04]  /*3980*/  LDL.LU.64 R14, [R1+0x268] ;  /* 0x00026800010e7983 */ /* 0x001f680000300a00 */
[----:B---3--:R0:W-:Y:S04]  /*3990*/  STL [R1+0x40], R0 ;  /* 0x0000400001007387 */ /* 0x0081e80000100800 */
[----:B0-----:R0:W3:Y:S04]  /*39a0*/  LDG.E.U16 R0, [R28.64] ;  /* 0x000000061c007981 */ /* 0x0010e8000c1e1500 */
[----:B0-----:R-:W2:Y:S04]  /*39b0*/  LDL.LU.64 R28, [R1+0xc8] ;  /* 0x0000c800011c7983 */ /* 0x001ea80000300a00 */
[----:B---3--:R0:W-:Y:S04]  /*39c0*/  STL [R1+0x3c], R0 ;  /* 0x00003c0001007387 */ /* 0x0081e80000100800 */
[----:B0-----:R0:W3:Y:S04]  /*39d0*/  LDG.E.U16 R0, [R8.64] ;  /* 0x0000000608007981 */ /* 0x0010e8000c1e1500 */
[----:B--2---:R1:W2:Y:S04]  /*39e0*/  LDG.E.U16 R28, [R28.64] ;  /* 0x000000061c1c7981 */ /* 0x0042a8000c1e1500 */
[----:B0-----:R-:W2:Y:S04]  /*39f0*/  LDL.LU.64 R8, [R1+0x270] ;  /* 0x0002700001087983 */ /* 0x001ea80000300a00 */
[----:B-1----:R0:W2:Y:S04]  /*3a00*/  LDG.E.U16 R29, [R6.64] ;  /* 0x00000006061d7981 */ /* 0x0020a8000c1e1500 */
[----:B---3--:R1:W-:Y:S04]  /*3a10*/  STL [R1+0x38], R0 ;  /* 0x0000380001007387 */ /* 0x0083e80000100800 */
[----:B-1----:R1:W3:Y:S04]  /*3a20*/  LDG.E.U16 R0, [R2.64] ;  /* 0x0000000602007981 */ /* 0x0022e8000c1e1500 */
[----:B--2---:R2:W2:Y:S04]  /*3a30*/  LDG.E.U16 R9, [R8.64] ;  /* 0x0000000608097981 */ /* 0x0044a8000c1e1500 */
        /* <DEDUP_REMOVED lines=9> */
[----:B---3--:R1:W2:Y:S04]  /*3ad0*/  LDG.E.U16 R0, [R20.64] ;  /* 0x0000000614007981 */ /* 0x0082a8000c1e1500 */
[----:B-1----:R-:W3:Y:S04]  /*3ae0*/  LDL.LU.64 R20, [R1+0xc70] ;  /* 0x000c700001147983 */ /* 0x002ee80000300a00 */
[----:B--2---:R3:W-:Y:S04]  /*3af0*/  STL [R1+0x28], R0 ;  /* 0x0000280001007387 */ /* 0x0047e80000100800 */
[----:B---3--:R1:W2:Y:S04]  /*3b00*/  LDG.E.U16 R0, [R20.64] ;  /* 0x0000000614007981 */ /* 0x0082a8000c1e1500 */
[----:B-1----:R-:W3:Y:S04]  /*3b10*/  LDL.LU.64 R20, [R1+0x280] ;  /* 0x0002800001147983 */ /* 0x002ee80000300a00 */
[----:B0-----:R-:W3:Y:S04]  /*3b20*/  LDL.LU.64 R6, [R1+0x288] ;  /* 0x0002880001067983 */ /* 0x001ee80000300a00 */
[----:B--2---:R0:W-:Y:S04]  /*3b30*/  STL [R1+0x24], R0 ;  /* 0x0000240001007387 */ /* 0x0041e80000100800 */
[----:B0-----:R0:W2:Y:S04]  /*3b40*/  LDG.E.U16 R0, [R22.64] ;  /* 0x0000000616007981 */ /* 0x0010a8000c1e1500 */
[----:B------:R-:W-:Y:S04]  /*3b50*/  STL [R1+0x1c], R29 ;  /* 0x00001c1d01007387 */ /* 0x000fe80000100800 */
[----:B------:R1:W-:Y:S04]  /*3b60*/  STL [R1+0x20], R28 ;  /* 0x0000201c01007387 */ /* 0x0003e80000100800 */
[----:B---3--:R-:W3:Y:S04]  /*3b70*/  LDG.E.U16 R8, [R20.64] ;  /* 0x0000000614087981 */ /* 0x008ee8000c1e1500 */
[----:B------:R2:W3:Y:S04]  /*3b80*/  LDG.E.U16 R7, [R6.64] ;  /* 0x0000000606077981 */ /* 0x0004e8000c1e1500 */
[----:B-1----:R-:W3:Y:S04]  /*3b90*/  LDL.LU.64 R28, [R1+0x290] ;  /* 0x00029000011c7983 */ /* 0x002ee80000300a00 */
[----:B0-----:R-:W3:Y:S04]  /*3ba0*/  LDL.LU.64 R22, [R1+0x298] ;  /* 0x0002980001167983 */ /* 0x001ee80000300a00 */
[----:B------:R0:W-:Y:S04]  /*3bb0*/  STL [R1+0xc1c], R11 ;  /* 0x000c1c0b01007387 */ /* 0x0001e80000100800 */
[----:B------:R-:W-:Y:S04]  /*3bc0*/  STL [R1+0xc20], R10 ;  /* 0x000c200a01007387 */ /* 0x000fe80000100800 */
[----:B------:R1:W-:Y:S04]  /*3bd0*/  STL [R1+0x18], R25 ;  /* 0x0000181901007387 */ /* 0x0003e80000100800 */
[----:B0-----:R0:W3:Y:S04]  /*3be0*/  LDG.E.U16 R11, [R26.64] ;  /* 0x000000061a0b7981 */ /* 0x0010e8000c1e1500 */
[----:B-1----:R-:W3:Y:S04]  /*3bf0*/  LDL.LU.64 R24, [R1+0x2a0] ;  /* 0x0002a00001187983 */ /* 0x002ee80000300a00 */
[----:B------:R-:W3:Y:S04]  /*3c00*/  LDL.LU.64 R12, [R1+0x2a8] ;  /* 0x0002a800010c7983 */ /* 0x000ee80000300a00 */
[----:B------:R1:W-:Y:S04]  /*3c10*/  STL [R1+0xc08], R5 ;  /* 0x000c080501007387 */ /* 0x0003e80000100800 */
[----:B0-----:R-:W3:Y:S04]  /*3c20*/  LDL.LU.64 R26, [R1+0x2b0] ;  /* 0x0002b000011a7983 */ /* 0x001ee80000300a00 */
[----:B----4-:R-:W-:Y:S04]  /*3c30*/  STL [R1+0xc0c], R4 ;  /* 0x000c0c0401007387 */ /* 0x010fe80000100800 */
[----:B-1----:R0:W4:Y:S04]  /*3c40*/  LDG.E.U16 R5, [R16.64] ;  /* 0x0000000610057981 */ /* 0x002128000c1e1500 */
[----:B--2---:R5:W-:Y:S04]  /*3c50*/  STL [R1+0x14], R0 ;  /* 0x0000140001007387 */ /* 0x004be80000100800 */
[----:B-----5:R1:W2:Y:S04]  /*3c60*/  LDG.E.U16 R0, [R14.64] ;  /* 0x000000060e007981 */ /* 0x0202a8000c1e1500 */
[----:B---3--:R-:W3:Y:S04]  /*3c70*/  LDG.E.U16 R6, [R28.64] ;  /* 0x000000061c067981 */ /* 0x008ee8000c1e1500 */
[----:B------:R2:W3:Y:S04]  /*3c80*/  LDG.E.U16 R3, [R22.64] ;  /* 0x0000000616037981 */ /* 0x0004e8000c1e1500 */
[----:B-1----:R-:W3:Y:S04]  /*3c90*/  LDL.LU.64 R14, [R1+0x2b8] ;  /* 0x0002b800010e7983 */ /* 0x002ee80000300a00 */
[----:B------:R1:W4:Y:S04]  /*3ca0*/  LDG.E.U16 R12, [R12.64] ;  /* 0x000000060c0c7981 */ /* 0x000328000c1e1500 */
[----:B-1----:R1:W4:Y:S04]  /*3cb0*/  LDG.E.U16 R13, [R26.64] ;  /* 0x000000061a0d7981 */ /* 0x002328000c1e1500 */
[----:B--2---:R2:W-:Y:S04]  /*3cc0*/  STL [R1+0xc10], R0 ;  /* 0x000c100001007387 */ /* 0x0045e80000100800 */
[----:B0-----:R-:W5:Y:S04]  /*3cd0*/  LDL.LU.64 R16, [R1+0x2c8] ;  /* 0x0002c80001107983 */ /* 0x001f680000300a00 */
[----:B------:R-:W-:Y:S04]  /*3ce0*/  STL [R1+0xc24], R9 ;  /* 0x000c240901007387 */ /* 0x000fe80000100800 */
[----:B------:R0:W-:Y:S04]  /*3cf0*/  STL [R1+0x8], R11 ;  /* 0x0000080b01007387 */ /* 0x0001e80000100800 */
[----:B--2---:R2:W5:Y:S04]  /*3d00*/  LDG.E.U16 R0, [R24.64] ;  /* 0x0000000618007981 */ /* 0x004568000c1e1500 */
[----:B---3--:R3:W3:Y:S04]  /*3d10*/  LDG.E.U16 R14, [R14.64] ;  /* 0x000000060e0e7981 */ /* 0x0086e8000c1e1500 */
[----:B0-----:R-:W3:Y:S04]  /*3d20*/  LDL.LU.64 R10, [R1+0x2d0] ;  /* 0x0002d000010a7983 */ /* 0x001ee80000300a00 */
[----:B------:R-:W3:Y:S04]  /*3d30*/  LDL.LU.64 R18, [R1+0x2d8] ;  /* 0x0002d80001127983 */ /* 0x000ee80000300a00 */
[----:B------:R-:W-:Y:S04]  /*3d40*/  STL [R1+0xc28], R2 ;  /* 0x000c280201007387 */ /* 0x000fe80000100800 */
[----:B------:R0:W-:Y:S04]  /*3d50*/  STL [R1+0xc2c], R8 ;  /* 0x000c2c0801007387 */ /* 0x0001e80000100800 */
[----:B0-----:R-:W3:Y:S04]  /*3d60*/  LDL.LU.64 R8, [R1+0x2e0] ;  /* 0x0002e00001087983 */ /* 0x001ee80000300a00 */
[----:B------:R-:W3:Y:S04]  /*3d70*/  LDL.LU.64 R20, [R1+0x2e8] ;  /* 0x0002e80001147983 */ /* 0x000ee80000300a00 */
[----:B----4-:R0:W-:Y:S04]  /*3d80*/  STL [R1+0x4], R5 ;  /* 0x0000040501007387 */ /* 0x0101e80000100800 */
[----:B0-----:R-:W4:Y:S04]  /*3d90*/  LDL.LU.64 R4, [R1+0x2f0] ;  /* 0x0002f00001047983 */ /* 0x001f280000300a00 */
[----:B------:R-:W-:Y:S04]  /*3da0*/  STL [R1+0xc30], R7 ;  /* 0x000c300701007387 */ /* 0x000fe80000100800 */
[----:B------:R-:W-:Y:S04]  /*3db0*/  STL [R1+0xc34], R6 ;  /* 0x000c340601007387 */ /* 0x000fe80000100800 */
[----:B------:R-:W4:Y:S04]  /*3dc0*/  LDL.LU.64 R22, [R1+0x2f8] ;  /* 0x0002f80001167983 */ /* 0x000f280000300a00 */
[----:B------:R0:W-:Y:S04]  /*3dd0*/  STL [R1+0xc14], R3 ;  /* 0x000c140301007387 */ /* 0x0001e80000100800 */
[----:B0-----:R-:W4:Y:S04]  /*3de0*/  LDL.LU.64 R2, [R1+0x2c0] ;  /* 0x0002c00001027983 */ /* 0x001f280000300a00 */
[----:B--2---:R-:W2:Y:S04]  /*3df0*/  LDL.LU.64 R24, [R1+0x308] ;  /* 0x0003080001187983 */ /* 0x004ea80000300a00 */
[----:B------:R-:W2:Y:S04]  /*3e00*/  LDL.LU.64 R6, [R1+0x310] ;  /* 0x0003100001067983 */ /* 0x000ea80000300a00 */
[----:B------:R-:W-:Y:S04]  /*3e10*/  STL [R1+0xc18], R12 ;  /* 0x000c180c01007387 */ /* 0x000fe80000100800 */
[----:B-1----:R-:W2:Y:S04]  /*3e20*/  LDL.LU.64 R26, [R1+0x318] ;  /* 0x00031800011a7983 */ /* 0x002ea80000300a00 */
[----:B------:R-:W2:Y:S04]  /*3e30*/  LDL.LU.64 R28, [R1+0x320] ;  /* 0x00032000011c7983 */ /* 0x000ea80000300a00 */
[----:B------:R0:W-:Y:S04]  /*3e40*/  STL [R1+0xc38], R13 ;  /* 0x000c380d01007387 */ /* 0x0001e80000100800 */
[----:B0-----:R-:W2:Y:S04]  /*3e50*/  LDL.LU.64 R12, [R1+0x300] ;  /* 0x00030000010c7983 */ /* 0x001ea80000300a00 */
[----:B-----5:R3:W5:Y:S04]  /*3e60*/  LDG.E.U16 R16, [R16.64] ;  /* 0x0000000610107981 */ /* 0x020768000c1e1500 */
[----:B---3--:R-:W3:Y:S04]  /*3e70*/  LDG.E.U16 R17, [R10.64] ;  /* 0x000000060a117981 */ /* 0x008ee8000c1e1500 */
[----:B------:R0:W3:Y:S04]  /*3e80*/  LDG.E.U16 R18, [R18.64] ;  /* 0x0000000612127981 */ /* 0x0000e8000c1e1500 */
[----:B0-----:R-:W3:Y:S04]  /*3e90*/  LDG.E.U16 R19, [R8.64] ;  /* 0x0000000608137981 */ /* 0x001ee8000c1e1500 */
[----:B------:R4:W3:Y:S04]  /*3ea0*/  LDG.E.U16 R20, [R20.64] ;  /* 0x0000000614147981 */ /* 0x0008e8000c1e1500 */
[----:B----4-:R0:W4:Y:S04]  /*3eb0*/  LDG.E.U16 R21, [R4.64] ;  /* 0x0000000604157981 */ /* 0x010128000c1e1500 */
[----:B------:R1:W3:Y:S04]  /*3ec0*/  LDG.E.U16 R22, [R22.64] ;  /* 0x0000000616167981 */ /* 0x0002e8000c1e1500 */
[----:B------:R-:W3:Y:S04]  /*3ed0*/  LDG.E.U16 R15, [R2.64] ;  /* 0x00000006020f7981 */ /* 0x000ee8000c1e1500 */
[----:B--2---:R2:W4:Y:S04]  /*3ee0*/  LDG.E.U16 R24, [R24.64] ;  /* 0x0000000618187981 */ /* 0x004528000c1e1500 */
[----:B------:R-:W-:Y:S04]  /*3ef0*/  STL [R1+0xc3c], R14 ;  /* 0x000c3c0e01007387 */ /* 0x000fe80000100800 */
[----:B--2---:R-:W2:Y:S04]  /*3f00*/  LDG.E.U16 R25, [R6.64] ;  /* 0x0000000606197981 */ /* 0x004ea8000c1e1500 */
[----:B------:R0:W2:Y:S04]  /*3f10*/  LDG.E.U16 R26, [R26.64] ;  /* 0x000000061a1a7981 */ /* 0x0000a8000c1e1500 */
[----:B0-----:R0:W2:Y:S04]  /*3f20*/  LDG.E.U16 R27, [R28.64] ;  /* 0x000000061c1b7981 */ /* 0x0010a8000c1e1500 */
[----:B-1----:R-:W2:Y:S04]  /*3f30*/  LDG.E.U16 R23, [R12.64] ;  /* 0x000000060c177981 */ /* 0x002ea8000c1e1500 */
[----:B---3--:R-:W-:Y:S04]  /*3f40*/  STL [R1+0xc40], R15 ;  /* 0x000c400f01007387 */ /* 0x008fe80000100800 */
[----:B-----5:R-:W-:Y:S04]  /*3f50*/  STL [R1+0xc44], R16 ;  /* 0x000c441001007387 */ /* 0x020fe80000100800 */
[----:B------:R-:W-:Y:S04]  /*3f60*/  STL [R1+0xc48], R17 ;  /* 0x000c481101007387 */ /* 0x000fe80000100800 */
[----:B------:R-:W3:Y:S04]  /*3f70*/  LDL.LU.64 R10, [R1+0x328] ;  /* 0x00032800010a7983 */ /* 0x000ee80000300a00 */
[----:B------:R-:W-:Y:S04]  /*3f80*/  STL [R1+0xc4c], R18 ;  /* 0x000c4c1201007387 */ /* 0x000fe80000100800 */
[----:B------:R-:W-:Y:S04]  /*3f90*/  STL [R1+0xc50], R19 ;  /* 0x000c501301007387 */ /* 0x000fe80000100800 */
[----:B------:R-:W-:Y:S04]  /*3fa0*/  STL [R1+0xc54], R20 ;  /* 0x000c541401007387 */ /* 0x000fe80000100800 */
[----:B------:R-:W5:Y:S04]  /*3fb0*/  LDL.LU R2, [R1+0x39c] ;  /* 0x00039c0001027983 */ /* 0x000f680000300800 */
[----:B------:R-:W5:Y:S04]  /*3fc0*/  LDL.LU R9, [R1+0x3a0] ;  /* 0x0003a00001097983 */ /* 0x000f680000300800 */
[----:B------:R-:W5:Y:S04]  /*3fd0*/  LDL.LU R5, [R1+0x398] ;  /* 0x0003980001057983 */ /* 0x000f680000300800 */
[----:B----4-:R-:W-:Y:S04]  /*3fe0*/  STL [R1+0xc58], R21 ;  /* 0x000c581501007387 */ /* 0x010fe80000100800 */
[----:B------:R-:W-:Y:S04]  /*3ff0*/  STL [R1], R0 ;  /* 0x0000000001007387 */ /* 0x000fe80000100800 */
[----:B------:R-:W-:Y:S04]  /*4000*/  STL [R1+0xc5c], R22 ;  /* 0x000c5c1601007387 */ /* 0x000fe80000100800 */
[----:B--2---:R-:W-:Y:S04]  /*4010*/  STL [R1+0xc60], R23 ;  /* 0x000c601701007387 */ /* 0x004fe80000100800 */
[----:B------:R-:W-:Y:S04]  /*4020*/  STL [R1+0xc64], R24 ;  /* 0x000c641801007387 */ /* 0x000fe80000100800 */
[----:B------:R1:W-:Y:S04]  /*4030*/  STL [R1+0xc68], R25 ;  /* 0x000c681901007387 */ /* 0x0003e80000100800 */
[----:B------:R-:W-:Y:S04]  /*4040*/  STL [R1+0xc6c], R26 ;  /* 0x000c6c1a01007387 */ /* 0x000fe80000100800 */
[----:B-1----:R-:W2:Y:S04]  /*4050*/  LDL.LU R25, [R1+0x390] ;  /* 0x0003900001197983 */ /* 0x002ea80000300800 */
[----:B------:R-:W4:Y:S04]  /*4060*/  LDL.LU R24, [R1+0x388] ;  /* 0x0003880001187983 */ /* 0x000f280000300800 */
[----:B------:R-:W2:Y:S04]  /*4070*/  LDL.LU R23, [R1+0x384] ;  /* 0x0003840001177983 */ /* 0x000ea80000300800 */
[----:B------:R-:W2:Y:S04]  /*4080*/  LDL.LU R22, [R1+0x38c] ;  /* 0x00038c0001167983 */ /* 0x000ea80000300800 */
[----:B------:R-:W2:Y:S04]  /*4090*/  LDL.LU R21, [R1+0x380] ;  /* 0x0003800001157983 */ /* 0x000ea80000300800 */
[----:B------:R-:W2:Y:S04]  /*40a0*/  LDL.LU R20, [R1+0x37c] ;  /* 0x00037c0001147983 */ /* 0x000ea80000300800 */
[----:B------:R-:W2:Y:S04]  /*40b0*/  LDL.LU R19, [R1+0x394] ;  /* 0x0003940001137983 */ /* 0x000ea80000300800 */
[----:B------:R-:W2:Y:S04]  /*40c0*/  LDL.LU R18, [R1+0x378] ;  /* 0x0003780001127983 */ /* 0x000ea80000300800 */
[----:B------:R-:W2:Y:S04]  /*40d0*/  LDL.LU R3, [R1+0x370] ;  /* 0x0003700001037983 */ /* 0x000ea80000300800 */
[----:B0-----:R-:W0:Y:S04]  /*40e0*/  S2R R29, SR_TID.X ;  /* 0x00000000001d7919 */ /* 0x001e280000002100 */
[----:B---3--:R1:W3:Y:S04]  /*40f0*/  LDG.E.U16 R28, [R10.64] ;  /* 0x000000060a1c7981 */ /* 0x0082e8000c1e1500 */
[----:B-1----:R-:W3:Y:S04]  /*4100*/  LDL.LU R10, [R1+0x36c] ;  /* 0x00036c00010a7983 */ /* 0x002ee80000300800 */
[----:B------:R-:W4:Y:S01]  /*4110*/  LDL.LU R11, [R1+0x368] ;  /* 0x00036800010b7983 */ /* 0x000f220000300800 */
[----:B0-----:R-:W-:-:S03]  /*4120*/  LOP3.LUT R0, R29, 0xff, RZ, 0xc0, !PT ;  /* 0x000000ff1d007812 */ /* 0x001fc600078ec0ff */
[----:B------:R-:W4:Y:S01]  /*4130*/  LDL.LU R8, [R1+0x364] ;  /* 0x0003640001087983 */ /* 0x000f220000300800 */
[----:B------:R-:W-:-:S03]  /*4140*/  SHF.L.U32 R29, R0, 0x1, RZ ;  /* 0x00000001001d7819 */ /* 0x000fc600000006ff */
[----:B------:R-:W4:Y:S04]  /*4150*/  LDL.LU R0, [R1+0x360] ;  /* 0x0003600001007983 */ /* 0x000f280000300800 */
        /* <DEDUP_REMOVED lines=8> */
[----:B-----5:R0:W-:Y:S04]  /*41e0*/  STS.U16 [R29+0x1000], R2 ;  /* 0x001000021d007388 */ /* 0x0201e80000000400 */
[----:B------:R-:W5:Y:S04]  /*41f0*/  LDL.LU R7, [R1+0x33c] ;  /* 0x00033c0001077983 */ /* 0x000f680000300800 */
[----:B------:R1:W-:Y:S04]  /*4200*/  STS.U16 [R29], R9 ;  /* 0x000000091d007388 */ /* 0x0003e80000000400 */
[----:B0-----:R-:W5:Y:S04]  /*4210*/  LDL.LU R2, [R1+0x338] ;  /* 0x0003380001027983 */ /* 0x001f680000300800 */
[----:B------:R0:W-:Y:S04]  /*4220*/  STS.U16 [R29+0x2000], R5 ;  /* 0x002000051d007388 */ /* 0x0001e80000000400 */
[----:B-1----:R-:W5:Y:S04]  /*4230*/  LDL.LU R9, [R1+0x334] ;  /* 0x0003340001097983 */ /* 0x002f680000300800 */
[----:B0-----:R-:W5:Y:S04]  /*4240*/  LDL.LU R5, [R1+0x330] ;  /* 0x0003300001057983 */ /* 0x001f680000300800 */
[----:B--2---:R-:W-:Y:S04]  /*4250*/  STS.U16 [R29+0xc000], R3 ;  /* 0x00c000031d007388 */ /* 0x004fe80000000400 */
[----:B---3--:R0:W-:Y:S04]  /*4260*/  STS.U16 [R29+0xd000], R10 ;  /* 0x00d0000a1d007388 */ /* 0x0081e80000000400 */
[----:B----4-:R1:W-:Y:S04]  /*4270*/  STS.U16 [R29+0x7000], R11 ;  /* 0x0070000b1d007388 */ /* 0x0103e80000000400 */
[----:B0-----:R-:W2:Y:S04]  /*4280*/  LDL.LU R10, [R1+0x20c] ;  /* 0x00020c00010a7983 */ /* 0x001ea80000300800 */
[----:B-1----:R-:W3:Y:S01]  /*4290*/  LDL.LU R11, [R1+0x208] ;  /* 0x00020800010b7983 */ /* 0x002ee20000300800 */
[----:B------:R-:W-:-:S03]  /*42a0*/  LOP3.LUT R3, R29, 0x10, RZ, 0x3c, !PT ;  /* 0x000000101d037812 */ /* 0x000fc600078e3cff */
[----:B------:R0:W-:Y:S04]  /*42b0*/  STS.U16 [R29+0xe000], R8 ;  /* 0x00e000081d007388 */ /* 0x0001e80000000400 */
[----:B------:R-:W-:Y:S04]  /*42c0*/  STS.U16 [R29+0x4000], R25 ;  /* 0x004000191d007388 */ /* 0x000fe80000000400 */
[----:B------:R-:W-:Y:S04]  /*42d0*/  STS.U16 [R29+0x8000], R24 ;  /* 0x008000181d007388 */ /* 0x000fe80000000400 */
[----:B------:R-:W-:Y:S04]  /*42e0*/  STS.U16 [R29+0x9000], R23 ;  /* 0x009000171d007388 */ /* 0x000fe80000000400 */
[----:B------:R-:W-:Y:S04]  /*42f0*/  STS.U16 [R29+0x5000], R22 ;  /* 0x005000161d007388 */ /* 0x000fe80000000400 */
[----:B------:R-:W-:Y:S04]  /*4300*/  STS.U16 [R29+0xa000], R21 ;  /* 0x00a000151d007388 */ /* 0x000fe80000000400 */
[----:B------:R-:W-:Y:S04]  /*4310*/  STS.U16 [R29+0xb000], R20 ;  /* 0x00b000141d007388 */ /* 0x000fe80000000400 */
[----:B------:R-:W-:Y:S04]  /*4320*/  STS.U16 [R29+0x3000], R19 ;  /* 0x003000131d007388 */ /* 0x000fe80000000400 */
[----:B------:R-:W-:Y:S04]  /*4330*/  STS.U16 [R29+0x6000], R18 ;  /* 0x006000121d007388 */ /* 0x000fe80000000400 */
[----:B------:R1:W-:Y:S04]  /*4340*/  STS.U16 [R29+0xf000], R0 ;  /* 0x00f000001d007388 */ /* 0x0003e80000000400 */
[----:B0-----:R-:W4:Y:S04]  /*4350*/  LDL.LU R8, [R1+0x1dc] ;  /* 0x0001dc0001087983 */ /* 0x001f280000300800 */
[----:B------:R0:W-:Y:S04]  /*4360*/  STS.U16 [R3+0x8200], R4 ;  /* 0x0082000403007388 */ /* 0x0001e80000000400 */
[----:B-1----:R-:W4:Y:S04]  /*4370*/  LDL.LU R0, [R1+0x1d8] ;  /* 0x0001d80001007983 */ /* 0x002f280000300800 */
[----:B------:R-:W-:Y:S04]  /*4380*/  STS.U16 [R3+0x9200], R17 ;  /* 0x0092001103007388 */ /* 0x000fe80000000400 */
[----:B0-----:R-:W4:Y:S04]  /*4390*/  LDL.LU R4, [R1+0x3a4] ;  /* 0x0003a40001047983 */ /* 0x001f280000300800 */
[----:B------:R-:W-:Y:S04]  /*43a0*/  STS.U16 [R3+0xa200], R16 ;  /* 0x00a2001003007388 */ /* 0x000fe80000000400 */
[----:B------:R-:W4:Y:S04]  /*43b0*/  LDL.LU R26, [R1+0x1d0] ;  /* 0x0001d000011a7983 */ /* 0x000f280000300800 */
        /* <DEDUP_REMOVED lines=10> */
[----:B-----5:R-:W-:Y:S04]  /*4460*/  STS.U16 [R3+0x2200], R7 ;  /* 0x0022000703007388 */ /* 0x020fe80000000400 */
[----:B------:R-:W5:Y:S04]  /*4470*/  LDL.LU R20, [R1+0x168] ;  /* 0x0001680001147983 */ /* 0x000f680000300800 */
[----:B------:R0:W-:Y:S04]  /*4480*/  STS.U16 [R3+0x3200], R2 ;  /* 0x0032000203007388 */ /* 0x0001e80000000400 */
[----:B------:R-:W5:Y:S04]  /*4490*/  LDL.LU R19, [R1+0x154] ;  /* 0x0001540001137983 */ /* 0x000f680000300800 */
[----:B------:R-:W-:Y:S04]  /*44a0*/  STS.U16 [R3+0x4200], R9 ;  /* 0x0042000903007388 */ /* 0x000fe80000000400 */
[----:B------:R-:W5:Y:S04]  /*44b0*/  LDL.LU R18, [R1+0x150] ;  /* 0x0001500001127983 */ /* 0x000f680000300800 */
[----:B------:R1:W-:Y:S04]  /*44c0*/  STS.U16 [R3+0x5200], R5 ;  /* 0x0052000503007388 */ /* 0x0003e80000000400 */
[----:B0-----:R-:W5:Y:S04]  /*44d0*/  LDL.LU R2, [R1+0x12c] ;  /* 0x00012c0001027983 */ /* 0x001f680000300800 */
[----:B-1----:R-:W5:Y:S04]  /*44e0*/  LDL.LU R5, [R1+0x124] ;  /* 0x0001240001057983 */ /* 0x002f680000300800 */
[----:B------:R-:W5:Y:S04]  /*44f0*/  LDL.LU R9, [R1+0x120] ;  /* 0x0001200001097983 */ /* 0x000f680000300800 */
[----:B--2---:R0:W-:Y:S04]  /*4500*/  STS.U16 [R3+0x6200], R10 ;  /* 0x0062000a03007388 */ /* 0x0041e80000000400 */
[----:B---3--:R1:W-:Y:S04]  /*4510*/  STS.U16 [R3+0x7200], R11 ;  /* 0x0072000b03007388 */ /* 0x0083e80000000400 */
[----:B0-----:R-:W2:Y:S04]  /*4520*/  LDL.LU R10, [R1+0x11c] ;  /* 0x00011c00010a7983 */ /* 0x001ea80000300800 */
[----:B-1----:R-:W3:Y:S01]  /*4530*/  LDL.LU R11, [R1+0x118] ;  /* 0x00011800010b7983 */ /* 0x002ee20000300800 */
[----:B------:R-:W-:-:S03]  /*4540*/  LOP3.LUT R17, R29, 0x20, RZ, 0x3c, !PT ;  /* 0x000000201d117812 */ /* 0x000fc600078e3cff */
[----:B------:R-:W3:Y:S04]  /*4550*/  LDL.LU R16, [R1+0x10c] ;  /* 0x00010c0001107983 */ /* 0x000ee80000300800 */
[----:B------:R-:W3:Y:S04]  /*4560*/  LDL.LU R15, [R1+0x108] ;  /* 0x00010800010f7983 */ /* 0x000ee80000300800 */
[----:B------:R-:W3:Y:S04]  /*4570*/  LDL.LU R14, [R1+0xf4] ;  /* 0x0000f400010e7983 */ /* 0x000ee80000300800 */
[----:B------:R-:W3:Y:S04]  /*4580*/  LDL.LU R13, [R1+0xf0] ;  /* 0x0000f000010d7983 */ /* 0x000ee80000300800 */
[----:B------:R-:W3:Y:S04]  /*4590*/  LDL.LU R12, [R1+0xec] ;  /* 0x0000ec00010c7983 */ /* 0x000ee80000300800 */
[----:B----4-:R-:W-:Y:S04]  /*45a0*/  STS.U16 [R3+0x200], R8 ;  /* 0x0002000803007388 */ /* 0x010fe80000000400 */
[----:B------:R0:W-:Y:S04]  /*45b0*/  STS.U16 [R3+0xf200], R0 ;  /* 0x00f2000003007388 */ /* 0x0001e80000000400 */
[----:B------:R1:W-:Y:S04]  /*45c0*/  STS.U16 [R17+0x1400], R4 ;  /* 0x0014000411007388 */ /* 0x0003e80000000400 */
        /* <DEDUP_REMOVED lines=10> */
[----:B-1----:R-:W4:Y:S04]  /*4670*/  LDL.LU R4, [R1+0xbc] ;  /* 0x0000bc0001047983 */ /* 0x002f280000300800 */
[----:B------:R-:W-:Y:S04]  /*4680*/  STS.U16 [R17+0xa400], R21 ;  /* 0x00a4001511007388 */ /* 0x000fe80000000400 */
[----:B-----5:R-:W-:Y:S04]  /*4690*/  STS.U16 [R17+0xb400], R20 ;  /* 0x00b4001411007388 */ /* 0x020fe80000000400 */
[----:B------:R-:W-:Y:S04]  /*46a0*/  STS.U16 [R17+0xc400], R19 ;  /* 0x00c4001311007388 */ /* 0x000fe80000000400 */
[----:B------:R-:W-:Y:S04]  /*46b0*/  STS.U16 [R17+0xd400], R18 ;  /* 0x00d4001211007388 */ /* 0x000fe80000000400 */
[----:B------:R0:W-:Y:S04]  /*46c0*/  STS.U16 [R17+0xe400], R2 ;  /* 0x00e4000211007388 */ /* 0x0001e80000000400 */
[----:B------:R1:W-:Y:S04]  /*46d0*/  STS.U16 [R17+0x4400], R5 ;  /* 0x0044000511007388 */ /* 0x0003e80000000400 */
[----:B0-----:R-:W5:Y:S04]  /*46e0*/  LDL.LU R2, [R1+0xb8] ;  /* 0x0000b80001027983 */ /* 0x001f680000300800 */
[----:B-1----:R-:W5:Y:S04]  /*46f0*/  LDL.LU R5, [R1+0xb4] ;  /* 0x0000b40001057983 */ /* 0x002f680000300800 */
[----:B------:R0:W-:Y:S04]  /*4700*/  STS.U16 [R17+0x5400], R9 ;  /* 0x0054000911007388 */ /* 0x0001e80000000400 */
[----:B0-----:R-:W5:Y:S04]  /*4710*/  LDL.LU R9, [R1+0xb0] ;  /* 0x0000b00001097983 */ /* 0x001f680000300800 */
[----:B--2---:R0:W-:Y:S04]  /*4720*/  STS.U16 [R17+0x6400], R10 ;  /* 0x0064000a11007388 */ /* 0x0041e80000000400 */
[----:B---3--:R1:W-:Y:S04]  /*4730*/  STS.U16 [R17+0x7400], R11 ;  /* 0x0074000b11007388 */ /* 0x0083e80000000400 */
[----:B0-----:R-:W2:Y:S04]  /*4740*/  LDL.LU R10, [R1+0x9c] ;  /* 0x00009c00010a7983 */ /* 0x001ea80000300800 */
[----:B-1----:R-:W3:Y:S01]  /*4750*/  LDL.LU R11, [R1+0x98] ;  /* 0x00009800010b7983 */ /* 0x002ee20000300800 */
[----:B------:R-:W-:-:S03]  /*4760*/  LOP3.LUT R26, R29, 0x30, RZ, 0x3c, !PT ;  /* 0x000000301d1a7812 */ /* 0x000fc600078e3cff */
[----:B------:R-:W-:Y:S04]  /*4770*/  STS.U16 [R17+0xf400], R16 ;  /* 0x00f4001011007388 */ /* 0x000fe80000000400 */
[----:B------:R-:W-:Y:S04]  /*4780*/  STS.U16 [R26+0x8600], R15 ;  /* 0x0086000f1a007388 */ /* 0x000fe80000000400 */
[----:B------:R-:W3:Y:S04]  /*4790*/  LDL.LU R25, [R1+0x90] ;  /* 0x0000900001197983 */ /* 0x000ee80000300800 */
[----:B------:R-:W-:Y:S04]  /*47a0*/  STS.U16 [R26+0x9600], R14 ;  /* 0x0096000e1a007388 */ /* 0x000fe80000000400 */
[----:B------:R-:W3:Y:S04]  /*47b0*/  LDL.LU R24, [R1+0x3a8] ;  /* 0x0003a80001187983 */ /* 0x000ee80000300800 */
[----:B------:R-:W-:Y:S04]  /*47c0*/  STS.U16 [R26+0xa600], R13 ;  /* 0x00a6000d1a007388 */ /* 0x000fe80000000400 */
[----:B------:R-:W3:Y:S04]  /*47d0*/  LDL.LU R23, [R1+0x374] ;  /* 0x0003740001177983 */ /* 0x000ee80000300800 */
[----:B------:R0:W-:Y:S04]  /*47e0*/  STS.U16 [R26+0xb600], R12 ;  /* 0x00b6000c1a007388 */ /* 0x0001e80000000400 */
[----:B------:R-:W3:Y:S04]  /*47f0*/  LDL.LU R22, [R1+0x1b4] ;  /* 0x0001b40001167983 */ /* 0x000ee80000300800 */
[----:B------:R-:W3:Y:S04]  /*4800*/  LDL.LU R21, [R1+0x19c] ;  /* 0x00019c0001157983 */ /* 0x000ee80000300800 */
[----:B----4-:R1:W-:Y:S04]  /*4810*/  STS.U16 [R26+0xc600], R3 ;  /* 0x00c600031a007388 */ /* 0x0103e80000000400 */
[----:B------:R-:W4:Y:S04]  /*4820*/  LDL.LU R20, [R1+0x8c] ;  /* 0x00008c0001147983 */ /* 0x000f280000300800 */
[----:B------:R-:W-:Y:S04]  /*4830*/  STS.U16 [R26+0xd600], R6 ;  /* 0x00d600061a007388 */ /* 0x000fe80000000400 */
[----:B------:R-:W4:Y:S04]  /*4840*/  LDL.LU R19, [R1+0x74] ;  /* 0x0000740001137983 */ /* 0x000f280000300800 */
[----:B------:R-:W-:Y:S04]  /*4850*/  STS.U16 [R26+0xe600], R7 ;  /* 0x00e600071a007388 */ /* 0x000fe80000000400 */
[----:B------:R-:W4:Y:S04]  /*4860*/  LDL.LU R18, [R1+0x70] ;  /* 0x0000700001127983 */ /* 0x000f280000300800 */
[----:B------:R-:W-:Y:S04]  /*4870*/  STS.U16 [R26+0x600], R8 ;  /* 0x000600081a007388 */ /* 0x000fe80000000400 */
[----:B0-----:R-:W4:Y:S04]  /*4880*/  LDL.LU R12, [R1+0x64] ;  /* 0x00006400010c7983 */ /* 0x001f280000300800 */
[----:B------:R0:W-:Y:S01]  /*4890*/  STS.U16 [R26+0x1600], R0 ;  /* 0x001600001a007388 */ /* 0x0001e20000000400 */
[----:B------:R-:W-:-:S03]  /*48a0*/  LOP3.LUT R15, R29, 0x40, RZ, 0x3c, !PT ;  /* 0x000000401d0f7812 */ /* 0x000fc600078e3cff */
[----:B-1----:R-:W4:Y:S04]  /*48b0*/  LDL.LU R3, [R1+0x60] ;  /* 0x0000600001037983 */ /* 0x002f280000300800 */
[----:B------:R1:W-:Y:S04]  /*48c0*/  STS.U16 [R26+0x2600], R4 ;  /* 0x002600041a007388 */ /* 0x0003e80000000400 */
[----:B0-----:R-:W4:Y:S04]  /*48d0*/  LDL.LU R0, [R1+0x54] ;  /* 0x0000540001007983 */ /* 0x001f280000300800 */
[----:B-1----:R-:W4:Y:S04]  /*48e0*/  LDL.LU R4, [R1+0x50] ;  /* 0x0000500001047983 */ /* 0x002f280000300800 */
[----:B-----5:R-:W-:Y:S04]  /*48f0*/  STS.U16 [R26+0x3600], R2 ;  /* 0x003600021a007388 */ /* 0x020fe80000000400 */
[----:B------:R0:W-:Y:S04]  /*4900*/  STS.U16 [R26+0x4600], R5 ;  /* 0x004600051a007388 */ /* 0x0001e80000000400 */
[----:B0-----:R-:W5:Y:S04]  /*4910*/  LDL.LU R5, [R1+0x4c] ;  /* 0x00004c0001057983 */ /* 0x001f680000300800 */
[----:B------:R-:W5:Y:S04]  /*4920*/  LDL.LU R29, [R1+0x6c] ;  /* 0x00006c00011d7983 */ /* 0x000f680000300800 */
[----:B------:R-:W5:Y:S04]  /*4930*/  LDL.LU R17, [R1+0x44] ;  /* 0x0000440001117983 */ /* 0x000f680000300800 */
[----:B------:R-:W5:Y:S04]  /*4940*/  LDL.LU R16, [R1+0x40] ;  /* 0x0000400001107983 */ /* 0x000f680000300800 */
[----:B------:R-:W5:Y:S04]  /*4950*/  LDL.LU R14, [R1+0x3c] ;  /* 0x00003c00010e7983 */ /* 0x000f680000300800 */
[----:B------:R-:W5:Y:S04]  /*4960*/  LDL.LU R13, [R1+0x3ac] ;  /* 0x0003ac00010d7983 */ /* 0x000f680000300800 */
[----:B------:R-:W5:Y:S04]  /*4970*/  LDL.LU R6, [R1+0x1b0] ;  /* 0x0001b00001067983 */ /* 0x000f680000300800 */
[----:B------:R-:W5:Y:S04]  /*4980*/  LDL.LU R7, [R1+0x128] ;  /* 0x0001280001077983 */ /* 0x000f680000300800 */
[----:B------:R-:W5:Y:S04]  /*4990*/  LDL.LU R8, [R1+0x30] ;  /* 0x0000300001087983 */ /* 0x000f680000300800 */
[----:B------:R0:W-:Y:S04]  /*49a0*/  STS.U16 [R26+0x5600], R9 ;  /* 0x005600091a007388 */ /* 0x0001e80000000400 */
[----:B------:R-:W5:Y:S04]  /*49b0*/  LDL.LU R2, [R1+0x2c] ;  /* 0x00002c0001027983 */ /* 0x000f680000300800 */
[----:B0-----:R-:W5:Y:S04]  /*49c0*/  LDL.LU R9, [R1+0x28] ;  /* 0x0000280001097983 */ /* 0x001f680000300800 */
[----:B--2---:R0:W-:Y:S04]  /*49d0*/  STS.U16 [R26+0x6600], R10 ;  /* 0x0066000a1a007388 */ /* 0x0041e80000000400 */
[----:B---3--:R1:W-:Y:S04]  /*49e0*/  STS.U16 [R26+0x7600], R11 ;  /* 0x0076000b1a007388 */ /* 0x0083e80000000400 */
[----:B0-----:R-:W2:Y:S04]  /*49f0*/  LDL.LU R10, [R1+0x24] ;  /* 0x00002400010a7983 */ /* 0x001ea80000300800 */
[----:B-1----:R-:W3:Y:S04]  /*4a00*/  LDL.LU R11, [R1+0x20] ;  /* 0x00002000010b7983 */ /* 0x002ee80000300800 */
[----:B------:R0:W-:Y:S04]  /*4a10*/  STS.U16 [R26+0xf600], R25 ;  /* 0x00f600191a007388 */ /* 0x0001e80000000400 */
[----:B------:R1:W-:Y:S04]  /*4a20*/  STS.U16 [R15+0x2800], R24 ;  /* 0x002800180f007388 */ /* 0x0003e80000000400 */
[----:B0-----:R-:W3:Y:S04]  /*4a30*/  LDL.LU R26, [R1+0xc6c] ;  /* 0x000c6c00011a7983 */ /* 0x001ee80000300800 */
[----:B------:R0:W-:Y:S04]  /*4a40*/  STS.U16 [R15+0x3800], R23 ;  /* 0x003800170f007388 */ /* 0x0001e80000000400 */
[----:B------:R-:W3:Y:S04]  /*4a50*/  LDL.LU R25, [R1+0xc68] ;  /* 0x000c680001197983 */ /* 0x000ee80000300800 */
[----:B------:R0:W-:Y:S04]  /*4a60*/  STS.U16 [R15+0x4800], R22 ;  /* 0x004800160f007388 */ /* 0x0001e80000000400 */
[----:B------:R0:W-:Y:S04]  /*4a70*/  STS.U16 [R15+0x6800], R21 ;  /* 0x006800150f007388 */ /* 0x0001e80000000400 */
[----:B-1----:R-:W3:Y:S04]  /*4a80*/  LDL.LU R24, [R1+0xc64] ;  /* 0x000c640001187983 */ /* 0x002ee80000300800 */
[----:B----4-:R1:W-:Y:S04]  /*4a90*/  STS.U16 [R15+0x1800], R20 ;  /* 0x001800140f007388 */ /* 0x0103e80000000400 */
[----:B0-----:R-:W4:Y:S04]  /*4aa0*/  LDL.LU R23, [R1+0xc60] ;  /* 0x000c600001177983 */ /* 0x001f280000300800 */
[----:B------:R0:W-:Y:S04]  /*4ab0*/  STS.U16 [R15+0x5800], R19 ;  /* 0x005800130f007388 */ /* 0x0001e80000000400 */
[----:B------:R-:W4:Y:S04]  /*4ac0*/  LDL.LU R22, [R1+0xc5c] ;  /* 0x000c5c0001167983 */ /* 0x000f280000300800 */
[----:B------:R0:W-:Y:S04]  /*4ad0*/  STS.U16 [R15+0x7800], R18 ;  /* 0x007800120f007388 */ /* 0x0001e80000000400 */
[----:B------:R-:W4:Y:S04]  /*4ae0*/  LDL.LU R21, [R1+0xc58] ;  /* 0x000c580001157983 */ /* 0x000f280000300800 */
[----:B-1----:R-:W4:Y:S04]  /*4af0*/  LDL.LU R20, [R1+0xc54] ;  /* 0x000c540001147983 */ /* 0x002f280000300800 */
[----:B0-----:R-:W4:Y:S04]  /*4b00*/  LDL.LU R19, [R1+0xc50] ;  /* 0x000c500001137983 */ /* 0x001f280000300800 */
[----:B------:R-:W4:Y:S04]  /*4b10*/  LDL.LU R18, [R1+0xc4c] ;  /* 0x000c4c0001127983 */ /* 0x000f280000300800 */
[----:B-----5:R0:W-:Y:S04]  /*4b20*/  STS.U16 [R15+0x800], R29 ;  /* 0x0008001d0f007388 */ /* 0x0201e80000000400 */
[----:B0-----:R-:W0:Y:S04]  /*4b30*/  S2R R29, SR_TID.X ;  /* 0x00000000001d7919 */ /* 0x001e280000002100 */
[----:B------:R1:W-:Y:S01]  /*4b40*/  STS.U16 [R15+0x8800], R12 ;  /* 0x0088000c0f007388 */ /* 0x0003e20000000400 */
[----:B0-----:R-:W-:-:S05]  /*4b50*/  LOP3.LUT R29, R29, 0xff, RZ, 0xc0, !PT ;  /* 0x000000ff1d1d7812 */ /* 0x001fca00078ec0ff */
[----:B------:R-:W-:-:S05]  /*4b60*/  IMAD.SHL.U32 R29, R29, 0x2, RZ ;  /* 0x000000021d1d7824 */ /* 0x000fca00078e00ff */
[----:B-1----:R-:W-:Y:S02]  /*4b70*/  LOP3.LUT R12, R29, 0x50, RZ, 0x3c, !PT ;  /* 0x000000501d0c7812 */ /* 0x002fe400078e3cff */
[----:B------:R-:W5:Y:S04]  /*4b80*/  LDL.LU R29, [R1+0x14] ;  /* 0x00001400011d7983 */ /* 0x000f680000300800 */
[----:B------:R0:W-:Y:S04]  /*4b90*/  STS.U16 [R15+0x9800], R3 ;  /* 0x009800030f007388 */ /* 0x0001e80000000400 */
[----:B------:R1:W-:Y:S04]  /*4ba0*/  STS.U16 [R15+0xa800], R0 ;  /* 0x00a800000f007388 */ /* 0x0003e80000000400 */
[----:B------:R1:W-:Y:S04]  /*4bb0*/  STS.U16 [R15+0xb800], R4 ;  /* 0x00b800040f007388 */ /* 0x0003e80000000400 */
[----:B0-----:R-:W4:Y:S04]  /*4bc0*/  LDL.LU R3, [R1+0x94] ;  /* 0x0000940001037983 */ /* 0x001f280000300800 */
[----:B-1----:R-:W4:Y:S04]  /*4bd0*/  LDL.LU R0, [R1+0x34] ;  /* 0x0000340001007983 */ /* 0x002f280000300800 */
[----:B------:R0:W-:Y:S04]  /*4be0*/  STS.U16 [R15+0xc800], R5 ;  /* 0x00c800050f007388 */ /* 0x0001e80000000400 */
[----:B------:R-:W4:Y:S04]  /*4bf0*/  LDL.LU R4, [R1+0x88] ;  /* 0x0000880001047983 */ /* 0x000f280000300800 */
[----:B------:R1:W-:Y:S04]  /*4c00*/  STS.U16 [R15+0xd800], R17 ;  /* 0x00d800110f007388 */ /* 0x0003e80000000400 */
[----:B0-----:R-:W4:Y:S04]  /*4c10*/  LDL.LU R5, [R1+0x18] ;  /* 0x0000180001057983 */ /* 0x001f280000300800 */
[----:B------:R0:W-:Y:S04]  /*4c20*/  STS.U16 [R15+0xe800], R16 ;  /* 0x00e800100f007388 */ /* 0x0001e80000000400 */
[----:B-1----:R-:W4:Y:S04]  /*4c30*/  LDL.LU R17, [R1+0xc48] ;  /* 0x000c480001117983 */ /* 0x002f280000300800 */
[----:B------:R1:W-:Y:S04]  /*4c40*/  STS.U16 [R15+0xf800], R14 ;  /* 0x00f8000e0f007388 */ /* 0x0003e80000000400 */
[----:B0-----:R-:W4:Y:S04]  /*4c50*/  LDL.LU R16, [R1+0xc44] ;  /* 0x000c440001107983 */ /* 0x001f280000300800 */
[----:B------:R0:W-:Y:S04]  /*4c60*/  STS.U16 [R12+0xa00], R13 ;  /* 0x000a000d0c007388 */ /* 0x0001e80000000400 */
[----:B-1----:R-:W4:Y:S04]  /*4c70*/  LDL.LU R15, [R1+0xc40] ;  /* 0x000c4000010f7983 */ /* 0x002f280000300800 */
[----:B------:R-:W4:Y:S04]  /*4c80*/  LDL.LU R14, [R1+0xc3c] ;  /* 0x000c3c00010e7983 */ /* 0x000f280000300800 */
[----:B0-----:R-:W4:Y:S04]  /*4c90*/  LDL.LU R13, [R1+0xc38] ;  /* 0x000c3800010d7983 */ /* 0x001f280000300800 */
[----:B------:R0:W-:Y:S04]  /*4ca0*/  STS.U16 [R12+0x1a00], R6 ;  /* 0x001a00060c007388 */ /* 0x0001e80000000400 */
[----:B------:R1:W-:Y:S04]  /*4cb0*/  STS.U16 [R12+0x2a00], R7 ;  /* 0x002a00070c007388 */ /* 0x0003e80000000400 */
[----:B------:R1:W-:Y:S04]  /*4cc0*/  STS.U16 [R12+0x3a00], R8 ;  /* 0x003a00080c007388 */ /* 0x0003e80000000400 */
[----:B0-----:R-:W4:Y:S04]  /*4cd0*/  LDL.LU R6, [R1+0xc34] ;  /* 0x000c340001067983 */ /* 0x001f280000300800 */
[----:B-1----:R-:W4:Y:S04]  /*4ce0*/  LDL.LU R7, [R1+0xc30] ;  /* 0x000c300001077983 */ /* 0x002f280000300800 */
[----:B------:R-:W4:Y:S04]  /*4cf0*/  LDL.LU R8, [R1+0xc2c] ;  /* 0x000c2c0001087983 */ /* 0x000f280000300800 */
[----:B------:R0:W-:Y:S04]  /*4d00*/  STS.U16 [R12+0x4a00], R2 ;  /* 0x004a00020c007388 */ /* 0x0001e80000000400 */
[----:B------:R1:W-:Y:S04]  /*4d10*/  STS.U16 [R12+0x5a00], R9 ;  /* 0x005a00090c007388 */ /* 0x0003e80000000400 */
[----:B0-----:R-:W4:Y:S04]  /*4d20*/  LDL.LU R2, [R1+0xc28] ;  /* 0x000c280001027983 */ /* 0x001f280000300800 */
[----:B-1----:R-:W4:Y:S04]  /*4d30*/  LDL.LU R9, [R1+0xc24] ;  /* 0x000c240001097983 */ /* 0x002f280000300800 */
[----:B--2---:R0:W-:Y:S04]  /*4d40*/  STS.U16 [R12+0x6a00], R10 ;  /* 0x006a000a0c007388 */ /* 0x0041e80000000400 */
[----:B---3--:R1:W-:Y:S04]  /*4d50*/  STS.U16 [R12+0x7a00], R11 ;  /* 0x007a000b0c007388 */ /* 0x0083e80000000400 */
[----:B0-----:R-:W2:Y:S04]  /*4d60*/  LDL.LU R10, [R1+0xc20] ;  /* 0x000c2000010a7983 */ /* 0x001ea80000300800 */
[----:B-1----:R-:W3:Y:S04]  /*4d70*/  LDL.LU R11, [R1+0xc1c] ;  /* 0x000c1c00010b7983 */ /* 0x002ee80000300800 */
[----:B-----5:R0:W-:Y:S04]  /*4d80*/  STS.U16 [R12+0x8a00], R29 ;  /* 0x008a001d0c007388 */ /* 0x0201e80000000400 */
[----:B0-----:R-:W0:Y:S02]  /*4d90*/  S2R R29, SR_TID.X ;  /* 0x00000000001d7919 */ /* 0x001e240000002100 */
[----:B0-----:R-:W-:-:S04]  /*4da0*/  LOP3.LUT R29, R29, 0xff, RZ, 0xc0, !PT ;  /* 0x000000ff1d1d7812 */ /* 0x001fc800078ec0ff */
[----:B------:R-:W-:Y:S01]  /*4db0*/  SHF.L.U32 R29, R29, 0x1, RZ ;  /* 0x000000011d1d7819 */ /* 0x000fe200000006ff */
[----:B---3--:R0:W-:Y:S04]  /*4dc0*/  STS.U16 [R12+0x9a00], R11 ;  /* 0x009a000b0c007388 */ /* 0x0081e80000000400 */
[----:B--2---:R1:W-:Y:S04]  /*4dd0*/  STS.U16 [R12+0xaa00], R10 ;  /* 0x00aa000a0c007388 */ /* 0x0043e80000000400 */
[----:B----4-:R2:W-:Y:S04]  /*4de0*/  STS.U16 [R12+0xba00], R9 ;  /* 0x00ba00090c007388 */ /* 0x0105e80000000400 */
[----:B0-----:R-:W3:Y:S04]  /*4df0*/  LDL.LU R11, [R1] ;  /* 0x00000000010b7983 */ /* 0x001ee80000300800 */
[----:B-1----:R-:W4:Y:S01]  /*4e00*/  LDL.LU R10, [R1+0x4] ;  /* 0x00000400010a7983 */ /* 0x002f220000300800 */
[----:B--2---:R-:W-:-:S03]  /*4e10*/  LOP3.LUT R9, R29, 0x60, RZ, 0x3c, !PT ;  /* 0x000000601d097812 */ /* 0x004fc600078e3cff */
[----:B------:R-:W2:Y:S04]  /*4e20*/  LDL.LU R29, [R1+0x68] ;  /* 0x00006800011d7983 */ /* 0x000ea80000300800 */
[----:B------:R0:W-:Y:S04]  /*4e30*/  STS.U16 [R12+0xca00], R2 ;  /* 0x00ca00020c007388 */ /* 0x0001e80000000400 */
[----:B------:R1:W-:Y:S04]  /*4e40*/  STS.U16 [R12+0xda00], R8 ;  /* 0x00da00080c007388 */ /* 0x0003e80000000400 */
[----:B------:R5:W-:Y:S04]  /*4e50*/  STS.U16 [R12+0xea00], R7 ;  /* 0x00ea00070c007388 */ /* 0x000be80000000400 */
[----:B0-----:R-:W3:Y:S04]  /*4e60*/  LDL.LU R2, [R1+0x8] ;  /* 0x0000080001027983 */ /* 0x001ee80000300800 */
[----:B-1----:R-:W3:Y:S04]  /*4e70*/  LDL.LU R8, [R1+0x1c] ;  /* 0x00001c0001087983 */ /* 0x002ee80000300800 */
[----:B-----5:R-:W5:Y:S04]  /*4e80*/  LDL.LU R7, [R1+0x38] ;  /* 0x0000380001077983 */ /* 0x020f680000300800 */
[----:B------:R0:W-:Y:S04]  /*4e90*/  STS.U16 [R12+0xfa00], R6 ;  /* 0x00fa00060c007388 */ /* 0x0001e80000000400 */
[----:B------:R1:W-:Y:S04]  /*4ea0*/  STS.U16 [R9+0xc00], R3 ;  /* 0x000c000309007388 */ /* 0x0003e80000000400 */
[----:B------:R1:W-:Y:S04]  /*4eb0*/  STS.U16 [R9+0x1c00], R0 ;  /* 0x001c000009007388 */ /* 0x0003e80000000400 */
[----:B0-----:R-:W3:Y:S04]  /*4ec0*/  LDL.LU R12, [R1+0xc18] ;  /* 0x000c1800010c7983 */ /* 0x001ee80000300800 */
[----:B------:R-:W4:Y:S04]  /*4ed0*/  LDL.LU R6, [R1+0x48] ;  /* 0x0000480001067983 */ /* 0x000f280000300800 */
[----:B-1----:R-:W5:Y:S04]  /*4ee0*/  LDL.LU R3, [R1+0xc14] ;  /* 0x000c140001037983 */ /* 0x002f680000300800 */
[----:B------:R-:W5:Y:S04]  /*4ef0*/  LDL.LU R0, [R1+0xc10] ;  /* 0x000c100001007983 */ /* 0x000f680000300800 */
[----:B------:R0:W-:Y:S04]  /*4f00*/  STS.U16 [R9+0x2c00], R4 ;  /* 0x002c000409007388 */ /* 0x0001e80000000400 */
[----:B------:R1:W-:Y:S04]  /*4f10*/  STS.U16 [R9+0x3c00], R5 ;  /* 0x003c000509007388 */ /* 0x0003e80000000400 */
[----:B0-----:R-:W5:Y:S04]  /*4f20*/  LDL.LU R4, [R1+0xc0c] ;  /* 0x000c0c0001047983 */ /* 0x001f680000300800 */
[----:B-1----:R-:W5:Y:S04]  /*4f30*/  LDL.LU R5, [R1+0xc08] ;  /* 0x000c080001057983 */ /* 0x002f680000300800 */
[----:B------:R0:W-:Y:S04]  /*4f40*/  STS.U16 [R9+0xac00], R13 ;  /* 0x00ac000d09007388 */ /* 0x0001e80000000400 */
[----:B------:R-:W-:Y:S04]  /*4f50*/  STS.U16 [R9+0xbc00], R15 ;  /* 0x00bc000f09007388 */ /* 0x000fe80000000400 */
[----:B------:R-:W-:Y:S04]  /*4f60*/  STS.U16 [R9+0xcc00], R16 ;  /* 0x00cc001009007388 */ /* 0x000fe80000000400 */
[----:B------:R-:W-:Y:S04]  /*4f70*/  STS.U16 [R9+0xdc00], R18 ;  /* 0x00dc001209007388 */ /* 0x000fe80000000400 */
[----:B------:R-:W-:Y:S04]  /*4f80*/  STS.U16 [R9+0xec00], R19 ;  /* 0x00ec001309007388 */ /* 0x000fe80000000400 */
[----:B------:R-:W-:Y:S04]  /*4f90*/  STS.U16 [R9+0xfc00], R20 ;  /* 0x00fc001409007388 */ /* 0x000fe80000000400 */
[----:B0-----:R-:W0:Y:S04]  /*4fa0*/  S2R R13, SR_TID.X ;  /* 0x00000000000d7919 */ /* 0x001e280000002100 */
[----:B--2---:R1:W-:Y:S04]  /*4fb0*/  STS.U16 [R9+0x4c00], R29 ;  /* 0x004c001d09007388 */ /* 0x0043e80000000400 */
[----:B-1----:R-:W1:Y:S02]  /*4fc0*/  S2R R29, SR_TID.X ;  /* 0x00000000001d7919 */ /* 0x002e640000002100 */
[----:B-1----:R-:W-:-:S05]  /*4fd0*/  LOP3.LUT R29, R29, 0xff, RZ, 0xc0, !PT ;  /* 0x000000ff1d1d7812 */ /* 0x002fca00078ec0ff */
[----:B------:R-:W-:Y:S01]  /*4fe0*/  IMAD.SHL.U32 R29, R29, 0x2, RZ ;  /* 0x000000021d1d7824 */ /* 0x000fe200078e00ff */
[----:B---3--:R-:W-:Y:S04]  /*4ff0*/  STS.U16 [R9+0x9c00], R12 ;  /* 0x009c000c09007388 */ /* 0x008fe80000000400 */
[----:B------:R-:W-:Y:S01]  /*5000*/  LOP3.LUT R29, R29, 0x70, RZ, 0x3c, !PT ;  /* 0x000000701d1d7812 */ /* 0x000fe200078e3cff */
[----:B----4-:R-:W-:Y:S04]  /*5010*/  STS.U16 [R9+0x6c00], R6 ;  /* 0x006c000609007388 */ /* 0x010fe80000000400 */
[----:B-----5:R1:W-:Y:S02]  /*5020*/  STS.U16 [R9+0x8c00], R3 ;  /* 0x008c000309007388 */ /* 0x0203e40000000400 */
[----:B-1----:R-:W-:-:S02]  /*5030*/  MOV R3, 0xff800000 ;  /* 0xff80000000037802 */ /* 0x002fc40000000f00 */
[----:B------:R-:W-:Y:S04]  /*5040*/  STS.U16 [R9+0x7c00], R4 ;  /* 0x007c000409007388 */ /* 0x000fe80000000400 */
[----:B------:R-:W-:Y:S04]  /*5050*/  STS.U16 [R9+0x5c00], R5 ;  /* 0x005c000509007388 */ /* 0x000fe80000000400 */
[----:B------:R1:W-:Y:S04]  /*5060*/  STS.U16 [R29+0x2e00], R2 ;  /* 0x002e00021d007388 */ /* 0x0003e80000000400 */
[----:B------:R2:W-:Y:S01]  /*5070*/  STS.U16 [R29+0xfe00], R0 ;  /* 0x00fe00001d007388 */ /* 0x0005e20000000400 */
[----:B-1----:R-:W-:Y:S01]  /*5080*/  MOV R2, 0x3f800000 ;  /* 0x3f80000000027802 */ /* 0x002fe20000000f00 */
[----:B--2---:R-:W-:-:S04]  /*5090*/  IMAD.MOV.U32 R0, RZ, RZ, -0x800000 ;  /* 0xff800000ff007424 */ /* 0x004fc800078e00ff */
[----:B------:R1:W-:Y:S04]  /*50a0*/  STL [R1+0x7d8], R2 ;  /* 0x0007d80201007387 */ /* 0x0003e80000100800 */
[----:B------:R-:W-:Y:S01]  /*50b0*/  STL [R1+0x318], R0 ;  /* 0x0003180001007387 */ /* 0x000fe20000100800 */
[----:B-1----:R-:W-:-:S03]  /*50c0*/  IMAD.MOV.U32 R2, RZ, RZ, -0x800000 ;  /* 0xff800000ff027424 */ /* 0x002fc600078e00ff */
[----:B------:R1:W-:Y:S04]  /*50d0*/  STL [R1+0x31c], R3 ;  /* 0x00031c0301007387 */ /* 0x0003e80000100800 */
[----:B------:R2:W-:Y:S04]  /*50e0*/  STL [R1+0x320], R2 ;  /* 0x0003200201007387 */ /* 0x0005e80000100800 */
[----:B------:R3:W-:Y:S01]  /*50f0*/  STL [R1+0x324], R0 ;  /* 0x0003240001007387 */ /* 0x0007e20000100800 */
[----:B-1----:R-:W-:Y:S01]  /*5100*/  MOV R3, 0x3f800000 ;  /* 0x3f80000000037802 */ /* 0x002fe20000000f00 */
[----:B--2---:R-:W-:-:S04]  /*5110*/  IMAD.MOV.U32 R2, RZ, RZ, 0x3f800000 ;  /* 0x3f800000ff027424 */ /* 0x004fc800078e00ff */
[----:B------:R-:W-:Y:S01]  /*5120*/  STL [R1+0x7dc], R3 ;  /* 0x0007dc0301007387 */ /* 0x000fe20000100800 */
[----:B---3--:R-:W-:-:S03]  /*5130*/  MOV R0, 0x3f800000 ;  /* 0x3f80000000007802 */ /* 0x008fc60000000f00 */
[----:B------:R-:W-:Y:S04]  /*5140*/  STL [R1+0x7e0], R2 ;  /* 0x0007e00201007387 */ /* 0x000fe80000100800 */
[----:B------:R-:W-:Y:S04]  /*5150*/  STL [R1+0x620], RZ ;  /* 0x000620ff01007387 */ /* 0x000fe80000100800 */
[----:B------:R-:W-:Y:S04]  /*5160*/  STL [R1+0x7e4], R0 ;  /* 0x0007e40001007387 */ /* 0x000fe80000100800 */
[----:B------:R-:W-:Y:S04]  /*5170*/  STL [R1+0x624], RZ ;  /* 0x000624ff01007387 */ /* 0x000fe80000100800 */
        /* <DEDUP_REMOVED lines=96> */
[----:B------:R1:W-:Y:S04]  /*5780*/  STS.U16 [R29+0x4e00], R11 ;  /* 0x004e000b1d007388 */ /* 0x0003e80000000400 */
[----:B------:R2:W-:Y:S04]  /*5790*/  STL [R1+0x4d8], RZ ;  /* 0x0004d8ff01007387 */ /* 0x0005e80000100800 */
[----:B------:R2:W-:Y:S04]  /*57a0*/  STL [R1+0x4dc], RZ ;  /* 0x0004dcff01007387 */ /* 0x0005e80000100800 */
[----:B-1----:R-:W1:Y:S04]  /*57b0*/  S2R R11, SR_CTAID.X ;  /* 0x00000000000b7919 */ /* 0x002e680000002500 */
[----:B------:R2:W-:Y:S04]  /*57c0*/  STL [R1+0x4e0], RZ ;  /* 0x0004e0ff01007387 */ /* 0x0005e80000100800 */
        /* <DEDUP_REMOVED lines=18> */
[----:B------:R2:W-:Y:S01]  /*58f0*/  STL [R1+0x51c], RZ ;  /* 0x00051cff01007387 */ /* 0x0005e20000100800 */
[----:B-1----:R-:W-:-:S03]  /*5900*/  IMAD.SHL.U32 R2, R11, 0x100, RZ ;  /* 0x000001000b027824 */ /* 0x002fc600078e00ff */
[----:B------:R2:W-:Y:S04]  /*5910*/  STL [R1+0x540], RZ ;  /* 0x000540ff01007387 */ /* 0x0005e80000100800 */
[----:B------:R2:W-:Y:S04]  /*5920*/  STL [R1+0x544], RZ ;  /* 0x000544ff01007387 */ /* 0x0005e80000100800 */
[----:B------:R2:W-:Y:S04]  /*5930*/  STL [R1+0x548], RZ ;  /* 0x000548ff01007387 */ /* 0x0005e80000100800 */
[----:B------:R2:W-:Y:S04]  /*5940*/  STL [R1+0x54c], RZ ;  /* 0x00054cff01007387 */ /* 0x0005e80000100800 */
[----:B------:R2:W-:Y:S01]  /*5950*/  STL [R1+0x570], RZ ;  /* 0x000570ff01007387 */ /* 0x0005e20000100800 */
[----:B------:R-:W-:-:S03]  /*5960*/  IADD3 R0, R2, 0x100, RZ ;  /* 0x0000010002007810 */ /* 0x000fc60007ffe0ff */
[----:B------:R2:W-:Y:S04]  /*5970*/  STL [R1+0x574], RZ ;  /* 0x000574ff01007387 */ /* 0x0005e80000100800 */
[----:B------:R2:W-:Y:S04]  /*5980*/  STL [R1+0x578], RZ ;  /* 0x000578ff01007387 */ /* 0x0005e80000100800 */
[----:B------:R2:W-:Y:S04]  /*5990*/  STS.U16 [R29+0xe00], R7 ;  /* 0x000e00071d007388 */ /* 0x0005e80000000400 */
        /* <DEDUP_REMOVED lines=12> */
[----:B------:R2:W-:Y:S01]  /*5a60*/  STL [R1+0x57c], RZ ;  /* 0x00057cff01007387 */ /* 0x0005e20000100800 */
[----:B------:R-:W-:-:S02]  /*5a70*/  ISETP.GE.AND P0, PT, R0, 0x1, PT ;  /* 0x000000010000780c */ /* 0x000fc40003f06270 */
[C---:B0-----:R-:W-:Y:S02]  /*5a80*/  LOP3.LUT R3, R13.reuse, 0xe0, RZ, 0xc0, !PT ;  /* 0x000000e00d037812 */ /* 0x041fe400078ec0ff */
[C---:B------:R-:W-:Y:S02]  /*5a90*/  LOP3.LUT R5, R13.reuse, 0x1c, RZ, 0xc0, !PT ;  /* 0x0000001c0d057812 */ /* 0x040fe400078ec0ff */
[----:B------:R-:W-:-:S07]  /*5aa0*/  SHF.L.U32 R6, R13, 0x1, RZ ;  /* 0x000000010d067819 */ /* 0x000fce00000006ff */
[----:B------:R-:W-:Y:S05]  /*5ab0*/  @!P0 BRA `(.L_x_0) ;  /* 0x0002f3d000008947 */ /* 0x000fea0003800000 */
[----:B--2---:R-:W-:Y:S01]  /*5ac0*/  SHF.R.U32.HI R4, RZ, 0x7, R13 ;  /* 0x00000007ff047819 */ /* 0x004fe2000001160d */
[----:B------:R-:W-:Y:S01]  /*5ad0*/  IMAD.MOV.U32 R0, RZ, RZ, c[0x0][0x1a4] ;  /* 0x00006900ff007624 */ /* 0x000fe200078e00ff */
[----:B------:R-:W0:Y:S01]  /*5ae0*/  S2R R15, SR_CTAID.Y ;  /* 0x00000000000f7919 */ /* 0x000e220000002600 */
[----:B------:R-:W-:Y:S01]  /*5af0*/  SHF.R.U32.HI R3, RZ, 0x1, R3 ;  /* 0x00000001ff037819 */ /* 0x000fe20000011603 */
[C---:B------:R-:W-:Y:S01]  /*5b00*/  IMAD.SHL.U32 R14, R13.reuse, 0x100, RZ ;  /* 0x000001000d0e7824 */ /* 0x040fe200078e00ff */
[----:B------:R-:W-:Y:S02]  /*5b10*/  SGXT.U32 R4, R4, 0x1 ;  /* 0x000000010404781a */ /* 0x000fe40000000000 */
[C---:B------:R-:W-:Y:S02]  /*5b20*/  LOP3.LUT P0, RZ, R13.reuse, 0x80, RZ, 0xc0, !PT ;  /* 0x000000800dff7812 */ /* 0x040fe4000780c0ff */
[----:B------:R-:W-:Y:S01]  /*5b30*/  LOP3.LUT R18, R13, 0x7f, RZ, 0xc0, !PT ;  /* 0x0000007f0d127812 */ /* 0x000fe200078ec0ff */
[C---:B------:R-:W-:Y:S01]  /*5b40*/  IMAD R25, R4.reuse, c[0x0][0x1a4], RZ ;  /* 0x0000690004197a24 */ /* 0x040fe200078e02ff */
[----:B------:R-:W-:Y:S01]  /*5b50*/  LEA.HI R5, R5, R3, RZ, 0x1e ;  /* 0x0000000305057211 */ /* 0x000fe200078ff0ff */
[----:B------:R-:W-:Y:S01]  /*5b60*/  IMAD R4, R4, c[0x0][0x1b8], RZ ;  /* 0x00006e0004047a24 */ /* 0x000fe200078e02ff */
[C---:B------:R-:W-:Y:S01]  /*5b70*/  SHF.L.U32 R3, R18.reuse, 0x1, RZ ;  /* 0x0000000112037819 */ /* 0x040fe200000006ff */
[----:B------:R-:W-:Y:S01]  /*5b80*/  IMAD R19, R18, c[0x0][0x1a8], RZ ;  /* 0x00006a0012137a24 */ /* 0x000fe200078e02ff */
[----:B------:R-:W-:Y:S01]  /*5b90*/  LEA R21, R0, R25, 0x1 ;  /* 0x0000001900157211 */ /* 0x000fe200078e08ff */
[----:B------:R-:W-:Y:S01]  /*5ba0*/  IMAD R18, R18, c[0x0][0x1b4], RZ ;  /* 0x00006d0012127a24 */ /* 0x000fe200078e02ff */
[----:B------:R-:W-:-:S02]  /*5bb0*/  SEL R12, RZ, 0x110, !P0 ;  /* 0x00000110ff0c7807 */ /* 0x000fc40004000000 */
[----:B------:R-:W-:Y:S01]  /*5bc0*/  IADD3 R2, R2, R5, RZ ;  /* 0x0000000502027210 */ /* 0x000fe20007ffe0ff */
[----:B------:R-:W-:Y:S01]  /*5bd0*/  IMAD R23, R0, 0x2, R21 ;  /* 0x0000000200177824 */ /* 0x000fe200078e0215 */
[----:B------:R-:W-:Y:S02]  /*5be0*/  LOP3.LUT R3, R12, R3, RZ, 0x3c, !PT ;  /* 0x000000030c037212 */ /* 0x000fe400078e3cff */
[----:B------:R-:W-:Y:S01]  /*5bf0*/  LOP3.LUT R7, R13, 0x7, RZ, 0xc0, !PT ;  /* 0x000000070d077812 */ /* 0x000fe200078ec0ff */
[----:B------:R0:W-:Y:S01]  /*5c00*/  STL [R1+0x424], R2 ;  /* 0x0004240201007387 */ /* 0x0001e20000100800 */
[----:B------:R-:W-:Y:S02]  /*5c10*/  LEA R24, R0, R23, 0x1 ;  /* 0x0000001700187211 */ /* 0x000fe400078e08ff */
[----:B------:R-:W-:Y:S01]  /*5c20*/  LOP3.LUT R6, R6, 0x10, RZ, 0xc0, !PT ;  /* 0x0000001006067812 */ /* 0x000fe200078ec0ff */
[----:B------:R1:W-:Y:S01]  /*5c30*/  STL [R1+0x428], R3 ;  /* 0x0004280301007387 */ /* 0x0003e20000100800 */
[----:B------:R-:W-:Y:S01]  /*5c40*/  IMAD R7, R7, 0x210, RZ ;  /* 0x0000021007077824 */ /* 0x000fe200078e02ff */
[----:B------:R-:W-:Y:S01]  /*5c50*/  LOP3.LUT R14, R14, 0x1000, RZ, 0xc0, !PT ;  /* 0x000010000e0e7812 */ /* 0x000fe200078ec0ff */
[----:B------:R-:W-:Y:S01]  /*5c60*/  IMAD R22, R0, 0x2, R24 ;  /* 0x0000000200167824 */ /* 0x000fe200078e0218 */
[----:B------:R-:W-:Y:S01]  /*5c70*/  LOP3.LUT R6, R6, 0xe0, R13, 0xf8, !PT ;  /* 0x000000e006067812 */ /* 0x000fe200078ef80d */
[----:B0-----:R-:W-:Y:S01]  /*5c80*/  IMAD R2, R15, c[0x0][0x1a0], RZ ;  /* 0x000068000f027a24 */ /* 0x001fe200078e02ff */
[C---:B------:R-:W-:Y:S01]  /*5c90*/  SHF.L.U32 R16, R19.reuse, 0x1, RZ ;  /* 0x0000000113107819 */ /* 0x040fe200000006ff */
[----:B------:R-:W-:Y:S01]  /*5ca0*/  IMAD.HI R19, R19, 0x2, RZ ;  /* 0x0000000213137827 */ /* 0x000fe200078e02ff */
[----:B------:R-:W-:-:S02]  /*5cb0*/  LEA R8, R0, R22, 0x1 ;  /* 0x0000001600087211 */ /* 0x000fc400078e08ff */
[----:B------:R-:W-:Y:S01]  /*5cc0*/  LOP3.LUT R7, R7, R6, RZ, 0x3c, !PT ;  /* 0x0000000607077212 */ /* 0x000fe200078e3cff */
[----:B-1----:R-:W-:Y:S02]  /*5cd0*/  IMAD R3, R15, c[0x0][0x1b0], RZ ;  /* 0x00006c000f037a24 */ /* 0x002fe400078e02ff */
[----:B------:R-:W-:Y:S02]  /*5ce0*/  IMAD R9, R0, 0x2, R8 ;  /* 0x0000000200097824 */ /* 0x000fe400078e0208 */
[----:B------:R-:W-:Y:S01]  /*5cf0*/  IMAD.SHL.U32 R15, R18, 0x2, RZ ;  /* 0x00000002120f7824 */ /* 0x000fe200078e00ff */
[----:B------:R-:W-:Y:S01]  /*5d00*/  SHF.L.U32 R5, R3, 0x1, RZ ;  /* 0x0000000103057819 */ /* 0x000fe200000006ff */
[----:B------:R-:W-:Y:S02]  /*5d10*/  IMAD R20, R0, 0x2, R9 ;  /* 0x0000000200147824 */ /* 0x000fe400078e0209 */
[----:B------:R-:W-:Y:S01]  /*5d20*/  IMAD.SHL.U32 R6, R2, 0x2, RZ ;  /* 0x0000000202067824 */ /* 0x000fe200078e00ff */
[----:B------:R-:W-:Y:S01]  /*5d30*/  IADD3 R5, P2, P3, R15, c[0x0][0x170], R5 ;  /* 0x00005c000f057a10 */ /* 0x000fe20007b5e005 */
[----:B------:R-:W-:-:S02]  /*5d40*/  IMAD R10, R0, 0x2, R20 ;  /* 0x00000002000a7824 */ /* 0x000fc400078e0214 */
[----:B------:R-:W-:Y:S01]  /*5d50*/  IMAD.HI R3, R3, 0x2, RZ ;  /* 0x0000000203037827 */ /* 0x000fe200078e02ff */
[----:B------:R-:W-:Y:S02]  /*5d60*/  IADD3 R6, P0, P1, R16, c[0x0][0x168], R6 ;  /* 0x00005a0010067a10 */ /* 0x000fe4000791e006 */
[----:B------:R-:W-:Y:S01]  /*5d70*/  LEA R11, R0, R10, 0x1 ;  /* 0x0000000a000b7211 */ /* 0x000fe200078e08ff */
[----:B------:R-:W-:-:S03]  /*5d80*/  IMAD.HI R18, R18, 0x2, RZ ;  /* 0x0000000212127827 */ /* 0x000fc600078e02ff */
[----:B------:R-:W-:Y:S01]  /*5d90*/  LEA R17, R0, R11, 0x1 ;  /* 0x0000000b00117211 */ /* 0x000fe200078e08ff */
[----:B------:R-:W-:Y:S01]  /*5da0*/  IMAD.IADD R7, R14, 0x1, R7 ;  /* 0x000000010e077824 */ /* 0x000fe200078e0207 */
[----:B------:R-:W-:Y:S01]  /*5db0*/  IADD3.X R3, R18, c[0x0][0x174], R3, P2, P3 ;  /* 0x00005d0012037a10 */ /* 0x000fe200017e6403 */
[----:B------:R-:W-:-:S04]  /*5dc0*/  IMAD.HI R2, R2, 0x2, RZ ;  /* 0x0000000202027827 */ /* 0x000fc800078e02ff */
[C---:B------:R-:W-:Y:S01]  /*5dd0*/  IMAD R12, R0.reuse, 0x2, R17 ;  /* 0x00000002000c7824 */ /* 0x040fe200078e0211 */
[----:B------:R-:W-:Y:S02]  /*5de0*/  IADD3.X R2, R19, c[0x0][0x16c], R2, P0, P1 ;  /* 0x00005b0013027a10 */ /* 0x000fe400007e2402 */
[----:B------:R-:W-:Y:S02]  /*5df0*/  LEA R28, P0, R25, R6, 0x1 ;  /* 0x00000006191c7211 */ /* 0x000fe400078008ff */
[C---:B------:R-:W-:Y:S02]  /*5e00*/  LEA R13, R0.reuse, R12, 0x1 ;  /* 0x0000000c000d7211 */ /* 0x040fe400078e08ff */
[----:B------:R-:W-:Y:S02]  /*5e10*/  LEA R26, P1, R21, R6, 0x1 ;  /* 0x00000006151a7211 */ /* 0x000fe400078208ff */
[----:B------:R-:W-:Y:S01]  /*5e20*/  LEA R15, R0, R13, 0x1 ;  /* 0x0000000d000f7211 */ /* 0x000fe200078e08ff */
[----:B------:R-:W-:Y:S01]  /*5e30*/  STL.64 [R1+0xd20], R12 ;  /* 0x000d200c01007387 */ /* 0x000fe20000100a00 */
[----:B------:R-:W-:-:S02]  /*5e40*/  LEA.HI.X.SX32 R29, R25, R2, 0x1, P0 ;  /* 0x00000002191d7211 */ /* 0x000fc400000f0eff */
[----:B------:R-:W-:Y:S01]  /*5e50*/  LEA.HI.X.SX32 R27, R21, R2, 0x1, P1 ;  /* 0x00000002151b7211 */ /* 0x000fe200008f0eff */
[C---:B------:R-:W-:Y:S01]  /*5e60*/  IMAD R14, R0.reuse, 0x2, R15 ;  /* 0x00000002000e7824 */ /* 0x040fe200078e020f */
[----:B------:R0:W-:Y:S03]  /*5e70*/  STL [R1+0x42c], R7 ;  /* 0x00042c0701007387 */ /* 0x0001e60000100800 */
[C---:B------:R-:W-:Y:S01]  /*5e80*/  IMAD R16, R0.reuse, 0x2, R14 ;  /* 0x0000000200107824 */ /* 0x040fe200078e020e */
[----:B------:R-:W-:Y:S03]  /*5e90*/  STL.64 [R1+0xd18], R14 ;  /* 0x000d180e01007387 */ /* 0x000fe60000100a00 */
[----:B------:R-:W-:Y:S01]  /*5ea0*/  IMAD R18, R0, 0x2, R16 ;  /* 0x0000000200127824 */ /* 0x000fe200078e0210 */
[----:B------:R1:W-:Y:S01]  /*5eb0*/  STL [R1+0xcb8], R3 ;  /* 0x000cb80301007387 */ /* 0x0003e20000100800 */
[----:B0-----:R-:W-:-:S02]  /*5ec0*/  MOV R7, c[0x0][0x1b8] ;  /* 0x00006e0000077a02 */ /* 0x001fc40000000f00 */
[----:B------:R-:W-:Y:S01]  /*5ed0*/  IMAD R19, R0, 0x2, R18 ;  /* 0x0000000200137824 */ /* 0x000fe200078e0212 */
[----:B------:R0:W-:Y:S01]  /*5ee0*/  STL.64 [R1+0xc30], R4 ;  /* 0x000c300401007387 */ /* 0x0001e20000100a00 */
[----:B------:R-:W-:-:S03]  /*5ef0*/  LEA R13, R7, R4, 0x1 ;  /* 0x00000004070d7211 */ /* 0x000fc600078e08ff */
[----:B------:R-:W-:Y:S01]  /*5f00*/  STL.64 [R1+0xbe0], R28 ;  /* 0x000be01c01007387 */ /* 0x000fe20000100a00 */
[----:B------:R-:W-:Y:S02]  /*5f10*/  LEA R21, R0, R19, 0x1 ;  /* 0x0000001300157211 */ /* 0x000fe400078e08ff */
[----:B-1----:R-:W-:Y:S01]  /*5f20*/  LEA R3, R7, R13, 0x1 ;  /* 0x0000000d07037211 */ /* 0x002fe200078e08ff */
[----:B------:R1:W-:Y:S01]  /*5f30*/  STL.64 [R1+0xbd8], R26 ;  /* 0x000bd81a01007387 */ /* 0x0003e20000100a00 */
[----:B0-----:R-:W-:-:S04]  /*5f40*/  LEA R4, P0, R23, R6, 0x1 ;  /* 0x0000000617047211 */ /* 0x001fc800078008ff */
[----:B------:R-:W-:Y:S02]  /*5f50*/  LEA.HI.X.SX32 R5, R23, R2, 0x1, P0 ;  /* 0x0000000217057211 */ /* 0x000fe400000f0eff */
[----:B------:R-:W-:Y:S02]  /*5f60*/  LEA R12, P0, R24, R6, 0x1 ;  /* 0x00000006180c7211 */ /* 0x000fe400078008ff */
[----:B------:R-:W-:Y:S01]  /*5f70*/  LEA R23, R0, R21, 0x1 ;  /* 0x0000001500177211 */ /* 0x000fe200078e08ff */
[----:B------:R0:W-:Y:S01]  /*5f80*/  STL.64 [R1+0xbd0], R4 ;  /* 0x000bd00401007387 */ /* 0x0001e20000100a00 */
[----:B------:R-:W-:Y:S01]  /*5f90*/  LEA.HI.X.SX32 R13, R24, R2, 0x1, P0 ;  /* 0x00000002180d7211 */ /* 0x000fe200000f0eff */
[C---:B-1----:R-:W-:Y:S01]  /*5fa0*/  IMAD R26, R7.reuse, 0x2, R3 ;  /* 0x00000002071a7824 */ /* 0x042fe200078e0203 */
[----:B------:R-:W-:Y:S02]  /*5fb0*/  LEA R14, P0, R8, R6, 0x1 ;  /* 0x00000006080e7211 */ /* 0x000fe400078008ff */
[----:B------:R-:W-:Y:S01]  /*5fc0*/  LEA R25, R0, R23, 0x1 ;  /* 0x0000001700197211 */ /* 0x000fe200078e08ff */
[----:B------:R1:W-:Y:S01]  /*5fd0*/  STL.64 [R1+0xbc8], R12 ;  /* 0x000bc80c01007387 */ /* 0x0003e20000100a00 */
[----:B------:R-:W-:Y:S01]  /*5fe0*/  LEA.HI.X.SX32 R15, R8, R2, 0x1, P0 ;  /* 0x00000002080f7211 */ /* 0x000fe200000f0eff */
[----:B------:R-:W-:Y:S01]  /*5ff0*/  IMAD R27, R7, 0x2, R26 ;  /* 0x00000002071b7824 */ /* 0x000fe200078e021a */
[----:B------:R-:W-:-:S02]  /*6000*/  LEA R28, R0, R25, 0x1 ;  /* 0x00000019001c7211 */ /* 0x000fc400078e08ff */
[----:B0-----:R-:W-:Y:S01]  /*6010*/  LEA R4, P1, R22, R6, 0x1 ;  /* 0x0000000616047211 */ /* 0x001fe200078208ff */
[----:B------:R-:W-:Y:S01]  /*6020*/  IMAD R3, R7, 0x2, R27 ;  /* 0x0000000207037824 */ /* 0x000fe200078e021b */
[----:B------:R-:W-:Y:S02]  /*6030*/  LEA R8, R0, R28, 0x1 ;  /* 0x0000001c00087211 */ /* 0x000fe400078e08ff */
[----:B------:R-:W-:Y:S02]  /*6040*/  LEA.HI.X.SX32 R5, R22, R2, 0x1, P1 ;  /* 0x0000000216057211 */ /* 0x000fe400008f0eff */
[----:B-1----:R-:W-:-:S03]  /*6050*/  LEA R12, P1, R9, R6, 0x1 ;  /* 0x00000006090c7211 */ /* 0x002fc600078208ff */
[----:B------:R0:W-:Y:S01]  /*6060*/  STL.64 [R1+0xbc0], R4 ;  /* 0x000bc00401007387 */ /* 0x0001e20000100a00 */
[----:B------:R-:W-:Y:S02]  /*6070*/  LEA.HI.X.SX32 R13, R9, R2, 0x1, P1 ;  /* 0x00000002090d7211 */ /* 0x000fe400008f0eff */
[----:B------:R-:W-:Y:S01]  /*6080*/  LEA R9, R0, R8, 0x1 ;  /* 0x0000000800097211 */ /* 0x000fe200078e08ff */
[----:B------:R1:W-:Y:S04]  /*6090*/  STL.64 [R1+0xbb8], R14 ;  /* 0x000bb80e01007387 */ /* 0x0003e80000100a00 */
[----:B------:R2:W-:Y:S01]  /*60a0*/  STL.64 [R1+0xbb0], R12 ;  /* 0x000bb00c01007387 */ /* 0x0005e20000100a00 */
[----:B0-----:R-:W-:Y:S01]  /*60b0*/  IMAD R4, R7, 0x2, R3 ;  /* 0x0000000207047824 */ /* 0x001fe200078e0203 */
[----:B-1----:R-:W-:Y:S01]  /*60c0*/  LEA R14, P1, R10, R6, 0x1 ;  /* 0x000000060a0e7211 */ /* 0x002fe200078208ff */
[----:B------:R-:W-:-:S02]  /*60d0*/  IMAD R29, R0, 0x2, R9 ;  /* 0x00000002001d7824 */ /* 0x000fc400078e0209 */
[C---:B------:R-:W-:Y:S01]  /*60e0*/  IMAD R5, R7.reuse, 0x2, R4 ;  /* 0x0000000207057824 */ /* 0x040fe200078e0204 */
[----:B--2---:R-:W-:Y:S02]  /*60f0*/  LEA R12, P0, R20, R6, 0x1 ;  /* 0x00000006140c7211 */ /* 0x004fe400078008ff */
[-C--:B------:R-:W-:Y:S01]  /*6100*/  LEA.HI.X.SX32 R15, R10, R2.reuse, 0x1, P1 ;  /* 0x000000020a0f7211 */ /* 0x080fe200008f0eff */
[----:B------:R-:W-:Y:S01]  /*6110*/  IMAD R3, R7, 0x2, R5 ;  /* 0x0000000207037824 */ /* 0x000fe200078e0205 */
[----:B------:R-:W-:-:S05]  /*6120*/  LEA.HI.X.SX32 R13, R20, R2, 0x1, P0 ;  /* 0x00000002140d7211 */ /* 0x000fca00000f0eff */
[----:B------:R0:W-:Y:S04]  /*6130*/  STL.64 [R1+0xba8], R12 ;  /* 0x000ba80c01007387 */ /* 0x0001e80000100a00 */
[----:B0-----:R-:W2:Y:S01]  /*6140*/  LDL.LU.64 R12, [R1+0xd20] ;  /* 0x000d2000010c7983 */ /* 0x001ea20000300a00 */
[----:B------:R-:W-:Y:S01]  /*6150*/  IMAD R10, R0, 0x2, R29 ;  /* 0x00000002000a7824 */ /* 0x000fe200078e021d */
[----:B------:R-:W-:Y:S02]  /*6160*/  LEA R3, R7, R3, 0x1 ;  /* 0x0000000307037211 */ /* 0x000fe400078e08ff */
[----:B------:R-:W-:Y:S01]  /*6170*/  STL [R1+0xd10], R21 ;  /* 0x000d101501007387 */ /* 0x000fe20000100800 */
[----:B------:R-:W-:-:S03]  /*6180*/  MOV R24, R26 ;  /* 0x0000001a00187202 */ /* 0x000fc60000000f00 */
[----:B------:R-:W-:Y:S04]  /*6190*/  STL.64 [R1+0xd08], R8 ;  /* 0x000d080801007387 */ /* 0x000fe80000100a00 */
[----:B------:R0:W-:Y:S04]  /*61a0*/  STL.64 [R1+0xba0], R14 ;  /* 0x000ba00e01007387 */ /* 0x0001e80000100a00 */
[----:B0-----:R-:W3:Y:S01]  /*61b0*/  LDL.LU.64 R14, [R1+0xd18] ;  /* 0x000d1800010e7983 */ /* 0x001ee20000300a00 */
[-C--:B------:R-:W-:Y:S02]  /*61c0*/  LEA R20, P0, R11, R6.reuse, 0x1 ;  /* 0x000000060b147211 */ /* 0x080fe400078008ff */
[----:B------:R-:W-:-:S02]  /*61d0*/  LEA R8, P1, R17, R6, 0x1 ;  /* 0x0000000611087211 */ /* 0x000fc400078208ff */
[-C--:B------:R-:W-:Y:S01]  /*61e0*/  LEA.HI.X.SX32 R21, R11, R2.reuse, 0x1, P0 ;  /* 0x000000020b157211 */ /* 0x080fe200000f0eff */
[----:B------:R-:W-:Y:S01]  /*61f0*/  IMAD R11, R0, 0x2, R10 ;  /* 0x00000002000b7824 */ /* 0x000fe200078e020a */
[----:B------:R-:W-:Y:S02]  /*6200*/  LEA.HI.X.SX32 R9, R17, R2, 0x1, P1 ;  /* 0x0000000211097211 */ /* 0x000fe400008f0eff */
[C---:B------:R-:W-:Y:S01]  /*6210*/  LEA R3, R7.reuse, R3, 0x1 ;  /* 0x0000000307037211 */ /* 0x040fe200078e08ff */
[----:B------:R-:W-:Y:S03]  /*6220*/  STL.64 [R1+0xb98], R20 ;  /* 0x000b981401007387 */ /* 0x000fe60000100a00 */
[C---:B------:R-:W-:Y:S01]  /*6230*/  LEA R3, R7.reuse, R3, 0x1 ;  /* 0x0000000307037211 */ /* 0x040fe200078e08ff */
[----:B------:R0:W-:Y:S04]  /*6240*/  STL.64 [R1+0xb90], R8 ;  /* 0x000b900801007387 */ /* 0x0001e80000100a00 */
[----:B------:R1:W-:Y:S01]  /*6250*/  STL.64 [R1+0xcf8], R10 ;  /* 0x000cf80a01007387 */ /* 0x0003e20000100a00 */
[----:B------:R-:W-:-:S04]  /*6260*/  IMAD R26, R7, 0x2, R3 ;  /* 0x00000002071a7824 */ /* 0x000fc800078e0203 */
[C---:B------:R-:W-:Y:S02]  /*6270*/  IMAD R22, R7.reuse, 0x2, R26 ;  /* 0x0000000207167824 */ /* 0x040fe400078e021a */
[C---:B0-----:R-:W-:Y:S02]  /*6280*/  IMAD R8, R0.reuse, 0x2, R11 ;  /* 0x0000000200087824 */ /* 0x041fe400078e020b */
[----:B------:R-:W-:Y:S01]  /*6290*/  IMAD R3, R7, 0x2, R22 ;  /* 0x0000000207037824 */ /* 0x000fe200078e0216 */
[----:B-1----:R-:W-:-:S05]  /*62a0*/  LEA R11, R0, R29, 0x1 ;  /* 0x0000001d000b7211 */ /* 0x002fca00078e08ff */
[----:B------:R-:W-:-:S05]  /*62b0*/  IMAD R11, R0, 0x2, R11 ;  /* 0x00000002000b7824 */ /* 0x000fca00078e020b */
[----:B------:R-:W-:Y:S02]  /*62c0*/  LEA R11, R0, R11, 0x1 ;  /* 0x0000000b000b7211 */ /* 0x000fe400078e08ff */
[CC--:B--2---:R-:W-:Y:S02]  /*62d0*/  LEA R20, P0, R12.reuse, R6.reuse, 0x1 ;  /* 0x000000060c147211 */ /* 0x0c4fe400078008ff */
[C---:B------:R-:W-:Y:S02]  /*62e0*/  LEA R8, P1, R13.reuse, R6, 0x1 ;  /* 0x000000060d087211 */ /* 0x040fe400078208ff */
[-C--:B------:R-:W-:Y:S02]  /*62f0*/  LEA.HI.X.SX32 R21, R12, R2.reuse, 0x1, P0 ;  /* 0x000000020c157211 */ /* 0x080fe400000f0eff */
[C---:B------:R-:W-:Y:S02]  /*6300*/  LEA R12, R0.reuse, R11, 0x1 ;  /* 0x0000000b000c7211 */ /* 0x040fe400078e08ff */
[----:B------:R-:W-:Y:S01]  /*6310*/  LEA.HI.X.SX32 R9, R13, R2, 0x1, P1 ;  /* 0x000000020d097211 */ /* 0x000fe200008f0eff */
[----:B------:R3:W-:Y:S01]  /*6320*/  STL.64 [R1+0xb88], R20 ;  /* 0x000b881401007387 */ /* 0x0007e20000100a00 */
[----:B------:R-:W-:-:S03]  /*6330*/  LEA R13, R0, R12, 0x1 ;  /* 0x0000000c000d7211 */ /* 0x000fc600078e08ff */
[----:B------:R0:W-:Y:S01]  /*6340*/  STL.64 [R1+0xb80], R8 ;  /* 0x000b800801007387 */ /* 0x0001e20000100a00 */
[----:B------:R-:W-:-:S03]  /*6350*/  LEA R10, R0, R13, 0x1 ;  /* 0x0000000d000a7211 */ /* 0x000fc600078e08ff */
[----:B------:R1:W-:Y:S01]  /*6360*/  STL.64 [R1+0xce8], R12 ;  /* 0x000ce80c01007387 */ /* 0x0003e20000100a00 */
[CC--:B---3--:R-:W-:Y:S02]  /*6370*/  LEA R20, P0, R15.reuse, R6.reuse, 0x1 ;  /* 0x000000060f147211 */ /* 0x0c8fe400078008ff */
[C---:B0-----:R-:W-:Y:S02]  /*6380*/  LEA R8, P1, R14.reuse, R6, 0x1 ;  /* 0x000000060e087211 */ /* 0x041fe400078208ff */
[-C--:B------:R-:W-:Y:S01]  /*6390*/  LEA.HI.X.SX32 R21, R15, R2.reuse, 0x1, P0 ;  /* 0x000000020f157211 */ /* 0x080fe200000f0eff */
[----:B-1----:R-:W-:Y:S01]  /*63a0*/  IMAD.MOV.U32 R13, RZ, RZ, R3 ;  /* 0x000000ffff0d7224 */ /* 0x002fe200078e0003 */
[----:B------:R-:W-:Y:S01]  /*63b0*/  LEA.HI.X.SX32 R9, R14, R2, 0x1, P1 ;  /* 0x000000020e097211 */ /* 0x000fe200008f0eff */
[----:B------:R-:W-:Y:S02]  /*63c0*/  IMAD R14, R0, 0x2, R10 ;  /* 0x00000002000e7824 */ /* 0x000fe400078e020a */
[----:B------:R0:W-:Y:S01]  /*63d0*/  STL.64 [R1+0xb78], R20 ;  /* 0x000b781401007387 */ /* 0x0001e20000100a00 */
[----:B------:R-:W-:-:S03]  /*63e0*/  LEA R3, R7, R13, 0x1 ;  /* 0x0000000d07037211 */ /* 0x000fc600078e08ff */
[----:B------:R-:W-:Y:S01]  /*63f0*/  STL [R1+0xd00], R13 ;  /* 0x000d000d01007387 */ /* 0x000fe20000100800 */
[----:B------:R-:W-:-:S03]  /*6400*/  LEA R15, R7, R3, 0x1 ;  /* 0x00000003070f7211 */ /* 0x000fc600078e08ff */
[----:B------:R1:W-:Y:S01]  /*6410*/  STL.64 [R1+0xb70], R8 ;  /* 0x000b700801007387 */ /* 0x0003e20000100a00 */
[----:B0-----:R-:W-:-:S04]  /*6420*/  LEA R20, P0, R16, R6, 0x1 ;  /* 0x0000000610147211 */ /* 0x001fc800078008ff */
[----:B------:R-:W-:Y:S02]  /*6430*/  LEA.HI.X.SX32 R21, R16, R2, 0x1, P0 ;  /* 0x0000000210157211 */ /* 0x000fe400000f0eff */
[----:B-1----:R-:W-:-:S03]  /*6440*/  LEA R8, P1, R18, R6, 0x1 ;  /* 0x0000000612087211 */ /* 0x002fc600078208ff */
[----:B------:R0:W-:Y:S01]  /*6450*/  STL.64 [R1+0xb68], R20 ;  /* 0x000b681401007387 */ /* 0x0001e20000100a00 */
[----:B------:R-:W-:-:S03]  /*6460*/  LEA.HI.X.SX32 R9, R18, R2, 0x1, P1 ;  /* 0x0000000212097211 */ /* 0x000fc600008f0eff */
[----:B0-----:R-:W2:Y:S01]  /*6470*/  LDL.LU R21, [R1+0xd10] ;  /* 0x000d100001157983 */ /* 0x001ea20000300800 */
[C---:B------:R-:W-:Y:S01]  /*6480*/  IMAD R16, R0.reuse, 0x2, R14 ;  /* 0x0000000200107824 */ /* 0x040fe200078e020e */
[C---:B------:R-:W-:Y:S02]  /*6490*/  LEA R17, R7.reuse, R15, 0x1 ;  /* 0x0000000f07117211 */ /* 0x040fe400078e08ff */
[----:B------:R0:W-:Y:S02]  /*64a0*/  STL.64 [R1+0xcd8], R14 ;  /* 0x000cd80e01007387 */ /* 0x0001e40000100a00 */
[----:B------:R-:W-:Y:S02]  /*64b0*/  LEA R18, R7, R17, 0x1 ;  /* 0x0000001107127211 */ /* 0x000fe400078e08ff */
[----:B------:R1:W-:Y:S04]  /*64c0*/  STL.64 [R1+0xb60], R8 ;  /* 0x000b600801007387 */ /* 0x0003e80000100a00 */
[----:B------:R-:W-:Y:S01]  /*64d0*/  STL.64 [R1+0xce0], R16 ;  /* 0x000ce01001007387 */ /* 0x000fe20000100a00 */
[----:B0-----:R-:W-:Y:S01]  /*64e0*/  IMAD R14, R0, 0x2, R16 ;  /* 0x00000002000e7824 */ /* 0x001fe200078e0210 */
[----:B-1----:R-:W-:-:S04]  /*64f0*/  LEA R8, P0, R19, R6, 0x1 ;  /* 0x0000000613087211 */ /* 0x002fc800078008ff */
[----:B------:R-:W-:-:S05]  /*6500*/  LEA.HI.X.SX32 R9, R19, R2, 0x1, P0 ;  /* 0x0000000213097211 */ /* 0x000fca00000f0eff */
[----:B------:R0:W-:Y:S04]  /*6510*/  STL.64 [R1+0xb58], R8 ;  /* 0x000b580801007387 */ /* 0x0001e80000100a00 */
[----:B0-----:R-:W3:Y:S01]  /*6520*/  LDL.LU.64 R8, [R1+0xd08] ;  /* 0x000d080001087983 */ /* 0x001ee20000300a00 */
[----:B------:R-:W-:Y:S01]  /*6530*/  IMAD R19, R0, 0x2, R14 ;  /* 0x0000000200137824 */ /* 0x000fe200078e020e */
[----:B------:R-:W-:Y:S02]  /*6540*/  LEA R12, P0, R23, R6, 0x1 ;  /* 0x00000006170c7211 */ /* 0x000fe400078008ff */
[C---:B------:R-:W-:Y:S02]  /*6550*/  LEA R20, R7.reuse, R18, 0x1 ;  /* 0x0000001207147211 */ /* 0x040fe400078e08ff */
[----:B------:R-:W-:Y:S01]  /*6560*/  MOV R15, R11 ;  /* 0x0000000b000f7202 */ /* 0x000fe20000000f00 */
[----:B------:R-:W-:Y:S01]  /*6570*/  IMAD R11, R7, 0x2, R27 ;  /* 0x00000002070b7824 */ /* 0x000fe200078e021b */
[----:B--2---:R-:W-:-:S04]  /*6580*/  LEA R16, P1, R21, R6, 0x1 ;  /* 0x0000000615107211 */ /* 0x004fc800078208ff */
[----:B------:R-:W-:Y:S02]  /*6590*/  LEA.HI.X.SX32 R17, R21, R2, 0x1, P1 ;  /* 0x0000000215117211 */ /* 0x000fe400008f0eff */
[----:B------:R-:W-:-:S03]  /*65a0*/  LEA R21, R0, R19, 0x1 ;  /* 0x0000001300157211 */ /* 0x000fc600078e08ff */
[----:B------:R-:W-:Y:S04]  /*65b0*/  STL.64 [R1+0xb50], R16 ;  /* 0x000b501001007387 */ /* 0x000fe80000100a00 */
[----:B------:R0:W-:Y:S04]  /*65c0*/  STL.64 [R1+0xcc0], R18 ;  /* 0x000cc01201007387 */ /* 0x0001e80000100a00 */
[----:B------:R1:W-:Y:S01]  /*65d0*/  STL [R1+0xb48], R12 ;  /* 0x000b480c01007387 */ /* 0x0003e20000100800 */
[----:B0-----:R-:W-:Y:S01]  /*65e0*/  IMAD.MOV.U32 R18, RZ, RZ, R12 ;  /* 0x000000ffff127224 */ /* 0x001fe200078e000c */
[----:B------:R-:W-:-:S02]  /*65f0*/  MOV R19, R13 ;  /* 0x0000000d00137202 */ /* 0x000fc40000000f00 */
[----:B-1----:R-:W-:Y:S02]  /*6600*/  LEA R12, P1, R25, R6, 0x1 ;  /* 0x00000006190c7211 */ /* 0x002fe400078208ff */
[-C--:B------:R-:W-:Y:S02]  /*6610*/  LEA.HI.X.SX32 R19, R23, R2.reuse, 0x1, P0 ;  /* 0x0000000217137211 */ /* 0x080fe400000f0eff */
[----:B------:R-:W-:-:S03]  /*6620*/  LEA.HI.X.SX32 R13, R25, R2, 0x1, P1 ;  /* 0x00000002190d7211 */ /* 0x000fc600008f0eff */
[----:B------:R0:W-:Y:S04]  /*6630*/  STL [R1+0xb4c], R19 ;  /* 0x000b4c1301007387 */ /* 0x0001e80000100800 */
[----:B------:R-:W-:Y:S01]  /*6640*/  STL.64 [R1+0xcc8], R20 ;  /* 0x000cc81401007387 */ /* 0x000fe20000100a00 */
[----:B------:R-:W-:-:S03]  /*6650*/  IMAD.MOV.U32 R16, RZ, RZ, R22 ;  /* 0x000000ffff107224 */ /* 0x000fc600078e0016 */
[----:B------:R1:W-:Y:S01]  /*6660*/  STL.64 [R1+0xb40], R12 ;  /* 0x000b400c01007387 */ /* 0x0003e20000100a00 */
[----:B0-----:R-:W-:Y:S01]  /*6670*/  IMAD.MOV.U32 R19, RZ, RZ, R10 ;  /* 0x000000ffff137224 */ /* 0x001fe200078e000a */
[-C--:B---3--:R-:W-:Y:S01]  /*6680*/  LEA R10, P1, R8, R6.reuse, 0x1 ;  /* 0x00000006080a7211 */ /* 0x088fe200078208ff */
[----:B------:R-:W-:Y:S01]  /*6690*/  IMAD R22, R7, 0x2, R20 ;  /* 0x0000000207167824 */ /* 0x000fe200078e0214 */
[----:B------:R-:W-:Y:S02]  /*66a0*/  LEA R23, R0, R21, 0x1 ;  /* 0x0000001500177211 */ /* 0x000fe400078e08ff */
[----:B------:R-:W-:Y:S02]  /*66b0*/  MOV R18, R11 ;  /* 0x0000000b00127202 */ /* 0x000fe40000000f00 */
[----:B-1----:R-:W-:Y:S02]  /*66c0*/  LEA R12, P0, R28, R6, 0x1 ;  /* 0x000000061c0c7211 */ /* 0x002fe400078008ff */
[----:B------:R-:W-:-:S02]  /*66d0*/  LEA.HI.X.SX32 R11, R8, R2, 0x1, P1 ;  /* 0x00000002080b7211 */ /* 0x000fc400008f0eff */
[----:B------:R-:W-:Y:S01]  /*66e0*/  LEA.HI.X.SX32 R13, R28, R2, 0x1, P0 ;  /* 0x000000021c0d7211 */ /* 0x000fe200000f0eff */
[----:B------:R-:W-:Y:S04]  /*66f0*/  STL.64 [R1+0xcd0], R22 ;  /* 0x000cd01601007387 */ /* 0x000fe80000100a00 */
[----:B------:R0:W-:Y:S04]  /*6700*/  STL.64 [R1+0xb38], R12 ;  /* 0x000b380c01007387 */ /* 0x0001e80000100a00 */
[----:B0-----:R-:W2:Y:S04]  /*6710*/  LDL.LU R13, [R1+0xd00] ;  /* 0x000d0000010d7983 */ /* 0x001ea80000300800 */
[----:B------:R0:W-:Y:S04]  /*6720*/  STL.64 [R1+0xb30], R10 ;  /* 0x000b300a01007387 */ /* 0x0001e80000100a00 */
[----:B0-----:R-:W3:Y:S01]  /*6730*/  LDL.LU.64 R10, [R1+0xcf8] ;  /* 0x000cf800010a7983 */ /* 0x001ee20000300a00 */
[----:B------:R-:W-:Y:S01]  /*6740*/  IMAD.MOV.U32 R17, RZ, RZ, R24 ;  /* 0x000000ffff117224 */ /* 0x000fe200078e0018 */
[----:B------:R-:W-:Y:S01]  /*6750*/  LEA R24, R7, R22, 0x1 ;  /* 0x0000001607187211 */ /* 0x000fe200078e08ff */
[----:B------:R-:W-:Y:S01]  /*6760*/  IMAD R25, R0, 0x2, R23 ;  /* 0x0000000200197824 */ /* 0x000fe200078e0217 */
[----:B------:R-:W-:-:S02]  /*6770*/  MOV R20, R26 ;  /* 0x0000001a00147202 */ /* 0x000fc40000000f00 */
[----:B------:R-:W-:Y:S02]  /*6780*/  LEA R26, R7, R24, 0x1 ;  /* 0x00000018071a7211 */ /* 0x000fe400078e08ff */
[C---:B------:R-:W-:Y:S01]  /*6790*/  LEA R22, P2, R9.reuse, R6, 0x1 ;  /* 0x0000000609167211 */ /* 0x040fe200078408ff */
[----:B------:R0:W-:Y:S01]  /*67a0*/  STL.64 [R1+0xcf0], R24 ;  /* 0x000cf01801007387 */ /* 0x0001e20000100a00 */
[----:B------:R-:W-:Y:S02]  /*67b0*/  IMAD.MOV.U32 R21, RZ, RZ, R27 ;  /* 0x000000ffff157224 */ /* 0x000fe400078e001b */
[----:B------:R-:W-:Y:S01]  /*67c0*/  IMAD R27, R0, 0x2, R25 ;  /* 0x00000002001b7824 */ /* 0x000fe200078e0219 */
[----:B------:R-:W-:Y:S02]  /*67d0*/  LEA.HI.X.SX32 R23, R9, R2, 0x1, P2 ;  /* 0x0000000209177211 */ /* 0x000fe400010f0eff */
[----:B0-----:R-:W-:-:S04]  /*67e0*/  LEA R24, P0, R29, R6, 0x1 ;  /* 0x000000061d187211 */ /* 0x001fc800078008ff */
[----:B------:R-:W-:Y:S01]  /*67f0*/  LEA.HI.X.SX32 R25, R29, R2, 0x1, P0 ;  /* 0x000000021d197211 */ /* 0x000fe200000f0eff */
[----:B------:R-:W-:Y:S04]  /*6800*/  STL.64 [R1+0xb28], R22 ;  /* 0x000b281601007387 */ /* 0x000fe80000100a00 */
[----:B------:R0:W-:Y:S04]  /*6810*/  STL.64 [R1+0xb20], R24 ;  /* 0x000b201801007387 */ /* 0x0001e80000100a00 */
[----:B0-----:R-:W4:Y:S01]  /*6820*/  LDL.LU.64 R24, [R1+0xcf0] ;  /* 0x000cf00001187983 */ /* 0x001f220000300a00 */
[----:B--2---:R-:W-:-:S02]  /*6830*/  MOV R28, R13 ;  /* 0x0000000d001c7202 */ /* 0x004fc40000000f00 */
[----:B---3--:R-:W-:-:S04]  /*6840*/  LEA R12, P1, R10, R6, 0x1 ;  /* 0x000000060a0c7211 */ /* 0x008fc800078208ff */
[----:B------:R-:W-:-:S05]  /*6850*/  LEA.HI.X.SX32 R13, R10, R2, 0x1, P1 ;  /* 0x000000020a0d7211 */ /* 0x000fca00008f0eff */
[----:B------:R0:W-:Y:S04]  /*6860*/  STL.64 [R1+0xb18], R12 ;  /* 0x000b180c01007387 */ /* 0x0001e80000100a00 */
[----:B0-----:R-:W2:Y:S01]  /*6870*/  LDL.LU.64 R12, [R1+0xce8] ;  /* 0x000ce800010c7983 */ /* 0x001ea20000300a00 */
[----:B------:R-:W-:-:S05]  /*6880*/  IMAD R8, R0, 0x2, R27 ;  /* 0x0000000200087824 */ /* 0x000fca00078e021b */
[----:B------:R-:W-:Y:S01]  /*6890*/  LEA R9, R0, R8, 0x1 ;  /* 0x0000000800097211 */ /* 0x000fe200078e08ff */
[----:B------:R-:W-:Y:S01]  /*68a0*/  IMAD.MOV.U32 R29, RZ, RZ, R16 ;  /* 0x000000ffff1d7224 */ /* 0x000fe200078e0010 */
[----:B------:R-:W-:-:S03]  /*68b0*/  LEA R22, P2, R11, R6, 0x1 ;  /* 0x000000060b167211 */ /* 0x000fc600078408ff */
[----:B------:R0:W-:Y:S01]  /*68c0*/  STL.64 [R1+0xca0], R8 ;  /* 0x000ca00801007387 */ /* 0x0001e20000100a00 */
[----:B------:R-:W-:Y:S02]  /*68d0*/  LEA R10, R0, R9, 0x1 ;  /* 0x00000009000a7211 */ /* 0x000fe400078e08ff */
[----:B------:R-:W-:Y:S02]  /*68e0*/  LEA R16, P0, R15, R6, 0x1 ;  /* 0x000000060f107211 */ /* 0x000fe400078008ff */
[----:B------:R-:W-:Y:S01]  /*68f0*/  LEA.HI.X.SX32 R23, R11, R2, 0x1, P2 ;  /* 0x000000020b177211 */ /* 0x000fe200010f0eff */
[----:B0-----:R-:W-:Y:S02]  /*6900*/  IMAD.MOV.U32 R8, RZ, RZ, R17 ;  /* 0x000000ffff087224 */ /* 0x001fe400078e0011 */
[----:B------:R-:W-:Y:S01]  /*6910*/  IMAD.MOV.U32 R17, RZ, RZ, R15 ;  /* 0x000000ffff117224 */ /* 0x000fe200078e000f */
[----:B------:R-:W-:-:S04]  /*6920*/  MOV R9, R14 ;  /* 0x0000000e00097202 */ /* 0x000fc80000000f00 */
[----:B------:R-:W-:Y:S01]  /*6930*/  LEA.HI.X.SX32 R17, R17, R2, 0x1, P0 ;  /* 0x0000000211117211 */ /* 0x000fe200000f0eff */
[----:B------:R-:W-:Y:S04]  /*6940*/  STL.64 [R1+0xb10], R22 ;  /* 0x000b101601007387 */ /* 0x000fe80000100a00 */
[----:B------:R0:W-:Y:S04]  /*6950*/  STL.64 [R1+0xb08], R16 ;  /* 0x000b081001007387 */ /* 0x0001e80000100a00 */
[----:B0-----:R-:W3:Y:S01]  /*6960*/  LDL.LU.64 R16, [R1+0xce0] ;  /* 0x000ce00001107983 */ /* 0x001ee20000300a00 */
[----:B--2---:R-:W-:-:S04]  /*6970*/  LEA R14, P1, R12, R6, 0x1 ;  /* 0x000000060c0e7211 */ /* 0x004fc800078208ff */
[----:B------:R-:W-:-:S05]  /*6980*/  LEA.HI.X.SX32 R15, R12, R2, 0x1, P1 ;  /* 0x000000020c0f7211 */ /* 0x000fca00008f0eff */
[----:B------:R0:W-:Y:S04]  /*6990*/  STL.64 [R1+0xb00], R14 ;  /* 0x000b000e01007387 */ /* 0x0001e80000100a00 */
[----:B0-----:R-:W2:Y:S01]  /*69a0*/  LDL.LU.64 R14, [R1+0xcd8] ;  /* 0x000cd800010e7983 */ /* 0x001ea20000300a00 */
[C---:B------:R-:W-:Y:S02]  /*69b0*/  LEA R22, P2, R13.reuse, R6, 0x1 ;  /* 0x000000060d167211 */ /* 0x040fe400078408ff */
[----:B------:R-:W-:Y:S02]  /*69c0*/  LEA R11, R0, R10, 0x1 ;  /* 0x0000000a000b7211 */ /* 0x000fe400078e08ff */
[----:B------:R-:W-:-:S03]  /*69d0*/  LEA.HI.X.SX32 R23, R13, R2, 0x1, P2 ;  /* 0x000000020d177211 */ /* 0x000fc600010f0eff */
[----:B------:R-:W-:Y:S01]  /*69e0*/  STL.64 [R1+0xca8], R10 ;  /* 0x000ca80a01007387 */ /* 0x000fe20000100a00 */
[----:B------:R-:W-:-:S03]  /*69f0*/  IMAD.MOV.U32 R13, RZ, RZ, R20 ;  /* 0x000000ffff0d7224 */ /* 0x000fc600078e0014 */
[----:B------:R0:W-:Y:S01]  /*6a00*/  STL.64 [R1+0xaf8], R22 ;  /* 0x000af81601007387 */ /* 0x0001e20000100a00 */
[----:B------:R-:W-:Y:S01]  /*6a10*/  LEA R12, R0, R11, 0x1 ;  /* 0x0000000b000c7211 */ /* 0x000fe200078e08ff */
[----:B0-----:R-:W-:Y:S01]  /*6a20*/  IMAD.MOV.U32 R23, RZ, RZ, R19 ;  /* 0x000000ffff177224 */ /* 0x001fe200078e0013 */
[----:B------:R-:W-:Y:S01]  /*6a30*/  LEA R22, P0, R19, R6, 0x1 ;  /* 0x0000000613167211 */ /* 0x000fe200078008ff */
[----:B------:R-:W-:Y:S01]  /*6a40*/  IMAD.MOV.U32 R10, RZ, RZ, R21 ;  /* 0x000000ffff0a7224 */ /* 0x000fe200078e0015 */
[----:B------:R-:W-:Y:S02]  /*6a50*/  MOV R11, R18 ;  /* 0x00000012000b7202 */ /* 0x000fe40000000f00 */
[----:B------:R-:W-:Y:S02]  /*6a60*/  LEA.HI.X.SX32 R23, R23, R2, 0x1, P0 ;  /* 0x0000000217177211 */ /* 0x000fe400000f0eff */
[----:B------:R-:W-:Y:S02]  /*6a70*/  MOV R19, R13 ;  /* 0x0000000d00137202 */ /* 0x000fe40000000f00 */
[-C--:B---3--:R-:W-:Y:S01]  /*6a80*/  LEA R18, P2, R16, R6.reuse, 0x1 ;  /* 0x0000000610127211 */ /* 0x088fe200078408ff */
[----:B------:R0:W-:Y:S04]  /*6a90*/  STL.64 [R1+0xaf0], R22 ;  /* 0x000af01601007387 */ /* 0x0001e80000100a00 */
[----:B0-----:R-:W3:Y:S01]  /*6aa0*/  LDL.LU.64 R22, [R1+0xcd0] ;  /* 0x000cd00001167983 */ /* 0x001ee20000300a00 */
[----:B--2---:R-:W-:-:S04]  /*6ab0*/  LEA R20, P1, R14, R6, 0x1 ;  /* 0x000000060e147211 */ /* 0x004fc800078208ff */
[-C--:B------:R-:W-:Y:S02]  /*6ac0*/  LEA.HI.X.SX32 R21, R14, R2.reuse, 0x1, P1 ;  /* 0x000000020e157211 */ /* 0x080fe400008f0eff */
[----:B------:R-:W-:Y:S02]  /*6ad0*/  MOV R14, R19 ;  /* 0x00000013000e7202 */ /* 0x000fe40000000f00 */
[----:B------:R-:W-:Y:S01]  /*6ae0*/  LEA.HI.X.SX32 R19, R16, R2, 0x1, P2 ;  /* 0x0000000210137211 */ /* 0x000fe200010f0eff */
[----:B------:R0:W-:Y:S04]  /*6af0*/  STL.64 [R1+0xae8], R20 ;  /* 0x000ae81401007387 */ /* 0x0001e80000100a00 */
[----:B0-----:R-:W2:Y:S04]  /*6b00*/  LDL.LU.64 R20, [R1+0xcc8] ;  /* 0x000cc80001147983 */ /* 0x001ea80000300a00 */
[----:B------:R0:W-:Y:S04]  /*6b10*/  STL.64 [R1+0xae0], R18 ;  /* 0x000ae01201007387 */ /* 0x0001e80000100a00 */
[----:B0-----:R-:W5:Y:S01]  /*6b20*/  LDL.LU.64 R18, [R1+0xcc0] ;  /* 0x000cc00001127983 */ /* 0x001f620000300a00 */
[----:B------:R-:W-:-:S02]  /*6b30*/  IMAD R13, R0, 0x2, R12 ;  /* 0x00000002000d7824 */ /* 0x000fc400078e020c */
[----:B------:R-:W-:Y:S02]  /*6b40*/  IMAD.MOV.U32 R16, RZ, RZ, R3 ;  /* 0x000000ffff107224 */ /* 0x000fe400078e0003 */
[----:B------:R-:W3:Y:S04]  /*6b50*/  LDL.LU R3, [R1+0xcb8] ;  /* 0x000cb80001037983 */ /* 0x000ee80000300800 */
[----:B------:R0:W-:Y:S04]  /*6b60*/  STL.64 [R1+0xc90], R28 ;  /* 0x000c901c01007387 */ /* 0x0001e80000100a00 */
[----:B------:R-:W-:Y:S04]  /*6b70*/  STL.64 [R1+0xcb0], R4 ;  /* 0x000cb00401007387 */ /* 0x000fe80000100a00 */
[----:B------:R1:W-:Y:S01]  /*6b80*/  STL.64 [R1+0xc88], R12 ;  /* 0x000c880c01007387 */ /* 0x0003e20000100a00 */
[----:B0-----:R-:W-:Y:S01]  /*6b90*/  IMAD.MOV.U32 R29, RZ, RZ, R10 ;  /* 0x000000ffff1d7224 */ /* 0x001fe200078e000a */
[----:B------:R-:W-:-:S02]  /*6ba0*/  LEA R10, P0, R9, R6, 0x1 ;  /* 0x00000006090a7211 */ /* 0x000fc400078008ff */
[----:B------:R-:W-:Y:S01]  /*6bb0*/  MOV R28, R14 ;  /* 0x0000000e001c7202 */ /* 0x000fe20000000f00 */
[----:B-1----:R-:W-:Y:S02]  /*6bc0*/  IMAD.MOV.U32 R12, RZ, RZ, R11 ;  /* 0x000000ffff0c7224 */ /* 0x002fe400078e000b */
[----:B------:R-:W-:Y:S01]  /*6bd0*/  IMAD.MOV.U32 R11, RZ, RZ, R9 ;  /* 0x000000ffff0b7224 */ /* 0x000fe200078e0009 */
[----:B------:R-:W-:Y:S02]  /*6be0*/  LEA R14, R0, R13, 0x1 ;  /* 0x0000000d000e7211 */ /* 0x000fe400078e08ff */
[----:B------:R-:W-:Y:S02]  /*6bf0*/  MOV R13, R8 ;  /* 0x00000008000d7202 */ /* 0x000fe40000000f00 */
[----:B------:R-:W-:Y:S02]  /*6c00*/  MOV R9, R16 ;  /* 0x0000001000097202 */ /* 0x000fe40000000f00 */
[----:B------:R-:W-:Y:S01]  /*6c10*/  LEA.HI.X.SX32 R11, R11, R2, 0x1, P0 ;  /* 0x000000020b0b7211 */ /* 0x000fe200000f0eff */
[----:B------:R0:W-:Y:S04]  /*6c20*/  STL.64 [R1+0xc98], R14 ;  /* 0x000c980e01007387 */ /* 0x0001e80000100a00 */
[----:B------:R-:W-:Y:S01]  /*6c30*/  STL.64 [R1+0xad8], R10 ;  /* 0x000ad80a01007387 */ /* 0x000fe20000100a00 */
[----:B0-----:R-:W-:-:S02]  /*6c40*/  MOV R15, R9 ;  /* 0x00000009000f7202 */ /* 0x001fc40000000f00 */
[----:B--2---:R-:W-:-:S04]  /*6c50*/  LEA R4, P2, R21, R6, 0x1 ;  /* 0x0000000615047211 */ /* 0x004fc800078408ff */
[----:B------:R-:W-:-:S05]  /*6c60*/  LEA.HI.X.SX32 R5, R21, R2, 0x1, P2 ;  /* 0x0000000215057211 */ /* 0x000fca00010f0eff */
[----:B------:R3:W-:Y:S01]  /*6c70*/  STL.64 [R1+0xac8], R4 ;  /* 0x000ac80401007387 */ /* 0x0007e20000100a00 */
[----:B-----5:R-:W-:-:S04]  /*6c80*/  LEA R8, P1, R19, R6, 0x1 ;  /* 0x0000000613087211 */ /* 0x020fc800078208ff */
[----:B------:R-:W-:Y:S02]  /*6c90*/  LEA.HI.X.SX32 R9, R19, R2, 0x1, P1 ;  /* 0x0000000213097211 */ /* 0x000fe400008f0eff */
[-C--:B---3--:R-:W-:Y:S02]  /*6ca0*/  LEA R4, P0, R23, R6.reuse, 0x1 ;  /* 0x0000000617047211 */ /* 0x088fe400078008ff */
[----:B----4-:R-:W-:Y:S01]  /*6cb0*/  LEA R10, P1, R25, R6, 0x1 ;  /* 0x00000006190a7211 */ /* 0x010fe200078208ff */
[----:B------:R0:W-:Y:S01]  /*6cc0*/  STL.64 [R1+0xad0], R8 ;  /* 0x000ad00801007387 */ /* 0x0001e20000100a00 */
[-C--:B------:R-:W-:Y:S02]  /*6cd0*/  LEA.HI.X.SX32 R5, R23, R2.reuse, 0x1, P0 ;  /* 0x0000000217057211 */ /* 0x080fe400000f0eff */
[----:B------:R-:W-:-:S03]  /*6ce0*/  LEA.HI.X.SX32 R11, R25, R2, 0x1, P1 ;  /* 0x00000002190b7211 */ /* 0x000fc600008f0eff */
[----:B------:R1:W-:Y:S01]  /*6cf0*/  STL.64 [R1+0xac0], R4 ;  /* 0x000ac00401007387 */ /* 0x0003e20000100a00 */
[----:B0-----:R-:W-:-:S04]  /*6d00*/  LEA R8, P2, R27, R6, 0x1 ;  /* 0x000000061b087211 */ /* 0x001fc800078408ff */
[----:B------:R-:W-:Y:S01]  /*6d10*/  LEA.HI.X.SX32 R9, R27, R2, 0x1, P2 ;  /* 0x000000021b097211 */ /* 0x000fe200010f0eff */
[----:B-1----:R-:W2:Y:S04]  /*6d20*/  LDL.LU.64 R4, [R1+0xcb0] ;  /* 0x000cb00001047983 */ /* 0x002ea80000300a00 */
[----:B------:R0:W-:Y:S04]  /*6d30*/  STL.64 [R1+0xab8], R10 ;  /* 0x000ab80a01007387 */ /* 0x0001e80000100a00 */
[----:B0-----:R-:W3:Y:S04]  /*6d40*/  LDL.LU.64 R10, [R1+0xca8] ;  /* 0x000ca800010a7983 */ /* 0x001ee80000300a00 */
[----:B------:R0:W-:Y:S04]  /*6d50*/  STL.64 [R1+0xab0], R8 ;  /* 0x000ab00801007387 */ /* 0x0001e80000100a00 */
[----:B0-----:R-:W4:Y:S01]  /*6d60*/  LDL.LU.64 R8, [R1+0xca0] ;  /* 0x000ca00001087983 */ /* 0x001f220000300a00 */
[----:B------:R-:W-:-:S04]  /*6d70*/  IMAD R16, R0, 0x2, R14 ;  /* 0x0000000200107824 */ /* 0x000fc800078e020e */
[----:B------:R-:W-:-:S05]  /*6d80*/  IMAD R19, R0, 0x2, R16 ;  /* 0x0000000200137824 */ /* 0x000fca00078e0210 */
[----:B------:R-:W-:Y:S01]  /*6d90*/  LEA R21, R0, R19, 0x1 ;  /* 0x0000001300157211 */ /* 0x000fe200078e08ff */
[----:B------:R-:W-:-:S03]  /*6da0*/  IMAD.MOV.U32 R27, RZ, RZ, R15 ;  /* 0x000000ffff1b7224 */ /* 0x000fc600078e000f */
[C---:B------:R-:W-:Y:S01]  /*6db0*/  LEA R23, R0.reuse, R21, 0x1 ;  /* 0x0000001500177211 */ /* 0x040fe200078e08ff */
[----:B------:R-:W-:Y:S01]  /*6dc0*/  IMAD.MOV.U32 R15, RZ, RZ, R29 ;  /* 0x000000ffff0f7224 */ /* 0x000fe200078e001d */
[----:B------:R0:W-:Y:S01]  /*6dd0*/  STL.64 [R1+0xc70], R20 ;  /* 0x000c701401007387 */ /* 0x0001e20000100a00 */
[----:B------:R-:W-:Y:S02]  /*6de0*/  MOV R29, R13 ;  /* 0x0000000d001d7202 */ /* 0x000fe40000000f00 */
[----:B------:R-:W-:Y:S01]  /*6df0*/  IMAD R25, R0, 0x2, R23 ;  /* 0x0000000200197824 */ /* 0x000fe200078e0217 */
[----:B------:R1:W-:Y:S01]  /*6e00*/  STL.64 [R1+0xc78], R22 ;  /* 0x000c781601007387 */ /* 0x0003e20000100a00 */
[----:B0-----:R-:W-:Y:S01]  /*6e10*/  MOV R21, R28 ;  /* 0x0000001c00157202 */ /* 0x001fe20000000f00 */
[----:B------:R-:W-:Y:S02]  /*6e20*/  IMAD.MOV.U32 R20, RZ, RZ, R12 ;  /* 0x000000ffff147224 */ /* 0x000fe400078e000c */
[----:B-1----:R-:W-:Y:S01]  /*6e30*/  IMAD.MOV.U32 R23, RZ, RZ, R15 ;  /* 0x000000ffff177224 */ /* 0x002fe200078e000f */
[----:B------:R-:W-:-:S02]  /*6e40*/  MOV R22, R29 ;  /* 0x0000001d00167202 */ /* 0x000fc40000000f00 */
[----:B---3--:R-:W-:-:S04]  /*6e50*/  LEA R12, P2, R10, R6, 0x1 ;  /* 0x000000060a0c7211 */ /* 0x008fc800078408ff */
[----:B------:R-:W-:Y:S02]  /*6e60*/  LEA.HI.X.SX32 R13, R10, R2, 0x1, P2 ;  /* 0x000000020a0d7211 */ /* 0x000fe400010f0eff */
[CC--:B----4-:R-:W-:Y:S02]  /*6e70*/  LEA R14, P0, R8.reuse, R6.reuse, 0x1 ;  /* 0x00000006080e7211 */ /* 0x0d0fe400078008ff */
[C---:B------:R-:W-:Y:S02]  /*6e80*/  LEA R28, P1, R9.reuse, R6, 0x1 ;  /* 0x00000006091c7211 */ /* 0x040fe400078208ff */
[-C--:B------:R-:W-:Y:S02]  /*6e90*/  LEA.HI.X.SX32 R15, R8, R2.reuse, 0x1, P0 ;  /* 0x00000002080f7211 */ /* 0x080fe400000f0eff */
[----:B------:R-:W-:-:S03]  /*6ea0*/  LEA.HI.X.SX32 R29, R9, R2, 0x1, P1 ;  /* 0x00000002091d7211 */ /* 0x000fc600008f0eff */
[----:B------:R0:W-:Y:S04]  /*6eb0*/  STL.64 [R1+0xaa8], R14 ;  /* 0x000aa80e01007387 */ /* 0x0001e80000100a00 */
[----:B0-----:R-:W3:Y:S04]  /*6ec0*/  LDL.LU.64 R14, [R1+0xc98] ;  /* 0x000c9800010e7983 */ /* 0x001ee80000300a00 */
[----:B------:R0:W-:Y:S04]  /*6ed0*/  STL.64 [R1+0xaa0], R28 ;  /* 0x000aa01c01007387 */ /* 0x0001e80000100a00 */
[----:B0-----:R-:W4:Y:S04]  /*6ee0*/  LDL.LU.64 R28, [R1+0xc90] ;  /* 0x000c9000011c7983 */ /* 0x001f280000300a00 */
[----:B------:R0:W-:Y:S04]  /*6ef0*/  STL.64 [R1+0xa98], R12 ;  /* 0x000a980c01007387 */ /* 0x0001e80000100a00 */
[----:B0-----:R-:W5:Y:S04]  /*6f00*/  LDL.LU.64 R12, [R1+0xc88] ;  /* 0x000c8800010c7983 */ /* 0x001f680000300a00 */
[----:B------:R0:W-:Y:S02]  /*6f10*/  STL.64 [R1+0xc60], R26 ;  /* 0x000c601a01007387 */ /* 0x0001e40000100a00 */
[----:B0-----:R-:W-:Y:S01]  /*6f20*/  MOV R26, R22 ;  /* 0x00000016001a7202 */ /* 0x001fe20000000f00 */
[----:B------:R-:W-:-:S05]  /*6f30*/  IMAD.MOV.U32 R27, RZ, RZ, R23 ;  /* 0x000000ffff1b7224 */ /* 0x000fca00078e0017 */
[----:B------:R0:W-:Y:S02]  /*6f40*/  STL.64 [R1+0xc80], R26 ;  /* 0x000c801a01007387 */ /* 0x0001e40000100a00 */
[----:B0-----:R-:W-:-:S04]  /*6f50*/  LEA R26, P0, R11, R6, 0x1 ;  /* 0x000000060b1a7211 */ /* 0x001fc800078008ff */
[----:B------:R-:W-:Y:S01]  /*6f60*/  LEA.HI.X.SX32 R27, R11, R2, 0x1, P0 ;  /* 0x000000020b1b7211 */ /* 0x000fe200000f0eff */
[----:B----4-:R5:W-:Y:S04]  /*6f70*/  STL.64 [R1+0xc68], R28 ;  /* 0x000c681c01007387 */ /* 0x010be80000100a00 */
[----:B------:R0:W-:Y:S01]  /*6f80*/  STL.64 [R1+0xa90], R26 ;  /* 0x000a901a01007387 */ /* 0x0001e20000100a00 */
[----:B-----5:R-:W-:-:S03]  /*6f90*/  LEA R28, P1, R12, R6, 0x1 ;  /* 0x000000060c1c7211 */ /* 0x020fc600078208ff */
[----:B0-----:R-:W4:Y:S01]  /*6fa0*/  LDL.LU.64 R26, [R1+0xc80] ;  /* 0x000c8000011a7983 */ /* 0x001f220000300a00 */
[C---:B------:R-:W-:Y:S02]  /*6fb0*/  LEA R22, P2, R13.reuse, R6, 0x1 ;  /* 0x000000060d167211 */ /* 0x040fe400078408ff */
[-C--:B------:R-:W-:Y:S02]  /*6fc0*/  LEA.HI.X.SX32 R29, R12, R2.reuse, 0x1, P1 ;  /* 0x000000020c1d7211 */ /* 0x080fe400008f0eff */
[----:B------:R-:W-:-:S03]  /*6fd0*/  LEA.HI.X.SX32 R23, R13, R2, 0x1, P2 ;  /* 0x000000020d177211 */ /* 0x000fc600010f0eff */
[----:B------:R-:W-:Y:S01]  /*6fe0*/  STL.64 [R1+0xa88], R28 ;  /* 0x000a881c01007387 */ /* 0x000fe20000100a00 */
[----:B------:R-:W-:-:S03]  /*6ff0*/  MOV R12, R20 ;  /* 0x00000014000c7202 */ /* 0x000fc60000000f00 */
[----:B------:R3:W-:Y:S01]  /*7000*/  STL.64 [R1+0xa80], R22 ;  /* 0x000a801601007387 */ /* 0x0007e20000100a00 */
[----:B------:R-:W-:Y:S01]  /*7010*/  LEA R20, P1, R16, R6, 0x1 ;  /* 0x0000000610147211 */ /* 0x000fe200078208ff */
[----:B------:R-:W-:-:S03]  /*7020*/  IMAD.MOV.U32 R13, RZ, RZ, R21 ;  /* 0x000000ffff0d7224 */ /* 0x000fc600078e0015 */
[----:B------:R-:W-:Y:S02]  /*7030*/  LEA.HI.X.SX32 R21, R16, R2, 0x1, P1 ;  /* 0x0000000210157211 */ /* 0x000fe400008f0eff */
[----:B---3--:R-:W-:-:S04]  /*7040*/  LEA R22, P0, R14, R6, 0x1 ;  /* 0x000000060e167211 */ /* 0x008fc800078008ff */
[----:B------:R-:W-:-:S05]  /*7050*/  LEA.HI.X.SX32 R23, R14, R2, 0x1, P0 ;  /* 0x000000020e177211 */ /* 0x000fca00000f0eff */
[----:B------:R0:W-:Y:S04]  /*7060*/  STL.64 [R1+0xa78], R22 ;  /* 0x000a781601007387 */ /* 0x0001e80000100a00 */
[----:B0-----:R-:W3:Y:S04]  /*7070*/  LDL.LU.64 R22, [R1+0xc78] ;  /* 0x000c780001167983 */ /* 0x001ee80000300a00 */
[----:B------:R0:W-:Y:S04]  /*7080*/  STL.64 [R1+0xa70], R20 ;  /* 0x000a701401007387 */ /* 0x0001e80000100a00 */
[----:B0-----:R-:W5:Y:S01]  /*7090*/  LDL.LU.64 R20, [R1+0xc70] ;  /* 0x000c700001147983 */ /* 0x001f620000300a00 */
[----:B------:R-:W-:-:S04]  /*70a0*/  LEA R28, P2, R19, R6, 0x1 ;  /* 0x00000006131c7211 */ /* 0x000fc800078408ff */
[----:B------:R-:W-:Y:S01]  /*70b0*/  LEA.HI.X.SX32 R29, R19, R2, 0x1, P2 ;  /* 0x00000002131d7211 */ /* 0x000fe200010f0eff */
[----:B------:R0:W-:Y:S04]  /*70c0*/  STL [R1+0xc14], R18 ;  /* 0x000c141201007387 */ /* 0x0001e80000100800 */
[----:B------:R5:W-:Y:S01]  /*70d0*/  STL.64 [R1+0xa68], R28 ;  /* 0x000a681c01007387 */ /* 0x000be20000100a00 */
[----:B----4-:R-:W-:Y:S01]  /*70e0*/  MOV R19, R26 ;  /* 0x0000001a00137202 */ /* 0x010fe20000000f00 */
[----:B0-----:R-:W-:-:S05]  /*70f0*/  IMAD.MOV.U32 R18, RZ, RZ, R27 ;  /* 0x000000ffff127224 */ /* 0x001fca00078e001b */
[----:B------:R-:W-:Y:S01]  /*7100*/  STL.64 [R1+0xc58], R18 ;  /* 0x000c581201007387 */ /* 0x000fe20000100a00 */
[----:B-----5:R-:W-:-:S04]  /*7110*/  LEA R28, P0, R21, R6, 0x1 ;  /* 0x00000006151c7211 */ /* 0x020fc800078008ff */
[----:B------:R-:W-:-:S05]  /*7120*/  LEA.HI.X.SX32 R29, R21, R2, 0x1, P0 ;  /* 0x00000002151d7211 */ /* 0x000fca00000f0eff */
[----:B------:R0:W-:Y:S04]  /*7130*/  STL.64 [R1+0xa60], R28 ;  /* 0x000a601c01007387 */ /* 0x0001e80000100a00 */
[----:B0-----:R-:W4:Y:S01]  /*7140*/  LDL.LU.64 R28, [R1+0xc68] ;  /* 0x000c6800011c7983 */ /* 0x001f220000300a00 */
[-C--:B---3--:R-:W-:Y:S02]  /*7150*/  LEA R26, P1, R23, R6.reuse, 0x1 ;  /* 0x00000006171a7211 */ /* 0x088fe400078208ff */
[----:B------:R-:W-:Y:S02]  /*7160*/  LEA R8, R0, R25, 0x1 ;  /* 0x0000001900087211 */ /* 0x000fe400078e08ff */
[----:B------:R-:W-:Y:S02]  /*7170*/  MOV R14, R13 ;  /* 0x0000000d000e7202 */ /* 0x000fe40000000f00 */
[----:B------:R-:W-:-:S02]  /*7180*/  LEA R18, P2, R25, R6, 0x1 ;  /* 0x0000000619127211 */ /* 0x000fc400078408ff */
[-C--:B------:R-:W-:Y:S01]  /*7190*/  LEA.HI.X.SX32 R27, R23, R2.reuse, 0x1, P1 ;  /* 0x00000002171b7211 */ /* 0x080fe200008f0eff */
[C---:B------:R-:W-:Y:S01]  /*71a0*/  IMAD R9, R0.reuse, 0x2, R8 ;  /* 0x0000000200097824 */ /* 0x040fe200078e0208 */
[----:B------:R-:W-:Y:S01]  /*71b0*/  LEA.HI.X.SX32 R19, R25, R2, 0x1, P2 ;  /* 0x0000000219137211 */ /* 0x000fe200010f0eff */
[----:B------:R-:W-:Y:S02]  /*71c0*/  IMAD.MOV.U32 R21, RZ, RZ, R14 ;  /* 0x000000ffff157224 */ /* 0x000fe400078e000e */
[----:B------:R0:W-:Y:S01]  /*71d0*/  STL.64 [R1+0xa58], R26 ;  /* 0x000a581a01007387 */ /* 0x0001e20000100a00 */
[----:B------:R-:W-:-:S03]  /*71e0*/  LEA R10, R0, R9, 0x1 ;  /* 0x00000009000a7211 */ /* 0x000fc600078e08ff */
[----:B0-----:R-:W3:Y:S02]  /*71f0*/  LDL.LU.64 R26, [R1+0xc60] ;  /* 0x000c6000011a7983 */ /* 0x001ee40000300a00 */
[----:B------:R-:W-:Y:S02]  /*7200*/  IMAD R11, R0, 0x2, R10 ;  /* 0x00000002000b7824 */ /* 0x000fe400078e020a */
[----:B----4-:R0:W-:Y:S04]  /*7210*/  STL.64 [R1+0xc48], R28 ;  /* 0x000c481c01007387 */ /* 0x0101e80000100a00 */
[----:B------:R1:W-:Y:S04]  /*7220*/  STL.64 [R1+0xa50], R18 ;  /* 0x000a501201007387 */ /* 0x0003e80000100a00 */
[----:B------:R4:W-:Y:S01]  /*7230*/  STL.64 [R1+0xc50], R20 ;  /* 0x000c501401007387 */ /* 0x0009e20000100a00 */
[----:B0-----:R-:W-:-:S02]  /*7240*/  LEA R28, P0, R8, R6, 0x1 ;  /* 0x00000006081c7211 */ /* 0x001fc400078008ff */
[-C--:B-1----:R-:W-:Y:S02]  /*7250*/  LEA R18, P2, R10, R6.reuse, 0x1 ;  /* 0x000000060a127211 */ /* 0x082fe400078408ff */
[C---:B----4-:R-:W-:Y:S02]  /*7260*/  LEA R20, P1, R9.reuse, R6, 0x1 ;  /* 0x0000000609147211 */ /* 0x050fe400078208ff */
[-C--:B------:R-:W-:Y:S02]  /*7270*/  LEA.HI.X.SX32 R29, R8, R2.reuse, 0x1, P0 ;  /* 0x00000002081d7211 */ /* 0x080fe400000f0eff */
[-C--:B------:R-:W-:Y:S02]  /*7280*/  LEA.HI.X.SX32 R21, R9, R2.reuse, 0x1, P1 ;  /* 0x0000000209157211 */ /* 0x080fe400008f0eff */
[----:B------:R-:W-:Y:S01]  /*7290*/  LEA.HI.X.SX32 R19, R10, R2, 0x1, P2 ;  /* 0x000000020a137211 */ /* 0x000fe200010f0eff */
[----:B------:R-:W-:Y:S04]  /*72a0*/  STL [R1+0xc10], R24 ;  /* 0x000c101801007387 */ /* 0x000fe80000100800 */
[----:B------:R-:W-:Y:S04]  /*72b0*/  STL.64 [R1+0xa48], R28 ;  /* 0x000a481c01007387 */ /* 0x000fe80000100a00 */
[----:B------:R-:W-:Y:S04]  /*72c0*/  STL.64 [R1+0xa40], R20 ;  /* 0x000a401401007387 */ /* 0x000fe80000100a00 */
[----:B------:R0:W-:Y:S02]  /*72d0*/  STL.64 [R1+0xa38], R18 ;  /* 0x000a381201007387 */ /* 0x0001e40000100a00 */
[----:B0-----:R-:W-:-:S04]  /*72e0*/  LEA R18, P0, R11, R6, 0x1 ;  /* 0x000000060b127211 */ /* 0x001fc800078008ff */
[----:B------:R-:W-:-:S05]  /*72f0*/  LEA.HI.X.SX32 R19, R11, R2, 0x1, P0 ;  /* 0x000000020b137211 */ /* 0x000fca00000f0eff */
[----:B------:R0:W-:Y:S04]  /*7300*/  STL.64 [R1+0xa30], R18 ;  /* 0x000a301201007387 */ /* 0x0001e80000100a00 */
[----:B0-----:R-:W4:Y:S01]  /*7310*/  LDL.LU.64 R18, [R1+0xc58] ;  /* 0x000c580001127983 */ /* 0x001f220000300a00 */
[----:B------:R-:W-:Y:S01]  /*7320*/  IMAD.MOV.U32 R16, RZ, RZ, R12 ;  /* 0x000000ffff107224 */ /* 0x000fe200078e000c */
[----:B------:R-:W-:-:S05]  /*7330*/  LEA R12, R0, R11, 0x1 ;  /* 0x0000000b000c7211 */ /* 0x000fca00078e08ff */
[----:B------:R-:W-:Y:S01]  /*7340*/  IMAD R13, R0, 0x2, R12 ;  /* 0x00000002000d7824 */ /* 0x000fe200078e020c */
[----:B------:R-:W-:-:S04]  /*7350*/  LEA R20, P1, R12, R6, 0x1 ;  /* 0x000000060c147211 */ /* 0x000fc800078208ff */
[C---:B------:R-:W-:Y:S02]  /*7360*/  LEA R28, P2, R13.reuse, R6, 0x1 ;  /* 0x000000060d1c7211 */ /* 0x040fe400078408ff */
[-C--:B------:R-:W-:Y:S02]  /*7370*/  LEA.HI.X.SX32 R21, R12, R2.reuse, 0x1, P1 ;  /* 0x000000020c157211 */ /* 0x080fe400008f0eff */
[C---:B------:R-:W-:Y:S02]  /*7380*/  LEA R14, R0.reuse, R13, 0x1 ;  /* 0x0000000d000e7211 */ /* 0x040fe400078e08ff */
[----:B------:R-:W-:Y:S02]  /*7390*/  LEA.HI.X.SX32 R29, R13, R2, 0x1, P2 ;  /* 0x000000020d1d7211 */ /* 0x000fe400010f0eff */
[----:B------:R-:W-:Y:S01]  /*73a0*/  MOV R23, R16 ;  /* 0x0000001000177202 */ /* 0x000fe20000000f00 */
[----:B------:R0:W-:Y:S01]  /*73b0*/  STL.64 [R1+0xa28], R20 ;  /* 0x000a281401007387 */ /* 0x0001e20000100a00 */
[----:B------:R-:W-:-:S02]  /*73c0*/  IMAD R16, R0, 0x2, R14 ;  /* 0x0000000200107824 */ /* 0x000fc400078e020e */
[----:B------:R-:W-:Y:S01]  /*73d0*/  MOV R24, R23 ;  /* 0x0000001700187202 */ /* 0x000fe20000000f00 */
[C---:B--2---:R-:W-:Y:S01]  /*73e0*/  IMAD R23, R7.reuse, 0x2, R5 ;  /* 0x0000000207177824 */ /* 0x044fe200078e0205 */
[----:B0-----:R-:W2:Y:S04]  /*73f0*/  LDL.LU.64 R20, [R1+0xc50] ;  /* 0x000c500001147983 */ /* 0x001ea80000300a00 */
[----:B------:R-:W-:Y:S01]  /*7400*/  LEA R23, R7, R23, 0x1 ;  /* 0x0000001707177211 */ /* 0x000fe200078e08ff */
[----:B----4-:R-:W-:Y:S01]  /*7410*/  IMAD.MOV.U32 R12, RZ, RZ, R18 ;  /* 0x000000ffff0c7224 */ /* 0x010fe200078e0012 */
[----:B------:R-:W-:-:S05]  /*7420*/  MOV R13, R19 ;  /* 0x00000013000d7202 */ /* 0x000fca0000000f00 */
[----:B------:R0:W-:Y:S04]  /*7430*/  STL.64 [R1+0xc40], R12 ;  /* 0x000c400c01007387 */ /* 0x0001e80000100a00 */
[----:B------:R1:W-:Y:S01]  /*7440*/  STL.64 [R1+0xa20], R28 ;  /* 0x000a201c01007387 */ /* 0x0003e20000100a00 */
[-C--:B0-----:R-:W-:Y:S02]  /*7450*/  LEA R12, P1, R16, R6.reuse, 0x1 ;  /* 0x00000006100c7211 */ /* 0x081fe400078208ff */
[----:B-1----:R-:W-:-:S04]  /*7460*/  LEA R28, P0, R14, R6, 0x1 ;  /* 0x000000060e1c7211 */ /* 0x002fc800078008ff */
[-C--:B------:R-:W-:Y:S01]  /*7470*/  LEA.HI.X.SX32 R29, R14, R2.reuse, 0x1, P0 ;  /* 0x000000020e1d7211 */ /* 0x080fe200000f0eff */
[----:B------:R-:W-:Y:S01]  /*7480*/  STL.64 [R1+0xc38], R22 ;  /* 0x000c381601007387 */ /* 0x000fe20000100a00 */
[----:B------:R-:W-:-:S03]  /*7490*/  LEA.HI.X.SX32 R13, R16, R2, 0x1, P1 ;  /* 0x00000002100d7211 */ /* 0x000fc600008f0eff */
[----:B------:R0:W-:Y:S04]  /*74a0*/  STL.64 [R1+0xa18], R28 ;  /* 0x000a181c01007387 */ /* 0x0001e80000100a00 */
[----:B0-----:R-:W4:Y:S04]  /*74b0*/  LDL.LU.64 R28, [R1+0xc48] ;  /* 0x000c4800011c7983 */ /* 0x001f280000300a00 */
[----:B------:R-:W-:Y:S04]  /*74c0*/  STL [R1+0xc18], R15 ;  /* 0x000c180f01007387 */ /* 0x000fe80000100800 */
[----:B------:R0:W-:Y:S04]  /*74d0*/  STL.64 [R1+0xa10], R12 ;  /* 0x000a100c01007387 */ /* 0x0001e80000100a00 */
[----:B0-----:R-:W5:Y:S01]  /*74e0*/  LDL.LU.64 R12, [R1+0xc40] ;  /* 0x000c4000010c7983 */ /* 0x001f620000300a00 */
[----:B------:R-:W-:-:S05]  /*74f0*/  IMAD R8, R0, 0x2, R16 ;  /* 0x0000000200087824 */ /* 0x000fca00078e0210 */
[----:B------:R-:W-:Y:S02]  /*7500*/  LEA R22, P2, R8, R6, 0x1 ;  /* 0x0000000608167211 */ /* 0x000fe400078408ff */
[----:B------:R-:W-:Y:S01]  /*7510*/  LEA R9, R0, R8, 0x1 ;  /* 0x0000000800097211 */ /* 0x000fe200078e08ff */
[----:B------:R-:W-:Y:S01]  /*7520*/  IMAD.MOV.U32 R16, RZ, RZ, R4 ;  /* 0x000000ffff107224 */ /* 0x000fe200078e0004 */
[----:B------:R-:W-:Y:S02]  /*7530*/  LEA.HI.X.SX32 R23, R8, R2, 0x1, P2 ;  /* 0x0000000208177211 */ /* 0x000fe400010f0eff */
[----:B------:R-:W-:Y:S01]  /*7540*/  LEA R4, P0, R9, R6, 0x1 ;  /* 0x0000000609047211 */ /* 0x000fe200078008ff */
[C---:B------:R-:W-:Y:S01]  /*7550*/  IMAD R19, R7.reuse, 0x2, R5 ;  /* 0x0000000207137824 */ /* 0x040fe200078e0205 */
[CC--:B------:R-:W-:Y:S02]  /*7560*/  LEA R18, R7.reuse, R5.reuse, 0x1 ;  /* 0x0000000507127211 */ /* 0x0c0fe400078e08ff */
[-C--:B------:R-:W-:Y:S01]  /*7570*/  LEA R25, R7, R5.reuse, 0x1 ;  /* 0x0000000507197211 */ /* 0x080fe200078e08ff */
[----:B--2---:R-:W-:Y:S04]  /*7580*/  STL.64 [R1+0xc20], R20 ;  /* 0x000c201401007387 */ /* 0x004fe80000100a00 */
[----:B----4-:R-:W-:Y:S04]  /*7590*/  STL.64 [R1+0xc28], R28 ;  /* 0x000c281c01007387 */ /* 0x010fe80000100a00 */
[----:B------:R0:W-:Y:S04]  /*75a0*/  STL.64 [R1+0xa08], R22 ;  /* 0x000a081601007387 */ /* 0x0001e80000100a00 */
[----:B0-----:R-:W2:Y:S01]  /*75b0*/  LDL.LU.64 R22, [R1+0xc38] ;  /* 0x000c380001167983 */ /* 0x001ea20000300a00 */
[----:B-----5:R-:W-:Y:S01]  /*75c0*/  IMAD.MOV.U32 R8, RZ, RZ, R13 ;  /* 0x000000ffff087224 */ /* 0x020fe200078e000d */
[----:B------:R-:W-:Y:S01]  /*75d0*/  MOV R13, R12 ;  /* 0x0000000c000d7202 */ /* 0x000fe20000000f00 */
[----:B------:R-:W-:Y:S01]  /*75e0*/  IMAD.MOV.U32 R12, RZ, RZ, R24 ;  /* 0x000000ffff0c7224 */ /* 0x000fe200078e0018 */
[----:B------:R-:W-:-:S02]  /*75f0*/  MOV R24, R5 ;  /* 0x0000000500187202 */ /* 0x000fc40000000f00 */
[----:B------:R-:W-:-:S05]  /*7600*/  LEA.HI.X.SX32 R5, R9, R2, 0x1, P0 ;  /* 0x0000000209057211 */ /* 0x000fca00000f0eff */
[----:B------:R0:W-:Y:S04]  /*7610*/  STL.64 [R1+0xa00], R4 ;  /* 0x000a000401007387 */ /* 0x0001e80000100a00 */
[----:B0-----:R-:W4:Y:S01]  /*7620*/  LDL.LU.64 R4, [R1+0xc30] ;  /* 0x000c300001047983 */ /* 0x001f220000300a00 */
[----:B------:R-:W-:-:S05]  /*7630*/  LEA R10, R0, R9, 0x1 ;  /* 0x00000009000a7211 */ /* 0x000fca00078e08ff */
[----:B------:R-:W-:Y:S01]  /*7640*/  IMAD R11, R0, 0x2, R10 ;  /* 0x00000002000b7824 */ /* 0x000fe200078e020a */
[----:B------:R-:W-:-:S04]  /*7650*/  LEA R28, P1, R10, R6, 0x1 ;  /* 0x000000060a1c7211 */ /* 0x000fc800078208ff */
[----:B------:R-:W-:Y:S02]  /*7660*/  LEA R0, R0, R11, 0x1 ;  /* 0x0000000b00007211 */ /* 0x000fe400078e08ff */
[CC--:B------:R-:W-:Y:S02]  /*7670*/  LEA R20, P2, R11.reuse, R6.reuse, 0x1 ;  /* 0x000000060b147211 */ /* 0x0c0fe400078408ff */
[----:B------:R-:W-:Y:S02]  /*7680*/  LEA R14, P3, R0, R6, 0x1 ;  /* 0x00000006000e7211 */ /* 0x000fe400078608ff */
[-C--:B------:R-:W-:Y:S02]  /*7690*/  LEA.HI.X.SX32 R29, R10, R2.reuse, 0x1, P1 ;  /* 0x000000020a1d7211 */ /* 0x080fe400008f0eff */
[-C--:B------:R-:W-:Y:S02]  /*76a0*/  LEA.HI.X.SX32 R21, R11, R2.reuse, 0x1, P2 ;  /* 0x000000020b157211 */ /* 0x080fe400010f0eff */
[----:B------:R-:W-:Y:S01]  /*76b0*/  LEA.HI.X.SX32 R15, R0, R2, 0x1, P3 ;  /* 0x00000002000f7211 */ /* 0x000fe200018f0eff */
[----:B------:R-:W-:Y:S04]  /*76c0*/  STL.64 [R1+0x9f8], R28 ;  /* 0x0009f81c01007387 */ /* 0x000fe80000100a00 */
[----:B------:R-:W-:Y:S04]  /*76d0*/  STL.64 [R1+0x9f0], R20 ;  /* 0x0009f01401007387 */ /* 0x000fe80000100a00 */
[----:B------:R4:W-:Y:S02]  /*76e0*/  STL.64 [R1+0x9e8], R14 ;  /* 0x0009e80e01007387 */ /* 0x0009e40000100a00 */
[----:B----4-:R-:W-:-:S02]  /*76f0*/  LEA R15, R7, R4, 0x1 ;  /* 0x00000004070f7211 */ /* 0x010fc400078e08ff */
[CC--:B------:R-:W-:Y:S02]  /*7700*/  LEA R28, P0, R4.reuse, R5.reuse, 0x1 ;  /* 0x00000005041c7211 */ /* 0x0c0fe400078008ff */
[C---:B------:R-:W-:Y:S02]  /*7710*/  LEA R20, P1, R15.reuse, R5, 0x1 ;  /* 0x000000050f147211 */ /* 0x040fe400078208ff */
[-C--:B------:R-:W-:Y:S02]  /*7720*/  LEA.HI.X.SX32 R29, R4, R3.reuse, 0x1, P0 ;  /* 0x00000003041d7211 */ /* 0x080fe400000f0eff */
[----:B------:R-:W-:-:S03]  /*7730*/  LEA.HI.X.SX32 R21, R15, R3, 0x1, P1 ;  /* 0x000000030f157211 */ /* 0x000fc600008f0eff */
[----:B------:R0:W-:Y:S04]  /*7740*/  STL.64 [R1+0x9e0], R28 ;  /* 0x0009e01c01007387 */ /* 0x0001e80000100a00 */
[----:B0-----:R-:W4:Y:S04]  /*7750*/  LDL.LU.64 R28, [R1+0xc28] ;  /* 0x000c2800011c7983 */ /* 0x001f280000300a00 */
[----:B------:R0:W-:Y:S04]  /*7760*/  STL.64 [R1+0x9d8], R20 ;  /* 0x0009d81401007387 */ /* 0x0001e80000100a00 */
[----:B0-----:R-:W5:Y:S01]  /*7770*/  LDL.LU.64 R20, [R1+0xc20] ;  /* 0x000c200001147983 */ /* 0x001f620000300a00 */
[----:B------:R-:W-:-:S04]  /*7780*/  IMAD R14, R7, 0x2, R4 ;  /* 0x00000002070e7824 */ /* 0x000fc800078e0204 */
[C---:B------:R-:W-:Y:S01]  /*7790*/  IMAD R14, R7.reuse, 0x2, R14 ;  /* 0x00000002070e7824 */ /* 0x040fe200078e020e */
[----:B---3--:R-:W-:-:S04]  /*77a0*/  LEA R0, R7, R26, 0x1 ;  /* 0x0000001a07007211 */ /* 0x008fc800078e08ff */
[----:B------:R-:W-:Y:S01]  /*77b0*/  LEA R10, P2, R14, R5, 0x1 ;  /* 0x000000050e0a7211 */ /* 0x000fe200078408ff */
[----:B------:R-:W-:-:S03]  /*77c0*/  IMAD.MOV.U32 R15, RZ, RZ, R8 ;  /* 0x000000ffff0f7224 */ /* 0x000fc600078e0008 */
[----:B------:R-:W-:Y:S01]  /*77d0*/  LEA.HI.X.SX32 R11, R14, R3, 0x1, P2 ;  /* 0x000000030e0b7211 */ /* 0x000fe200010f0eff */
[C---:B------:R-:W-:Y:S01]  /*77e0*/  IMAD R2, R7.reuse, 0x2, R0 ;  /* 0x0000000207027824 */ /* 0x040fe200078e0200 */
[-C--:B------:R-:W-:Y:S02]  /*77f0*/  LEA R14, P0, R8, R5.reuse, 0x1 ;  /* 0x00000005080e7211 */ /* 0x080fe400078008ff */
[C---:B------:R-:W-:Y:S01]  /*7800*/  LEA R8, P2, R12.reuse, R5, 0x1 ;  /* 0x000000050c087211 */ /* 0x040fe200078408ff */
[----:B------:R0:W-:Y:S01]  /*7810*/  STL.64 [R1+0x9d0], R10 ;  /* 0x0009d00a01007387 */ /* 0x0001e20000100a00 */
[----:B------:R-:W-:Y:S02]  /*7820*/  LEA R4, R7, R2, 0x1 ;  /* 0x0000000207047211 */ /* 0x000fe400078e08ff */
[-C--:B------:R-:W-:Y:S02]  /*7830*/  LEA.HI.X.SX32 R9, R12, R3.reuse, 0x1, P2 ;  /* 0x000000030c097211 */ /* 0x080fe400010f0eff */
[----:B------:R-:W-:-:S02]  /*7840*/  LEA.HI.X.SX32 R15, R15, R3, 0x1, P0 ;  /* 0x000000030f0f7211 */ /* 0x000fc400000f0eff */
[----:B0-----:R-:W-:Y:S01]  /*7850*/  LEA R10, P1, R13, R5, 0x1 ;  /* 0x000000050d0a7211 */ /* 0x001fe200078208ff */
[----:B------:R0:W-:Y:S01]  /*7860*/  STL.64 [R1+0x9b8], R8 ;  /* 0x0009b80801007387 */ /* 0x0001e20000100a00 */
[----:B------:R-:W-:Y:S02]  /*7870*/  LEA R6, R7, R4, 0x1 ;  /* 0x0000000407067211 */ /* 0x000fe400078e08ff */
[----:B------:R-:W-:Y:S01]  /*7880*/  LEA.HI.X.SX32 R11, R13, R3, 0x1, P1 ;  /* 0x000000030d0b7211 */ /* 0x000fe200008f0eff */
[----:B------:R1:W-:Y:S01]  /*7890*/  STL.64 [R1+0x9c8], R14 ;  /* 0x0009c80e01007387 */ /* 0x0003e20000100a00 */
[----:B------:R-:W-:-:S03]  /*78a0*/  LEA R19, R7, R19, 0x1 ;  /* 0x0000001307137211 */ /* 0x000fc600078e08ff */
[----:B------:R3:W-:Y:S01]  /*78b0*/  STL.64 [R1+0x9c0], R10 ;  /* 0x0009c00a01007387 */ /* 0x0007e20000100a00 */
[-C--:B------:R-:W-:Y:S01]  /*78c0*/  LEA R12, P1, R24, R5.reuse, 0x1 ;  /* 0x00000005180c7211 */ /* 0x080fe200078208ff */
[C---:B------:R-:W-:Y:S02]  /*78d0*/  IMAD R18, R7.reuse, 0x2, R18 ;  /* 0x0000000207127824 */ /* 0x040fe400078e0212 */
[----:B0-----:R-:W-:Y:S01]  /*78e0*/  IMAD R8, R7, 0x2, R6 ;  /* 0x0000000207087824 */ /* 0x001fe200078e0206 */
[CC--:B-1----:R-:W-:Y:S02]  /*78f0*/  LEA R14, P0, R16.reuse, R5.reuse, 0x1 ;  /* 0x00000005100e7211 */ /* 0x0c2fe400078008ff */
[----:B---3--:R-:W-:Y:S02]  /*7900*/  LEA R10, P2, R25, R5, 0x1 ;  /* 0x00000005190a7211 */ /* 0x008fe400078408ff */
[-C--:B------:R-:W-:Y:S01]  /*7910*/  LEA.HI.X.SX32 R15, R16, R3.reuse, 0x1, P0 ;  /* 0x00000003100f7211 */ /* 0x080fe200000f0eff */
[----:B------:R-:W-:Y:S01]  /*7920*/  IMAD R19, R7, 0x2, R19 ;  /* 0x0000000207137824 */ /* 0x000fe200078e0213 */
[----:B------:R-:W-:-:S02]  /*7930*/  LEA.HI.X.SX32 R11, R25, R3, 0x1, P2 ;  /* 0x00000003190b7211 */ /* 0x000fc400010f0eff */
[----:B------:R-:W-:Y:S01]  /*7940*/  LEA.HI.X.SX32 R13, R24, R3, 0x1, P1 ;  /* 0x00000003180d7211 */ /* 0x000fe200008f0eff */
[----:B------:R0:W-:Y:S01]  /*7950*/  STL.64 [R1+0x9b0], R14 ;  /* 0x0009b00e01007387 */ /* 0x0001e20000100a00 */
[C---:B------:R-:W-:Y:S01]  /*7960*/  LEA R9, R7.reuse, R8, 0x1 ;  /* 0x0000000807097211 */ /* 0x040fe200078e08ff */
[C---:B------:R-:W-:Y:S01]  /*7970*/  IMAD R19, R7.reuse, 0x2, R19 ;  /* 0x0000000207137824 */ /* 0x040fe200078e0213 */
[----:B------:R-:W-:-:S04]  /*7980*/  LEA R18, R7, R18, 0x1 ;  /* 0x0000001207127211 */ /* 0x000fc800078e08ff */
[C---:B------:R-:W-:Y:S01]  /*7990*/  LEA R24, P1, R18.reuse, R5, 0x1 ;  /* 0x0000000512187211 */ /* 0x040fe200078208ff */
[----:B0-----:R-:W3:Y:S04]  /*79a0*/  LDL.LU R15, [R1+0xc18] ;  /* 0x000c1800010f7983 */ /* 0x001ee80000300800 */
[----:B------:R0:W-:Y:S04]  /*79b0*/  STL.64 [R1+0x9a0], R10 ;  /* 0x0009a00a01007387 */ /* 0x0001e80000100a00 */
[----:B------:R1:W-:Y:S04]  /*79c0*/  STL.64 [R1+0x9a8], R12 ;  /* 0x0009a80c01007387 */ /* 0x0003e80000100a00 */
[----:B------:R2:W-:Y:S01]  /*79d0*/  STL.64 [R1+0xc08], R8 ;  /* 0x000c080801007387 */ /* 0x0005e20000100a00 */
[----:B------:R-:W-:Y:S01]  /*79e0*/  LEA.HI.X.SX32 R25, R18, R3, 0x1, P1 ;  /* 0x0000000312197211 */ /* 0x000fe200008f0eff */
[----:B0-----:R-:W-:Y:S01]  /*79f0*/  IMAD R10, R7, 0x2, R9 ;  /* 0x00000002070a7824 */ /* 0x001fe200078e0209 */
[----:B-1----:R-:W-:-:S02]  /*7a00*/  LEA R12, P2, R19, R5, 0x1 ;  /* 0x00000005130c7211 */ /* 0x002fc400078408ff */
[----:B--2---:R-:W-:Y:S02]  /*7a10*/  LEA R8, P0, R23, R5, 0x1 ;  /* 0x0000000517087211 */ /* 0x004fe400078008ff */
[-C--:B------:R-:W-:Y:S02]  /*7a20*/  LEA.HI.X.SX32 R13, R19, R3.reuse, 0x1, P2 ;  /* 0x00000003130d7211 */ /* 0x080fe400010f0eff */
[----:B------:R-:W-:-:S03]  /*7a30*/  LEA.HI.X.SX32 R9, R23, R3, 0x1, P0 ;  /* 0x0000000317097211 */ /* 0x000fc600000f0eff */
[----:B------:R-:W-:Y:S04]  /*7a40*/  STL.64 [R1+0x988], R12 ;  /* 0x0009880c01007387 */ /* 0x000fe80000100a00 */
[----:B------:R-:W-:Y:S04]  /*7a50*/  STL.64 [R1+0x998], R8 ;  /* 0x0009980801007387 */ /* 0x000fe80000100a00 */
[----:B------:R-:W-:Y:S01]  /*7a60*/  STL.64 [R1+0x990], R24 ;  /* 0x0009901801007387 */ /* 0x000fe20000100a00 */
[----:B-----5:R-:W-:-:S04]  /*7a70*/  LEA R18, P0, R21, R5, 0x1 ;  /* 0x0000000515127211 */ /* 0x020fc800078008ff */
[----:B------:R-:W-:-:S05]  /*7a80*/  LEA.HI.X.SX32 R19, R21, R3, 0x1, P0 ;  /* 0x0000000315137211 */ /* 0x000fca00000f0eff */
[----:B------:R0:W-:Y:S04]  /*7a90*/  STL.64 [R1+0x980], R18 ;  /* 0x0009801201007387 */ /* 0x0001e80000100a00 */
[----:B0-----:R-:W2:Y:S01]  /*7aa0*/  LDL.LU R18, [R1+0xc14] ;  /* 0x000c140001127983 */ /* 0x001ea20000300800 */
[CC--:B----4-:R-:W-:Y:S02]  /*7ab0*/  LEA R24, P1, R29.reuse, R5.reuse, 0x1 ;  /* 0x000000051d187211 */ /* 0x0d0fe400078208ff */
[C---:B------:R-:W-:Y:S02]  /*7ac0*/  LEA R8, P2, R28.reuse, R5, 0x1 ;  /* 0x000000051c087211 */ /* 0x040fe400078408ff */
[-C--:B------:R-:W-:Y:S02]  /*7ad0*/  LEA.HI.X.SX32 R25, R29, R3.reuse, 0x1, P1 ;  /* 0x000000031d197211 */ /* 0x080fe400008f0eff */
[----:B------:R-:W-:-:S02]  /*7ae0*/  LEA.HI.X.SX32 R9, R28, R3, 0x1, P2 ;  /* 0x000000031c097211 */ /* 0x000fc400010f0eff */
[C---:B------:R-:W-:Y:S01]  /*7af0*/  LEA R28, P0, R27.reuse, R5, 0x1 ;  /* 0x000000051b1c7211 */ /* 0x040fe200078008ff */
[----:B------:R-:W-:Y:S03]  /*7b00*/  STL.64 [R1+0x978], R24 ;  /* 0x0009781801007387 */ /* 0x000fe60000100a00 */
[----:B------:R-:W-:Y:S01]  /*7b10*/  LEA.HI.X.SX32 R29, R27, R3, 0x1, P0 ;  /* 0x000000031b1d7211 */ /* 0x000fe200000f0eff */
[----:B------:R0:W-:Y:S04]  /*7b20*/  STL.64 [R1+0x970], R8 ;  /* 0x0009700801007387 */ /* 0x0001e80000100a00 */
[----:B------:R-:W-:Y:S01]  /*7b30*/  STL.64 [R1+0x968], R28 ;  /* 0x0009681c01007387 */ /* 0x000fe20000100a00 */
[----:B0-----:R-:W-:-:S04]  /*7b40*/  LEA R8, P2, R17, R5, 0x1 ;  /* 0x0000000511087211 */ /* 0x001fc800078408ff */
[----:B------:R-:W-:Y:S02]  /*7b50*/  LEA.HI.X.SX32 R9, R17, R3, 0x1, P2 ;  /* 0x0000000311097211 */ /* 0x000fe400010f0eff */
[----:B---3--:R-:W-:-:S04]  /*7b60*/  LEA R24, P1, R15, R5, 0x1 ;  /* 0x000000050f187211 */ /* 0x008fc800078208ff */
[----:B------:R-:W-:-:S05]  /*7b70*/  LEA.HI.X.SX32 R25, R15, R3, 0x1, P1 ;  /* 0x000000030f197211 */ /* 0x000fca00008f0eff */
[----:B------:R-:W-:Y:S04]  /*7b80*/  STL.64 [R1+0x960], R24 ;  /* 0x0009601801007387 */ /* 0x000fe80000100a00 */
[----:B------:R0:W-:Y:S02]  /*7b90*/  STL.64 [R1+0x958], R8 ;  /* 0x0009580801007387 */ /* 0x0001e40000100a00 */
[----:B0-----:R-:W-:-:S04]  /*7ba0*/  LEA R8, P1, R20, R5, 0x1 ;  /* 0x0000000514087211 */ /* 0x001fc800078208ff */
[----:B------:R-:W-:Y:S02]  /*7bb0*/  LEA.HI.X.SX32 R9, R20, R3, 0x1, P1 ;  /* 0x0000000314097211 */ /* 0x000fe400008f0eff */
[----:B--2---:R-:W-:-:S04]  /*7bc0*/  LEA R24, P0, R18, R5, 0x1 ;  /* 0x0000000512187211 */ /* 0x004fc800078008ff */
[----:B------:R-:W-:-:S05]  /*7bd0*/  LEA.HI.X.SX32 R25, R18, R3, 0x1, P0 ;  /* 0x0000000312197211 */ /* 0x000fca00000f0eff */
[----:B------:R0:W-:Y:S04]  /*7be0*/  STL.64 [R1+0x950], R24 ;  /* 0x0009501801007387 */ /* 0x0001e80000100a00 */
[----:B0-----:R-:W2:Y:S04]  /*7bf0*/  LDL.LU R24, [R1+0xc10] ;  /* 0x000c100001187983 */ /* 0x001ea80000300800 */
[----:B------:R0:W-:Y:S04]  /*7c00*/  STL.64 [R1+0x948], R8 ;  /* 0x0009480801007387 */ /* 0x0001e80000100a00 */
[----:B0-----:R-:W3:Y:S01]  /*7c10*/  LDL.LU.64 R8, [R1+0xc08] ;  /* 0x000c080001087983 */ /* 0x001ee20000300a00 */
[----:B------:R-:W-:-:S05]  /*7c20*/  LEA R11, R7, R10, 0x1 ;  /* 0x0000000a070b7211 */ /* 0x000fca00078e08ff */
[----:B------:R-:W-:-:S05]  /*7c30*/  IMAD R13, R7, 0x2, R11 ;  /* 0x00000002070d7824 */ /* 0x000fca00078e020b */
[----:B------:R-:W-:-:S05]  /*7c40*/  LEA R12, R7, R13, 0x1 ;  /* 0x0000000d070c7211 */ /* 0x000fca00078e08ff */
[----:B------:R-:W-:Y:S01]  /*7c50*/  IMAD R16, R7, 0x2, R12 ;  /* 0x0000000207107824 */ /* 0x000fe200078e020c */
[----:B------:R-:W-:-:S04]  /*7c60*/  LEA R28, P2, R22, R5, 0x1 ;  /* 0x00000005161c7211 */ /* 0x000fc800078408ff */
[----:B------:R-:W-:Y:S02]  /*7c70*/  LEA R14, R7, R16, 0x1 ;  /* 0x00000010070e7211 */ /* 0x000fe400078e08ff */
[----:B------:R-:W-:-:S03]  /*7c80*/  LEA.HI.X.SX32 R29, R22, R3, 0x1, P2 ;  /* 0x00000003161d7211 */ /* 0x000fc600010f0eff */
[C---:B------:R-:W-:Y:S01]  /*7c90*/  IMAD R17, R7.reuse, 0x2, R14 ;  /* 0x0000000207117824 */ /* 0x040fe200078e020e */
[C---:B------:R-:W-:Y:S01]  /*7ca0*/  LEA R20, P2, R0.reuse, R5, 0x1 ;  /* 0x0000000500147211 */ /* 0x040fe200078408ff */
[----:B------:R0:W-:Y:S03]  /*7cb0*/  STL.64 [R1+0x940], R28 ;  /* 0x0009401c01007387 */ /* 0x0001e60000100a00 */
[----:B------:R-:W-:Y:S02]  /*7cc0*/  LEA R15, R7, R17, 0x1 ;  /* 0x00000011070f7211 */ /* 0x000fe400078e08ff */
[----:B------:R-:W-:-:S03]  /*7cd0*/  LEA.HI.X.SX32 R21, R0, R3, 0x1, P2 ;  /* 0x0000000300157211 */ /* 0x000fc600010f0eff */
[C---:B------:R-:W-:Y:S01]  /*7ce0*/  IMAD R19, R7.reuse, 0x2, R15 ;  /* 0x0000000207137824 */ /* 0x040fe200078e020f */
[C---:B0-----:R-:W-:Y:S01]  /*7cf0*/  LEA R28, P1, R26.reuse, R5, 0x1 ;  /* 0x000000051a1c7211 */ /* 0x041fe200078208ff */
[----:B------:R0:W-:Y:S03]  /*7d00*/  STL.64 [R1+0x928], R20 ;  /* 0x0009281401007387 */ /* 0x0001e60000100a00 */
[----:B------:R-:W-:Y:S02]  /*7d10*/  LEA R18, R7, R19, 0x1 ;  /* 0x0000001307127211 */ /* 0x000fe400078e08ff */
[----:B------:R-:W-:-:S03]  /*7d20*/  LEA.HI.X.SX32 R29, R26, R3, 0x1, P1 ;  /* 0x000000031a1d7211 */ /* 0x000fc600008f0eff */
[----:B0-----:R-:W-:-:S05]  /*7d30*/  IMAD R20, R7, 0x2, R18 ;  /* 0x0000000207147824 */ /* 0x001fca00078e0212 */
[----:B------:R-:W-:Y:S02]  /*7d40*/  LEA R0, R7, R20, 0x1 ;  /* 0x0000001407007211 */ /* 0x000fe400078e08ff */
[----:B--2---:R-:W-:-:S04]  /*7d50*/  LEA R22, P0, R24, R5, 0x1 ;  /* 0x0000000518167211 */ /* 0x004fc800078008ff */
[----:B------:R-:W-:Y:S02]  /*7d60*/  LEA.HI.X.SX32 R23, R24, R3, 0x1, P0 ;  /* 0x0000000318177211 */ /* 0x000fe400000f0eff */
[-C--:B------:R-:W-:Y:S02]  /*7d70*/  LEA R26, P0, R2, R5.reuse, 0x1 ;  /* 0x00000005021a7211 */ /* 0x080fe400078008ff */
[----:B------:R-:W-:Y:S01]  /*7d80*/  LEA R24, P1, R4, R5, 0x1 ;  /* 0x0000000504187211 */ /* 0x000fe200078208ff */
[----:B------:R0:W-:Y:S01]  /*7d90*/  STL.64 [R1+0x938], R22 ;  /* 0x0009381601007387 */ /* 0x0001e20000100a00 */
[-C--:B------:R-:W-:Y:S02]  /*7da0*/  LEA.HI.X.SX32 R27, R2, R3.reuse, 0x1, P0 ;  /* 0x00000003021b7211 */ /* 0x080fe400000f0eff */
[----:B------:R-:W-:Y:S01]  /*7db0*/  LEA.HI.X.SX32 R25, R4, R3, 0x1, P1 ;  /* 0x0000000304197211 */ /* 0x000fe200008f0eff */
[----:B------:R-:W-:Y:S01]  /*7dc0*/  STL.64 [R1+0x930], R28 ;  /* 0x0009301c01007387 */ /* 0x000fe20000100a00 */
[----:B0-----:R-:W-:-:S03]  /*7dd0*/  LEA R22, P2, R6, R5, 0x1 ;  /* 0x0000000506167211 */ /* 0x001fc600078408ff */
[----:B------:R3:W-:Y:S01]  /*7de0*/  STL.64 [R1+0x920], R26 ;  /* 0x0009201a01007387 */ /* 0x0007e20000100a00 */
[----:B------:R-:W-:-:S03]  /*7df0*/  LEA.HI.X.SX32 R23, R6, R3, 0x1, P2 ;  /* 0x0000000306177211 */ /* 0x000fc600010f0eff */
[----:B------:R0:W-:Y:S04]  /*7e00*/  STL.64 [R1+0x918], R24 ;  /* 0x0009181801007387 */ /* 0x0001e80000100a00 */
[----:B------:R1:W-:Y:S01]  /*7e10*/  STL.64 [R1+0x910], R22 ;  /* 0x0009101601007387 */ /* 0x0003e20000100a00 */
[----:B------:R-:W-:Y:S01]  /*7e20*/  IMAD R4, R7, 0x2, R0 ;  /* 0x0000000207047824 */ /* 0x000fe200078e0200 */
[-C--:B---3--:R-:W-:Y:S02]  /*7e30*/  LEA R26, P0, R8, R5.reuse, 0x1 ;  /* 0x00000005081a7211 */ /* 0x088fe400078008ff */
[-C--:B0-----:R-:W-:Y:S02]  /*7e40*/  LEA R24, P1, R9, R5.reuse, 0x1 ;  /* 0x0000000509187211 */ /* 0x081fe400078208ff */
[----:B-1----:R-:W-:-:S02]  /*7e50*/  LEA R22, P2, R10, R5, 0x1 ;  /* 0x000000050a167211 */ /* 0x002fc400078408ff */
[-C--:B------:R-:W-:Y:S02]  /*7e60*/  LEA.HI.X.SX32 R27, R8, R3.reuse, 0x1, P0 ;  /* 0x00000003081b7211 */ /* 0x080fe400000f0eff */
[-C--:B------:R-:W-:Y:S02]  /*7e70*/  LEA.HI.X.SX32 R23, R10, R3.reuse, 0x1, P2 ;  /* 0x000000030a177211 */ /* 0x080fe400010f0eff */
[----:B------:R-:W-:Y:S02]  /*7e80*/  LEA.HI.X.SX32 R25, R9, R3, 0x1, P1 ;  /* 0x0000000309197211 */ /* 0x000fe400008f0eff */
[----:B------:R-:W-:Y:S01]  /*7e90*/  LEA R21, R7, R4, 0x1 ;  /* 0x0000000407157211 */ /* 0x000fe200078e08ff */
[----:B------:R0:W-:Y:S01]  /*7ea0*/  STL.64 [R1+0x8f8], R22 ;  /* 0x0008f81601007387 */ /* 0x0001e20000100a00 */
[----:B------:R-:W-:-:S03]  /*7eb0*/  LEA R8, P2, R12, R5, 0x1 ;  /* 0x000000050c087211 */ /* 0x000fc600078408ff */
[----:B------:R1:W-:Y:S04]  /*7ec0*/  STL.64 [R1+0x908], R26 ;  /* 0x0009081a01007387 */ /* 0x0003e80000100a00 */
[----:B------:R2:W-:Y:S01]  /*7ed0*/  STL.64 [R1+0x900], R24 ;  /* 0x0009001801007387 */ /* 0x0005e20000100a00 */
[----:B------:R-:W-:Y:S01]  /*7ee0*/  LEA.HI.X.SX32 R9, R12, R3, 0x1, P2 ;  /* 0x000000030c097211 */ /* 0x000fe200010f0eff */
[----:B0-----:R-:W-:Y:S01]  /*7ef0*/  IMAD R22, R7, 0x2, R21 ;  /* 0x0000000207167824 */ /* 0x001fe200078e0215 */
[-C--:B-1----:R-:W-:Y:S02]  /*7f00*/  LEA R26, P0, R11, R5.reuse, 0x1 ;  /* 0x000000050b1a7211 */ /* 0x082fe400078008ff */
[----:B--2---:R-:W-:Y:S02]  /*7f10*/  LEA R24, P1, R13, R5, 0x1 ;  /* 0x000000050d187211 */ /* 0x004fe400078208ff */
[----:B------:R-:W-:-:S02]  /*7f20*/  LEA.HI.X.SX32 R27, R11, R3, 0x1, P0 ;  /* 0x000000030b1b7211 */ /* 0x000fc400000f0eff */
[----:B------:R-:W-:Y:S02]  /*7f30*/  LEA.HI.X.SX32 R25, R13, R3, 0x1, P1 ;  /* 0x000000030d197211 */ /* 0x000fe400008f0eff */
[C---:B------:R-:W-:Y:S01]  /*7f40*/  LEA R23, R7.reuse, R22, 0x1 ;  /* 0x0000001607177211 */ /* 0x040fe200078e08ff */
[----:B------:R0:W-:Y:S04]  /*7f50*/  STL.64 [R1+0x8f0], R26 ;  /* 0x0008f01a01007387 */ /* 0x0001e80000100a00 */
[----:B------:R1:W-:Y:S01]  /*7f60*/  STL.64 [R1+0x8e8], R24 ;  /* 0x0008e81801007387 */ /* 0x0003e20000100a00 */
[----:B------:R-:W-:-:S03]  /*7f70*/  IMAD R2, R7, 0x2, R23 ;  /* 0x0000000207027824 */ /* 0x000fc600078e0217 */
[----:B------:R2:W-:Y:S01]  /*7f80*/  STL.64 [R1+0x8e0], R8 ;  /* 0x0008e00801007387 */ /* 0x0005e20000100a00 */
[-C--:B0-----:R-:W-:Y:S02]  /*7f90*/  LEA R26, P0, R16, R5.reuse, 0x1 ;  /* 0x00000005101a7211 */ /* 0x081fe400078008ff */
[----:B-1----:R-:W-:Y:S02]  /*7fa0*/  LEA R24, P1, R14, R5, 0x1 ;  /* 0x000000050e187211 */ /* 0x002fe400078208ff */
[----:B------:R-:W-:Y:S02]  /*7fb0*/  LEA.HI.X.SX32 R27, R16, R3, 0x1, P0 ;  /* 0x00000003101b7211 */ /* 0x000fe400000f0eff */
[C---:B--2---:R-:W-:Y:S02]  /*7fc0*/  LEA R8, P2, R17.reuse, R5, 0x1 ;  /* 0x0000000511087211 */ /* 0x044fe400078408ff */
[-C--:B------:R-:W-:Y:S02]  /*7fd0*/  LEA.HI.X.SX32 R25, R14, R3.reuse, 0x1, P1 ;  /* 0x000000030e197211 */ /* 0x080fe400008f0eff */
[----:B------:R-:W-:Y:S01]  /*7fe0*/  LEA.HI.X.SX32 R9, R17, R3, 0x1, P2 ;  /* 0x0000000311097211 */ /* 0x000fe200010f0eff */
[----:B------:R0:W-:Y:S01]  /*7ff0*/  STL.64 [R1+0x8d8], R26 ;  /* 0x0008d81a01007387 */ /* 0x0001e20000100a00 */
[----:B------:R-:W-:-:S03]  /*8000*/  LEA R10, R7, R2, 0x1 ;  /* 0x00000002070a7211 */ /* 0x000fc600078e08ff */
[----:B------:R1:W-:Y:S02]  /*8010*/  STL.64 [R1+0x8d0], R24 ;  /* 0x0008d01801007387 */ /* 0x0003e40000100a00 */
[----:B------:R-:W-:Y:S02]  /*8020*/  IMAD R13, R7, 0x2, R10 ;  /* 0x00000002070d7824 */ /* 0x000fe400078e020a */
[----:B------:R2:W-:Y:S01]  /*8030*/  STL.64 [R1+0x8c8], R8 ;  /* 0x0008c80801007387 */ /* 0x0005e20000100a00 */
[-C--:B0-----:R-:W-:Y:S02]  /*8040*/  LEA R26, P0, R15, R5.reuse, 0x1 ;  /* 0x000000050f1a7211 */ /* 0x081fe400078008ff */
[-C--:B-1----:R-:W-:Y:S02]  /*8050*/  LEA R24, P1, R19, R5.reuse, 0x1 ;  /* 0x0000000513187211 */ /* 0x082fe400078208ff */
[----:B--2---:R-:W-:Y:S02]  /*8060*/  LEA R8, P2, R18, R5, 0x1 ;  /* 0x0000000512087211 */ /* 0x004fe400078408ff */
[----:B------:R-:W-:-:S02]  /*8070*/  LEA.HI.X.SX32 R27, R15, R3, 0x1, P0 ;  /* 0x000000030f1b7211 */ /* 0x000fc400000f0eff */
[----:B------:R-:W-:Y:S02]  /*8080*/  LEA.HI.X.SX32 R9, R18, R3, 0x1, P2 ;  /* 0x0000000312097211 */ /* 0x000fe400010f0eff */
[----:B------:R-:W-:Y:S02]  /*8090*/  LEA R6, R7, R13, 0x1 ;  /* 0x0000000d07067211 */ /* 0x000fe400078e08ff */
[----:B------:R-:W-:Y:S01]  /*80a0*/  LEA.HI.X.SX32 R25, R19, R3, 0x1, P1 ;  /* 0x0000000313197211 */ /* 0x000fe200008f0eff */
[----:B------:R0:W-:Y:S01]  /*80b0*/  STL.64 [R1+0x8b0], R8 ;  /* 0x0008b00801007387 */ /* 0x0001e20000100a00 */
[----:B------:R-:W-:-:S03]  /*80c0*/  LEA R16, P1, R0, R5, 0x1 ;  /* 0x0000000500107211 */ /* 0x000fc600078208ff */
[----:B------:R-:W-:Y:S01]  /*80d0*/  STL.64 [R1+0x8c0], R26 ;  /* 0x0008c01a01007387 */ /* 0x000fe20000100a00 */
[----:B------:R-:W-:-:S03]  /*80e0*/  LEA R14, P2, R4, R5, 0x1 ;  /* 0x00000005040e7211 */ /* 0x000fc600078408ff */
[----:B------:R1:W-:Y:S01]  /*80f0*/  STL.64 [R1+0x8b8], R24 ;  /* 0x0008b81801007387 */ /* 0x0003e20000100a00 */
[C---:B0-----:R-:W-:Y:S01]  /*8100*/  IMAD R8, R7.reuse, 0x2, R6 ;  /* 0x0000000207087824 */ /* 0x041fe200078e0206 */
[----:B------:R-:W-:Y:S02]  /*8110*/  LEA.HI.X.SX32 R17, R0, R3, 0x1, P1 ;  /* 0x0000000300117211 */ /* 0x000fe400008f0eff */
[C---:B-1----:R-:W-:Y:S02]  /*8120*/  LEA R24, P0, R20.reuse, R5, 0x1 ;  /* 0x0000000514187211 */ /* 0x042fe400078008ff */
[C---:B------:R-:W-:Y:S02]  /*8130*/  LEA R12, R7.reuse, R8, 0x1 ;  /* 0x00000008070c7211 */ /* 0x040fe400078e08ff */
[-C--:B------:R-:W-:Y:S02]  /*8140*/  LEA.HI.X.SX32 R25, R20, R3.reuse, 0x1, P0 ;  /* 0x0000000314197211 */ /* 0x080fe400000f0eff */
[----:B------:R-:W-:Y:S01]  /*8150*/  LEA.HI.X.SX32 R15, R4, R3, 0x1, P2 ;  /* 0x00000003040f7211 */ /* 0x000fe200010f0eff */
[----:B------:R-:W-:Y:S01]  /*8160*/  IMAD R4, R7, 0x2, R12 ;  /* 0x0000000207047824 */ /* 0x000fe200078e020c */
[----:B------:R-:W-:Y:S01]  /*8170*/  LEA R18, P0, R21, R5, 0x1 ;  /* 0x0000000515127211 */ /* 0x000fe200078008ff */
[----:B------:R-:W-:Y:S04]  /*8180*/  STL.64 [R1+0x8a8], R24 ;  /* 0x0008a81801007387 */ /* 0x000fe80000100a00 */
[----:B------:R0:W-:Y:S01]  /*8190*/  STL.64 [R1+0x8a0], R16 ;  /* 0x0008a01001007387 */ /* 0x0001e20000100a00 */
[----:B------:R-:W-:-:S03]  /*81a0*/  LEA R9, R7, R4, 0x1 ;  /* 0x0000000407097211 */ /* 0x000fc600078e08ff */
[----:B------:R1:W-:Y:S01]  /*81b0*/  STL.64 [R1+0x898], R14 ;  /* 0x0008980e01007387 */ /* 0x0003e20000100a00 */
[----:B------:R-:W-:Y:S02]  /*81c0*/  LEA.HI.X.SX32 R19, R21, R3, 0x1, P0 ;  /* 0x0000000315137211 */ /* 0x000fe400000f0eff */
[CC--:B0-----:R-:W-:Y:S02]  /*81d0*/  LEA R16, P1, R22.reuse, R5.reuse, 0x1 ;  /* 0x0000000516107211 */ /* 0x0c1fe400078208ff */
[C---:B-1----:R-:W-:Y:S02]  /*81e0*/  LEA R14, P2, R23.reuse, R5, 0x1 ;  /* 0x00000005170e7211 */ /* 0x042fe400078408ff */
[-C--:B------:R-:W-:Y:S02]  /*81f0*/  LEA.HI.X.SX32 R17, R22, R3.reuse, 0x1, P1 ;  /* 0x0000000316117211 */ /* 0x080fe400008f0eff */
[----:B------:R-:W-:Y:S01]  /*8200*/  LEA.HI.X.SX32 R15, R23, R3, 0x1, P2 ;  /* 0x00000003170f7211 */ /* 0x000fe200010f0eff */
[C---:B------:R-:W-:Y:S01]  /*8210*/  IMAD R11, R7.reuse, 0x2, R9 ;  /* 0x00000002070b7824 */ /* 0x040fe200078e0209 */
[----:B------:R0:W-:Y:S04]  /*8220*/  STL.64 [R1+0x890], R18 ;  /* 0x0008901201007387 */ /* 0x0001e80000100a00 */
[----:B------:R1:W-:Y:S01]  /*8230*/  STL.64 [R1+0x888], R16 ;  /* 0x0008881001007387 */ /* 0x0003e20000100a00 */
[----:B------:R-:W-:-:S03]  /*8240*/  LEA R0, R7, R11, 0x1 ;  /* 0x0000000b07007211 */ /* 0x000fc600078e08ff */
[----:B------:R2:W-:Y:S01]  /*8250*/  STL.64 [R1+0x880], R14 ;  /* 0x0008800e01007387 */ /* 0x0005e20000100a00 */
[-C--:B0-----:R-:W-:Y:S02]  /*8260*/  LEA R18, P0, R2, R5.reuse, 0x1 ;  /* 0x0000000502127211 */ /* 0x081fe400078008ff */
[----:B-1----:R-:W-:Y:S02]  /*8270*/  LEA R16, P1, R10, R5, 0x1 ;  /* 0x000000050a107211 */ /* 0x002fe400078208ff */
[----:B------:R-:W-:Y:S02]  /*8280*/  LEA.HI.X.SX32 R19, R2, R3, 0x1, P0 ;  /* 0x0000000302137211 */ /* 0x000fe400000f0eff */
[C---:B--2---:R-:W-:Y:S02]  /*8290*/  LEA R14, P2, R13.reuse, R5, 0x1 ;  /* 0x000000050d0e7211 */ /* 0x044fe400078408ff */
        /* <DEDUP_REMOVED lines=10> */
[----:B--2---:R-:W-:Y:S02]  /*8340*/  LEA R14, P2, R12, R5, 0x1 ;  /* 0x000000050c0e7211 */ /* 0x004fe400078408ff */
[-C--:B------:R-:W-:Y:S02]  /*8350*/  LEA.HI.X.SX32 R17, R8, R3.reuse, 0x1, P1 ;  /* 0x0000000308117211 */ /* 0x080fe400008f0eff */
[----:B------:R-:W-:Y:S01]  /*8360*/  LEA.HI.X.SX32 R15, R12, R3, 0x1, P2 ;  /* 0x000000030c0f7211 */ /* 0x000fe200010f0eff */
[C---:B------:R-:W-:Y:S01]  /*8370*/  IMAD R6, R7.reuse, 0x2, R10 ;  /* 0x0000000207067824 */ /* 0x040fe200078e020a */
[----:B------:R0:W-:Y:S04]  /*8380*/  STL.64 [R1+0x860], R18 ;  /* 0x0008601201007387 */ /* 0x0001e80000100a00 */
[----:B------:R1:W-:Y:S01]  /*8390*/  STL.64 [R1+0x858], R16 ;  /* 0x0008581001007387 */ /* 0x0003e20000100a00 */
[----:B------:R-:W-:-:S03]  /*83a0*/  LEA R8, R7, R6, 0x1 ;  /* 0x0000000607087211 */ /* 0x000fc600078e08ff */
[----:B------:R2:W-:Y:S01]  /*83b0*/  STL.64 [R1+0x850], R14 ;  /* 0x0008500e01007387 */ /* 0x0005e20000100a00 */
[CC--:B0-----:R-:W-:Y:S02]  /*83c0*/  LEA R18, P0, R4.reuse, R5.reuse, 0x1 ;  /* 0x0000000504127211 */ /* 0x0c1fe400078008ff */
[----:B-1----:R-:W-:Y:S02]  /*83d0*/  LEA R16, P1, R9, R5, 0x1 ;  /* 0x0000000509107211 */ /* 0x002fe400078208ff */
[----:B------:R-:W-:Y:S02]  /*83e0*/  LEA.HI.X.SX32 R19, R4, R3, 0x1, P0 ;  /* 0x0000000304137211 */ /* 0x000fe400000f0eff */
[----:B--2---:R-:W-:Y:S02]  /*83f0*/  LEA R14, P2, R11, R5, 0x1 ;  /* 0x000000050b0e7211 */ /* 0x004fe400078408ff */
[-C--:B------:R-:W-:Y:S02]  /*8400*/  LEA.HI.X.SX32 R17, R9, R3.reuse, 0x1, P1 ;  /* 0x0000000309117211 */ /* 0x080fe400008f0eff */
[----:B------:R-:W-:Y:S01]  /*8410*/  LEA.HI.X.SX32 R15, R11, R3, 0x1, P2 ;  /* 0x000000030b0f7211 */ /* 0x000fe200010f0eff */
[----:B------:R-:W-:Y:S01]  /*8420*/  IMAD R9, R7, 0x2, R8 ;  /* 0x0000000207097824 */ /* 0x000fe200078e0208 */
[----:B------:R-:W-:Y:S01]  /*8430*/  STL.64 [R1+0x848], R18 ;  /* 0x0008481201007387 */ /* 0x000fe20000100a00 */
[----:B------:R-:W-:-:S03]  /*8440*/  LEA R12, P2, R10, R5, 0x1 ;  /* 0x000000050a0c7211 */ /* 0x000fc600078408ff */
[----:B------:R0:W-:Y:S01]  /*8450*/  STL.64 [R1+0x840], R16 ;  /* 0x0008401001007387 */ /* 0x0001e20000100a00 */
[----:B------:R-:W-:-:S03]  /*8460*/  LEA R4, R7, R9, 0x1 ;  /* 0x0000000907047211 */ /* 0x000fc600078e08ff */
[----:B------:R1:W-:Y:S01]  /*8470*/  STL.64 [R1+0x838], R14 ;  /* 0x0008380e01007387 */ /* 0x0003e20000100a00 */
[----:B------:R-:W-:Y:S02]  /*8480*/  LEA.HI.X.SX32 R13, R10, R3, 0x1, P2 ;  /* 0x000000030a0d7211 */ /* 0x000fe400010f0eff */
[-C--:B0-----:R-:W-:Y:S02]  /*8490*/  LEA R16, P0, R0, R5.reuse, 0x1 ;  /* 0x0000000500107211 */ /* 0x081fe400078008ff */
[----:B-1----:R-:W-:Y:S02]  /*84a0*/  LEA R14, P1, R2, R5, 0x1 ;  /* 0x00000005020e7211 */ /* 0x002fe400078208ff */
[-C--:B------:R-:W-:Y:S02]  /*84b0*/  LEA.HI.X.SX32 R17, R0, R3.reuse, 0x1, P0 ;  /* 0x0000000300117211 */ /* 0x080fe400000f0eff */
[----:B------:R-:W-:Y:S01]  /*84c0*/  LEA.HI.X.SX32 R15, R2, R3, 0x1, P1 ;  /* 0x00000003020f7211 */ /* 0x000fe200008f0eff */
[----:B------:R-:W-:-:S02]  /*84d0*/  IMAD R2, R7, 0x2, R4 ;  /* 0x0000000207027824 */ /* 0x000fc400078e0204 */
        /* <DEDUP_REMOVED lines=10> */
[----:B------:R-:W-:Y:S01]  /*8580*/  IMAD R7, R7, 0x2, R0 ;  /* 0x0000000207077824 */ /* 0x000fe200078e0200 */
[----:B------:R0:W-:Y:S04]  /*8590*/  STL.64 [R1+0x818], R16 ;  /* 0x0008181001007387 */ /* 0x0001e80000100a00 */
[----:B------:R1:W-:Y:S01]  /*85a0*/  STL.64 [R1+0x810], R14 ;  /* 0x0008100e01007387 */ /* 0x0003e20000100a00 */
[----:B------:R-:W-:-:S03]  /*85b0*/  LEA R10, P3, R7, R5, 0x1 ;  /* 0x00000005070a7211 */ /* 0x000fc600078608ff */
[----:B------:R2:W-:Y:S01]  /*85c0*/  STL.64 [R1+0x808], R12 ;  /* 0x0008080c01007387 */ /* 0x0005e20000100a00 */
[-C--:B0-----:R-:W-:Y:S02]  /*85d0*/  LEA R16, P0, R4, R5.reuse, 0x1 ;  /* 0x0000000504107211 */ /* 0x081fe400078008ff */
[----:B-1----:R-:W-:Y:S02]  /*85e0*/  LEA R14, P1, R2, R5, 0x1 ;  /* 0x00000005020e7211 */ /* 0x002fe400078208ff */
[----:B------:R-:W-:Y:S02]  /*85f0*/  LEA.HI.X.SX32 R17, R4, R3, 0x1, P0 ;  /* 0x0000000304117211 */ /* 0x000fe400000f0eff */
[----:B--2---:R-:W-:Y:S02]  /*8600*/  LEA R12, P2, R0, R5, 0x1 ;  /* 0x00000005000c7211 */ /* 0x004fe400078408ff */
[-C--:B------:R-:W-:Y:S02]  /*8610*/  LEA.HI.X.SX32 R15, R2, R3.reuse, 0x1, P1 ;  /* 0x00000003020f7211 */ /* 0x080fe400008f0eff */
[----:B------:R-:W-:-:S02]  /*8620*/  LEA.HI.X.SX32 R13, R0, R3, 0x1, P2 ;  /* 0x00000003000d7211 */ /* 0x000fc400010f0eff */
[----:B------:R-:W-:Y:S01]  /*8630*/  LEA.HI.X.SX32 R11, R7, R3, 0x1, P3 ;  /* 0x00000003070b7211 */ /* 0x000fe200018f0eff */
[----:B------:R-:W-:Y:S01]  /*8640*/  STL.64 [R1+0x800], R16 ;  /* 0x0008001001007387 */ /* 0x000fe20000100a00 */
[----:B------:R-:W-:Y:S01]  /*8650*/  MOV R2, 0xff800000 ;  /* 0xff80000000027802 */ /* 0x000fe20000000f00 */
[----:B------:R-:W-:Y:S02]  /*8660*/  IMAD.MOV.U32 R0, RZ, RZ, 0x3f800000 ;  /* 0x3f800000ff007424 */ /* 0x000fe400078e00ff */
[----:B------:R-:W-:Y:S01]  /*8670*/  STL.64 [R1+0x7f8], R14 ;  /* 0x0007f80e01007387 */ /* 0x000fe20000100a00 */
[----:B------:R-:W-:-:S03]  /*8680*/  MOV R3, 0x3f800000 ;  /* 0x3f80000000037802 */ /* 0x000fc60000000f00 */
[----:B------:R-:W-:Y:S04]  /*8690*/  STL.64 [R1+0x7f0], R12 ;  /* 0x0007f00c01007387 */ /* 0x000fe80000100a00 */
[----:B------:R-:W-:Y:S04]  /*86a0*/  STL.64 [R1+0x7e8], R10 ;  /* 0x0007e80a01007387 */ /* 0x000fe80000100a00 */
[----:B------:R0:W-:Y:S04]  /*86b0*/  STL [R1+0x688], R2 ;  /* 0x0006880201007387 */ /* 0x0001e80000100800 */
[----:B------:R-:W-:Y:S04]  /*86c0*/  STL [R1+0x420], RZ ;  /* 0x000420ff01007387 */ /* 0x000fe80000100800 */
[----:B------:R-:W-:Y:S01]  /*86d0*/  STL [R1+0x7d8], R0 ;  /* 0x0007d80001007387 */ /* 0x000fe20000100800 */
[----:B0-----:R-:W-:-:S03]  /*86e0*/  IMAD.MOV.U32 R2, RZ, RZ, 0x3f800000 ;  /* 0x3f800000ff027424 */ /* 0x001fc600078e00ff */
[----:B------:R-:W-:Y:S04]  /*86f0*/  STL [R1+0x40c], RZ ;  /* 0x00040cff01007387 */ /* 0x000fe80000100800 */
[----:B------:R0:W-:Y:S04]  /*8700*/  STL [R1+0x7dc], R3 ;  /* 0x0007dc0301007387 */ /* 0x0001e80000100800 */
[----:B------:R1:W-:Y:S04]  /*8710*/  STL [R1+0x7e0], R2 ;  /* 0x0007e00201007387 */ /* 0x0003e80000100800 */
[----:B------:R2:W-:Y:S01]  /*8720*/  STL [R1+0x7e4], R0 ;  /* 0x0007e40001007387 */ /* 0x0005e20000100800 */
[----:B0-----:R-:W-:Y:S01]  /*8730*/  MOV R3, 0xff800000 ;  /* 0xff80000000037802 */ /* 0x001fe20000000f00 */
[----:B-1----:R-:W-:-:S04]  /*8740*/  IMAD.MOV.U32 R2, RZ, RZ, -0x800000 ;  /* 0xff800000ff027424 */ /* 0x002fc800078e00ff */
[----:B------:R-:W-:Y:S01]  /*8750*/  STL [R1+0x668], R3 ;  /* 0x0006680301007387 */ /* 0x000fe20000100800 */
[----:B--2---:R-:W-:-:S03]  /*8760*/  MOV R0, 0xff800000 ;  /* 0xff80000000007802 */ /* 0x004fc60000000f00 */
[----:B------:R-:W-:Y:S04]  /*8770*/  STL [R1+0x798], R2 ;  /* 0x0007980201007387 */ /* 0x000fe80000100800 */
[----:B------:R-:W-:Y:S04]  /*8780*/  STL [R1+0x620], RZ ;  /* 0x000620ff01007387 */ /* 0x000fe80000100800 */
[----:B------:R0:W-:Y:S04]  /*8790*/  STL [R1+0x7cc], R0 ;  /* 0x0007cc0001007387 */ /* 0x0001e80000100800 */
        /* <DEDUP_REMOVED lines=71> */
[----:B------:R-:W2:Y:S04]  /*8c10*/  LDL R29, [R1+0x424] ;  /* 0x00042400011d7983 */ /* 0x000ea80000100800 */
[----:B------:R-:W-:Y:S04]  /*8c20*/  STL [R1+0x460], RZ ;  /* 0x000460ff01007387 */ /* 0x000fe80000100800 */
[----:B------:R-:W-:Y:S04]  /*8c30*/  STL [R1+0x464], RZ ;  /* 0x000464ff01007387 */ /* 0x000fe80000100800 */
[----:B------:R-:W-:Y:S04]  /*8c40*/  STL [R1+0x468], RZ ;  /* 0x000468ff01007387 */ /* 0x000fe80000100800 */
[----:B------:R-:W-:Y:S04]  /*8c50*/  STL [R1+0x46c], RZ ;  /* 0x00046cff01007387 */ /* 0x000fe80000100800 */
[----:B------:R-:W3:Y:S04]  /*8c60*/  LDL R28, [R1+0x428] ;  /* 0x00042800011c7983 */ /* 0x000ee80000100800 */
        /* <DEDUP_REMOVED lines=42> */
[----:B------:R-:W1:Y:S04]  /*8f10*/  S2R R27, SR_TID.X ;  /* 0x00000000001b7919 */ /* 0x000e680000002100 */
        /* <DEDUP_REMOVED lines=9> */
[----:B------:R-:W-:Y:S01]  /*8fb0*/  STL [R1+0x57c], RZ ;  /* 0x00057cff01007387 */ /* 0x000fe20000100800 */
[C---:B-1----:R-:W-:Y:S01]  /*8fc0*/  LOP3.LUT R25, R27.reuse, 0x7, RZ, 0xc0, !PT ;  /* 0x000000071b197812 */ /* 0x042fe200078ec0ff */
[----:B------:R-:W-:-:S04]  /*8fd0*/  IMAD.SHL.U32 R27, R27, 0x2, RZ ;  /* 0x000000021b1b7824 */ /* 0x000fc800078e00ff */
[----:B0-----:R-:W-:-:S05]  /*8fe0*/  IMAD R0, R25, 0x110, RZ ;  /* 0x0000011019007824 */ /* 0x001fca00078e02ff */
[----:B------:R-:W-:Y:S01]  /*8ff0*/  LOP3.LUT R0, R0, 0x30, R27, 0x78, !PT ;  /* 0x0000003000007812 */ /* 0x000fe200078e781b */
[----:B------:R-:W-:-:S03]  /*9000*/  UMOV UR4, URZ ;  /* 0x0000003f00047c82 */ /* 0x000fc60008000000 */
[----:B------:R-:W-:Y:S01]  /*9010*/  LOP3.LUT R0, R0, 0x40, RZ, 0x3c, !PT ;  /* 0x0000004000007812 */ /* 0x000fe200078e3cff */
[----:B------:R-:W-:Y:S01]  /*9020*/  UMOV UR5, URZ ;  /* 0x0000003f00057c82 */ /* 0x000fe20008000000 */
[C---:B--2---:R-:W-:Y:S02]  /*9030*/  IADD3 R4, R29.reuse, 0x88, RZ ;  /* 0x000000881d047810 */ /* 0x044fe40007ffe0ff */
[C---:B------:R-:W-:Y:S02]  /*9040*/  IADD3 R3, R29.reuse, 0x80, RZ ;  /* 0x000000801d037810 */ /* 0x040fe40007ffe0ff */
[----:B------:R-:W-:Y:S01]  /*9050*/  IADD3 R2, R29, 0x8, RZ ;  /* 0x000000081d027810 */ /* 0x000fe20007ffe0ff */
[----:B------:R3:W-:Y:S04]  /*9060*/  STL [R1+0xbf8], R4 ;  /* 0x000bf80401007387 */ /* 0x0007e80000100800 */
[----:B------:R0:W-:Y:S04]  /*9070*/  STL [R1+0xbf4], R3 ;  /* 0x000bf40301007387 */ /* 0x0001e80000100800 */
[----:B------:R1:W-:Y:S01]  /*9080*/  STL [R1+0xbfc], R2 ;  /* 0x000bfc0201007387 */ /* 0x0003e20000100800 */
[----:B---3--:R-:W-:-:S02]  /*9090*/  LOP3.LUT R4, R28, 0x20, RZ, 0x3c, !PT ;  /* 0x000000201c047812 */ /* 0x008fc400078e3cff */
[C---:B0-----:R-:W-:Y:S02]  /*90a0*/  LOP3.LUT R3, R28.reuse, 0x40, RZ, 0x3c, !PT ;  /* 0x000000401c037812 */ /* 0x041fe400078e3cff */
[----:B-1----:R-:W-:Y:S01]  /*90b0*/  LOP3.LUT R2, R28, 0x60, RZ, 0x3c, !PT ;  /* 0x000000601c027812 */ /* 0x002fe200078e3cff */
[----:B------:R0:W-:Y:S04]  /*90c0*/  STL [R1+0xbf0], R4 ;  /* 0x000bf00401007387 */ /* 0x0001e80000100800 */
[----:B------:R0:W-:Y:S04]  /*90d0*/  STL [R1+0xbec], R3 ;  /* 0x000bec0301007387 */ /* 0x0001e80000100800 */
[----:B------:R0:W-:Y:S02]  /*90e0*/  STL [R1+0xbe8], R2 ;  /* 0x000be80201007387 */ /* 0x0001e40000100800 */
.L_x_2:
[----:B------:R-:W2:Y:S04]  /*90f0*/  LDL.64 R8, [R1+0xbe0] ;  /* 0x000be00001087983 */ /* 0x000ea80000100a00 */
[----:B------:R-:W2:Y:S04]  /*9100*/  LDL R0, [R1+0x420] ;  /* 0x0004200001007983 */ /* 0x000ea80000100800 */
[----:B------:R-:W3:Y:S04]  /*9110*/  LDL.64 R6, [R1+0xbd8] ;  /* 0x000bd80001067983 */ /* 0x000ee80000100a00 */
[----:B0-----:R-:W4:Y:S04]  /*9120*/  LDL.64 R2, [R1+0xbc8] ;  /* 0x000bc80001027983 */ /* 0x001f280000100a00 */
[----:B------:R-:W5:Y:S04]  /*9130*/  LDL.64 R4, [R1+0xbd0] ;  /* 0x000bd00001047983 */ /* 0x000f680000100a00 */
[----:B------:R-:W5:Y:S04]  /*9140*/  LDL.64 R10, [R1+0xbc0] ;  /* 0x000bc000010a7983 */ /* 0x000f680000100a00 */
[----:B------:R-:W5:Y:S04]  /*9150*/  LDL.64 R12, [R1+0xbb0] ;  /* 0x000bb000010c7983 */ /* 0x000f680000100a00 */
[----:B------:R-:W5:Y:S04]  /*9160*/  LDL.64 R20, [R1+0xbb8] ;  /* 0x000bb80001147983 */ /* 0x000f680000100a00 */
[----:B------:R-:W5:Y:S04]  /*9170*/  LDL.64 R18, [R1+0xba0] ;  /* 0x000ba00001127983 */ /* 0x000f680000100a00 */
[----:B------:R-:W5:Y:S04]  /*9180*/  LDL.64 R24, [R1+0xba8] ;  /* 0x000ba80001187983 */ /* 0x000f680000100a00 */
[----:B------:R-:W5:Y:S04]  /*9190*/  LDL.64 R16, [R1+0xb98] ;  /* 0x000b980001107983 */ /* 0x000f680000100a00 */
[----:B------:R-:W5:Y:S04]  /*91a0*/  LDL.64 R22, [R1+0xb90] ;  /* 0x000b900001167983 */ /* 0x000f680000100a00 */
[----:B------:R-:W5:Y:S01]  /*91b0*/  LDL.64 R14, [R1+0xb88] ;  /* 0x000b8800010e7983 */ /* 0x000f620000100a00 */
[----:B--2---:R-:W-:-:S04]  /*91c0*/  IMAD.WIDE R8, R0, 0x2, R8 ;  /* 0x0000000200087825 */ /* 0x004fc800078e0208 */
[C---:B---3--:R-:W-:Y:S01]  /*91d0*/  IMAD.WIDE R6, R0.reuse, 0x2, R6 ;  /* 0x0000000200067825 */ /* 0x048fe200078e0206 */
[----:B------:R0:W2:Y:S03]  /*91e0*/  LDG.E.U16 R28, [R8.64] ;  /* 0x00000006081c7981 */ /* 0x0000a6000c1e1500 */
[C---:B----4-:R-:W-:Y:S01]  /*91f0*/  IMAD.WIDE R2, R0.reuse, 0x2, R2 ;  /* 0x0000000200027825 */ /* 0x050fe200078e0202 */
[----:B------:R1:W3:Y:S03]  /*9200*/  LDG.E.U16 R29, [R6.64] ;  /* 0x00000006061d7981 */ /* 0x0002e6000c1e1500 */
[C---:B-----5:R-:W-:Y:S01]  /*9210*/  IMAD.WIDE R4, R0.reuse, 0x2, R4 ;  /* 0x0000000200047825 */ /* 0x060fe200078e0204 */
[----:B------:R4:W5:Y:S03]  /*9220*/  LDG.E.U16 R27, [R2.64] ;  /* 0x00000006021b7981 */ /* 0x000966000c1e1500 */
[C---:B------:R-:W-:Y:S01]  /*9230*/  IMAD.WIDE R10, R0.reuse, 0x2, R10 ;  /* 0x00000002000a7825 */ /* 0x040fe200078e020a */
[----:B------:R4:W5:Y:S03]  /*9240*/  LDG.E.U16 R26, [R4.64] ;  /* 0x00000006041a7981 */ /* 0x000966000c1e1500 */
[----:B-1----:R-:W-:-:S02]  /*9250*/  IMAD.WIDE R6, R0, 0x2, R12 ;  /* 0x0000000200067825 */ /* 0x002fc400078e020c */
[----:B------:R-:W5:Y:S02]  /*9260*/  LDL.64 R12, [R1+0xb78] ;  /* 0x000b7800010c7983 */ /* 0x000f640000100a00 */
[C---:B0-----:R-:W-:Y:S02]  /*9270*/  IMAD.WIDE R8, R0.reuse, 0x2, R20 ;  /* 0x0000000200087825 */ /* 0x041fe400078e0214 */
[----:B------:R-:W5:Y:S02]  /*9280*/  LDL.64 R20, [R1+0xb80] ;  /* 0x000b800001147983 */ /* 0x000f640000100a00 */
[C---:B----4-:R-:W-:Y:S02]  /*9290*/  IMAD.WIDE R2, R0.reuse, 0x2, R18 ;  /* 0x0000000200027825 */ /* 0x050fe400078e0212 */
[----:B------:R0:W4:Y:S02]  /*92a0*/  LDG.E.U16 R19, [R10.64] ;  /* 0x000000060a137981 */ /* 0x000124000c1e1500 */
[----:B------:R-:W-:-:S02]  /*92b0*/  IMAD.WIDE R4, R0, 0x2, R24 ;  /* 0x0000000200047825 */ /* 0x000fc400078e0218 */
[----:B------:R1:W4:Y:S04]  /*92c0*/  LDG.E.U16 R25, [R6.64] ;  /* 0x0000000606197981 */ /* 0x000328000c1e1500 */
[----:B------:R1:W4:Y:S01]  /*92d0*/  LDG.E.U16 R24, [R8.64] ;  /* 0x0000000608187981 */ /* 0x000322000c1e1500 */
[----:B0-----:R-:W-:-:S04]  /*92e0*/  IMAD.WIDE R10, R0, 0x2, R16 ;  /* 0x00000002000a7825 */ /* 0x001fc800078e0210 */
[C---:B-1----:R-:W-:Y:S02]  /*92f0*/  IMAD.WIDE R6, R0.reuse, 0x2, R14 ;  /* 0x0000000200067825 */ /* 0x042fe400078e020e */
[----:B------:R-:W4:Y:S02]  /*9300*/  LDG.E.U16 R11, [R10.64] ;  /* 0x000000060a0b7981 */ /* 0x000f24000c1e1500 */
[C---:B------:R-:W-:Y:S02]  /*9310*/  IMAD.WIDE R8, R0.reuse, 0x2, R22 ;  /* 0x0000000200087825 */ /* 0x040fe400078e0216 */
[----:B------:R-:W4:Y:S04]  /*9320*/  LDG.E.U16 R7, [R6.64] ;  /* 0x0000000606077981 */ /* 0x000f28000c1e1500 */
[----:B------:R-:W4:Y:S04]  /*9330*/  LDG.E.U16 R9, [R8.64] ;  /* 0x0000000608097981 */ /* 0x000f28000c1e1500 */
[----:B--2---:R0:W-:Y:S04]  /*9340*/  STL [R1+0x9c], R28 ;  /* 0x00009c1c01007387 */ /* 0x0041e80000100800 */
[----:B---3--:R1:W-:Y:S04]  /*9350*/  STL [R1+0x98], R29 ;  /* 0x0000981d01007387 */ /* 0x0083e80000100800 */
[----:B0-----:R0:W2:Y:S04]  /*9360*/  LDG.E.U16 R28, [R4.64] ;  /* 0x00000006041c7981 */ /* 0x0010a8000c1e1500 */
[----:B-1----:R1:W3:Y:S04]  /*9370*/  LDG.E.U16 R29, [R2.64] ;  /* 0x00000006021d7981 */ /* 0x0022e8000c1e1500 */
[----:B-----5:R-:W-:Y:S04]  /*9380*/  STL [R1+0x90], R27 ;  /* 0x0000901b01007387 */ /* 0x020fe80000100800 */
[----:B------:R5:W-:Y:S04]  /*9390*/  STL [R1+0x94], R26 ;  /* 0x0000941a01007387 */ /* 0x000be80000100800 */
[----:B-----5:R-:W5:Y:S04]  /*93a0*/  LDL.64 R26, [R1+0xb70] ;  /* 0x000b7000011a7983 */ /* 0x020f680000100a00 */
[----:B----4-:R4:W-:Y:S04]  /*93b0*/  STL [R1+0x8c], R19 ;  /* 0x00008c1301007387 */ /* 0x0109e80000100800 */
[----:B------:R-:W5:Y:S04]  /*93c0*/  LDL.64 R16, [R1+0xb60] ;  /* 0x000b600001107983 */ /* 0x000f680000100a00 */
[----:B----4-:R-:W4:Y:S04]  /*93d0*/  LDL.64 R18, [R1+0xb68] ;  /* 0x000b680001127983 */ /* 0x010f280000100a00 */
[----:B------:R-:W-:Y:S04]  /*93e0*/  STL [R1+0x84], R25 ;  /* 0x0000841901007387 */ /* 0x000fe80000100800 */
[----:B------:R0:W-:Y:S01]  /*93f0*/  STL [R1+0x88], R24 ;  /* 0x0000881801007387 */ /* 0x0001e20000100800 */
[----:B-1----:R-:W-:-:S03]  /*9400*/  IMAD.WIDE R2, R0, 0x2, R12 ;  /* 0x0000000200027825 */ /* 0x002fc600078e020c */
[----:B------:R-:W4:Y:S01]  /*9410*/  LDL.64 R14, [R1+0xb50] ;  /* 0x000b5000010e7983 */ /* 0x000f220000100a00 */
[----:B0-----:R-:W-:-:S03]  /*9420*/  IMAD.WIDE R4, R0, 0x2, R20 ;  /* 0x0000000200047825 */ /* 0x001fc600078e0214 */
[----:B------:R-:W4:Y:S04]  /*9430*/  LDL.64 R12, [R1+0xb48] ;  /* 0x000b4800010c7983 */ /* 0x000f280000100a00 */
[----:B------:R-:W4:Y:S04]  /*9440*/  LDL.64 R24, [R1+0xb58] ;  /* 0x000b580001187983 */ /* 0x000f280000100a00 */
[----:B--2---:R0:W-:Y:S04]  /*9450*/  STL [R1+0x80], R28 ;  /* 0x0000801c01007387 */ /* 0x0041e80000100800 */
[----:B---3--:R1:W-:Y:S04]  /*9460*/  STL [R1+0x7c], R29 ;  /* 0x00007c1d01007387 */ /* 0x0083e80000100800 */
[----:B------:R-:W2:Y:S04]  /*9470*/  LDL.64 R22, [R1+0xb40] ;  /* 0x000b400001167983 */ /* 0x000ea80000100a00 */
[----:B------:R-:W3:Y:S04]  /*9480*/  LDL.64 R20, [R1+0xb38] ;  /* 0x000b380001147983 */ /* 0x000ee80000100a00 */
[----:B0-----:R0:W3:Y:S04]  /*9490*/  LDG.E.U16 R28, [R4.64] ;  /* 0x00000006041c7981 */ /* 0x0010e8000c1e1500 */
[----:B------:R5:W-:Y:S04]  /*94a0*/  STL [R1+0x78], R11 ;  /* 0x0000780b01007387 */ /* 0x000be80000100800 */
[----:B-1----:R1:W3:Y:S04]  /*94b0*/  LDG.E.U16 R29, [R2.64] ;  /* 0x00000006021d7981 */ /* 0x0022e8000c1e1500 */
[----:B------:R4:W-:Y:S01]  /*94c0*/  STL [R1+0x74], R9 ;  /* 0x0000740901007387 */ /* 0x0009e20000100800 */
[----:B-----5:R-:W-:-:S03]  /*94d0*/  IMAD.WIDE R10, R0, 0x2, R26 ;  /* 0x00000002000a7825 */ /* 0x020fc600078e021a */
[----:B------:R5:W-:Y:S04]  /*94e0*/  STL [R1+0x70], R7 ;  /* 0x0000700701007387 */ /* 0x000be80000100800 */
[----:B------:R0:W3:Y:S01]  /*94f0*/  LDG.E.U16 R27, [R10.64] ;  /* 0x000000060a1b7981 */ /* 0x0000e2000c1e1500 */
[----:B----4-:R-:W-:-:S03]  /*9500*/  IMAD.WIDE R8, R0, 0x2, R18 ;  /* 0x0000000200087825 */ /* 0x010fc600078e0212 */
[----:B------:R-:W4:Y:S01]  /*9510*/  LDL.64 R18, [R1+0xb30] ;  /* 0x000b300001127983 */ /* 0x000f220000100a00 */
[----:B-----5:R-:W-:-:S03]  /*9520*/  IMAD.WIDE R6, R0, 0x2, R16 ;  /* 0x0000000200067825 */ /* 0x020fc600078e0210 */
[----:B------:R-:W5:Y:S01]  /*9530*/  LDL.64 R16, [R1+0xb28] ;  /* 0x000b280001107983 */ /* 0x000f620000100a00 */
[----:B0-----:R-:W-:-:S03]  /*9540*/  IMAD.WIDE R4, R0, 0x2, R24 ;  /* 0x0000000200047825 */ /* 0x001fc600078e0218 */
[----:B------:R3:W4:Y:S04]  /*9550*/  LDG.E.U16 R25, [R6.64] ;  /* 0x0000000606197981 */ /* 0x000728000c1e1500 */
[----:B------:R2:W5:Y:S01]  /*9560*/  LDG.E.U16 R24, [R8.64] ;  /* 0x0000000608187981 */ /* 0x000562000c1e1500 */
[----:B-1----:R-:W-:-:S04]  /*9570*/  IMAD.WIDE R2, R0, 0x2, R14 ;  /* 0x0000000200027825 */ /* 0x002fc800078e020e */
[----:B------:R-:W-:-:S06]  /*9580*/  IMAD.WIDE R10, R0, 0x2, R12 ;  /* 0x00000002000a7825 */ /* 0x000fcc00078e020c */
[----:B------:R-:W5:Y:S01]  /*9590*/  LDG.E.U16 R11, [R10.64] ;  /* 0x000000060a0b7981 */ /* 0x000f62000c1e1500 */
[----:B--2---:R-:W-:-:S04]  /*95a0*/  IMAD.WIDE R8, R0, 0x2, R22 ;  /* 0x0000000200087825 */ /* 0x004fc800078e0216 */
[C---:B---3--:R-:W-:Y:S02]  /*95b0*/  IMAD.WIDE R6, R0.reuse, 0x2, R20 ;  /* 0x0000000200067825 */ /* 0x048fe400078e0214 */
[----:B------:R-:W2:Y:S04]  /*95c0*/  LDG.E.U16 R9, [R8.64] ;  /* 0x0000000608097981 */ /* 0x000ea8000c1e1500 */
[----:B------:R0:W-:Y:S04]  /*95d0*/  STL [R1+0x6c], R28 ;  /* 0x00006c1c01007387 */ /* 0x0001e80000100800 */
[----:B------:R-:W3:Y:S04]  /*95e0*/  LDG.E.U16 R7, [R6.64] ;  /* 0x0000000606077981 */ /* 0x000ee8000c1e1500 */
[----:B------:R1:W-:Y:S04]  /*95f0*/  STL [R1+0x68], R29 ;  /* 0x0000681d01007387 */ /* 0x0003e80000100800 */
[----:B0-----:R0:W2:Y:S04]  /*9600*/  LDG.E.U16 R28, [R4.64] ;  /* 0x00000006041c7981 */ /* 0x0010a8000c1e1500 */
[----:B------:R-:W3:Y:S04]  /*9610*/  LDL.64 R14, [R1+0xb20] ;  /* 0x000b2000010e7983 */ /* 0x000ee80000100a00 */
[----:B-1----:R1:W3:Y:S04]  /*9620*/  LDG.E.U16 R29, [R2.64] ;  /* 0x00000006021d7981 */ /* 0x0022e8000c1e1500 */
[----:B------:R-:W3:Y:S04]  /*9630*/  LDL.64 R12, [R1+0xb18] ;  /* 0x000b1800010c7983 */ /* 0x000ee80000100a00 */
[----:B------:R0:W-:Y:S04]  /*9640*/  STL [R1+0x64], R27 ;  /* 0x0000641b01007387 */ /* 0x0001e80000100800 */
[----:B0-----:R-:W3:Y:S04]  /*9650*/  LDL.64 R26, [R1+0xb10] ;  /* 0x000b1000011a7983 */ /* 0x001ee80000100a00 */
[----:B----4-:R-:W-:Y:S04]  /*9660*/  STL [R1+0x5c], R25 ;  /* 0x00005c1901007387 */ /* 0x010fe80000100800 */
[----:B-----5:R0:W-:Y:S04]  /*9670*/  STL [R1+0x60], R24 ;  /* 0x0000601801007387 */ /* 0x0201e80000100800 */
[----:B------:R-:W4:Y:S01]  /*9680*/  LDL.64 R22, [R1+0xb00] ;  /* 0x000b000001167983 */ /* 0x000f220000100a00 */
[----:B------:R-:W-:-:S03]  /*9690*/  IMAD.WIDE R4, R0, 0x2, R18 ;  /* 0x0000000200047825 */ /* 0x000fc600078e0212 */
[----:B------:R-:W5:Y:S04]  /*96a0*/  LDL.64 R20, [R1+0xaf8] ;  /* 0x000af80001147983 */ /* 0x000f680000100a00 */
[----:B0-----:R-:W5:Y:S01]  /*96b0*/  LDL.64 R24, [R1+0xb08] ;  /* 0x000b080001187983 */ /* 0x001f620000100a00 */
[----:B-1----:R-:W-:-:S03]  /*96c0*/  IMAD.WIDE R2, R0, 0x2, R16 ;  /* 0x0000000200027825 */ /* 0x002fc600078e0210 */
[----:B------:R-:W5:Y:S04]  /*96d0*/  LDL.64 R18, [R1+0xaf0] ;  /* 0x000af00001127983 */ /* 0x000f680000100a00 */
[----:B------:R-:W5:Y:S04]  /*96e0*/  LDL.64 R16, [R1+0xae8] ;  /* 0x000ae80001107983 */ /* 0x000f680000100a00 */
[----:B--2---:R-:W-:Y:S04]  /*96f0*/  STL [R1+0x58], R28 ;  /* 0x0000581c01007387 */ /* 0x004fe80000100800 */
[----:B---3--:R0:W-:Y:S04]  /*9700*/  STL [R1+0x54], R29 ;  /* 0x0000541d01007387 */ /* 0x0081e80000100800 */
[----:B------:R1:W-:Y:S04]  /*9710*/  STL [R1+0x50], R11 ;  /* 0x0000500b01007387 */ /* 0x0003e80000100800 */
[----:B------:R2:W-:Y:S04]  /*9720*/  STL [R1+0x4c], R9 ;  /* 0x00004c0901007387 */ /* 0x0005e80000100800 */
[----:B0-----:R4:W3:Y:S01]  /*9730*/  LDG.E.U16 R29, [R2.64] ;  /* 0x00000006021d7981 */ /* 0x0018e2000c1e1500 */
[----:B-1----:R-:W-:-:S03]  /*9740*/  IMAD.WIDE R10, R0, 0x2, R14 ;  /* 0x00000002000a7825 */ /* 0x002fc600078e020e */
[----:B------:R-:W3:Y:S01]  /*9750*/  LDL.64 R14, [R1+0xae0] ;  /* 0x000ae000010e7983 */ /* 0x000ee20000100a00 */
[----:B--2---:R-:W-:-:S03]  /*9760*/  IMAD.WIDE R8, R0, 0x2, R12 ;  /* 0x0000000200087825 */ /* 0x004fc600078e020c */
[----:B------:R-:W2:Y:S04]  /*9770*/  LDL.64 R12, [R1+0xad8] ;  /* 0x000ad800010c7983 */ /* 0x000ea80000100a00 */
[----:B------:R0:W-:Y:S04]  /*9780*/  STL [R1+0x48], R7 ;  /* 0x0000480701007387 */ /* 0x0001e80000100800 */
[----:B------:R5:W2:Y:S01]  /*9790*/  LDG.E.U16 R28, [R4.64] ;  /* 0x00000006041c7981 */ /* 0x000aa2000c1e1500 */
[----:B----4-:R-:W-:-:S03]  /*97a0*/  IMAD.WIDE R2, R0, 0x2, R22 ;  /* 0x0000000200027825 */ /* 0x010fc600078e0216 */
[----:B------:R1:W4:Y:S01]  /*97b0*/  LDG.E.U16 R22, [R8.64] ;  /* 0x0000000608167981 */ /* 0x000322000c1e1500 */
[----:B0-----:R-:W-:-:S03]  /*97c0*/  IMAD.WIDE R6, R0, 0x2, R26 ;  /* 0x0000000200067825 */ /* 0x001fc600078e021a */
[----:B------:R-:W4:Y:S01]  /*97d0*/  LDG.E.U16 R3, [R2.64] ;  /* 0x0000000602037981 */ /* 0x000f22000c1e1500 */
[----:B-----5:R-:W-:-:S03]  /*97e0*/  IMAD.WIDE R4, R0, 0x2, R24 ;  /* 0x0000000200047825 */ /* 0x020fc600078e0218 */
[----:B------:R0:W5:Y:S04]  /*97f0*/  LDG.E.U16 R25, [R10.64] ;  /* 0x000000060a197981 */ /* 0x000168000c1e1500 */
[----:B------:R0:W4:Y:S04]  /*9800*/  LDG.E.U16 R23, [R6.64] ;  /* 0x0000000606177981 */ /* 0x000128000c1e1500 */
[----:B------:R-:W4:Y:S01]  /*9810*/  LDG.E.U16 R5, [R4.64] ;  /* 0x0000000604057981 */ /* 0x000f22000c1e1500 */
[----:B-1----:R-:W-:-:S04]  /*9820*/  IMAD.WIDE R8, R0, 0x2, R18 ;  /* 0x0000000200087825 */ /* 0x002fc800078e0212 */
[C---:B0-----:R-:W-:Y:S02]  /*9830*/  IMAD.WIDE R10, R0.reuse, 0x2, R20 ;  /* 0x00000002000a7825 */ /* 0x041fe400078e0214 */
[----:B------:R-:W4:Y:S02]  /*9840*/  LDG.E.U16 R9, [R8.64] ;  /* 0x0000000608097981 */ /* 0x000f24000c1e1500 */
[----:B------:R-:W-:-:S06]  /*9850*/  IMAD.WIDE R6, R0, 0x2, R16 ;  /* 0x0000000200067825 */ /* 0x000fcc00078e0210 */
[----:B------:R-:W4:Y:S04]  /*9860*/  LDG.E.U16 R7, [R6.64] ;  /* 0x0000000606077981 */ /* 0x000f28000c1e1500 */
[----:B---3--:R-:W-:Y:S04]  /*9870*/  STL [R1+0x40], R29 ;  /* 0x0000401d01007387 */ /* 0x008fe80000100800 */
[----:B--2---:R0:W-:Y:S04]  /*9880*/  STL [R1+0x44], R28 ;  /* 0x0000441c01007387 */ /* 0x0041e80000100800 */
[----:B------:R-:W2:Y:S04]  /*9890*/  LDL.64 R26, [R1+0xac0] ;  /* 0x000ac000011a7983 */ /* 0x000ea80000100a00 */
[----:B0-----:R-:W3:Y:S04]  /*98a0*/  LDL.64 R28, [R1+0xac8] ;  /* 0x000ac800011c7983 */ /* 0x001ee80000100a00 */
[----:B-----5:R0:W-:Y:S04]  /*98b0*/  STL [R1+0x3c], R25 ;  /* 0x00003c1901007387 */ /* 0x0201e80000100800 */
[----:B0-----:R-:W5:Y:S04]  /*98c0*/  LDL.64 R24, [R1+0xab8] ;  /* 0x000ab80001187983 */ /* 0x001f680000100a00 */
[----:B----4-:R-:W-:Y:S04]  /*98d0*/  STL [R1+0x34], R23 ;  /* 0x0000341701007387 */ /* 0x010fe80000100800 */
[----:B------:R0:W-:Y:S04]  /*98e0*/  STL [R1+0x38], R22 ;  /* 0x0000381601007387 */ /* 0x0001e80000100800 */
[----:B0-----:R-:W4:Y:S04]  /*98f0*/  LDL.64 R22, [R1+0xab0] ;  /* 0x000ab00001167983 */ /* 0x001f280000100a00 */
[----:B------:R0:W-:Y:S04]  /*9900*/  STL [R1+0x30], R5 ;  /* 0x0000300501007387 */ /* 0x0001e80000100800 */
[----:B------:R1:W-:Y:S04]  /*9910*/  STL [R1+0x2c], R3 ;  /* 0x00002c0301007387 */ /* 0x0003e80000100800 */
[----:B------:R-:W2:Y:S01]  /*9920*/  LDL.64 R20, [R1+0xaa8] ;  /* 0x000aa80001147983 */ /* 0x000ea20000100a00 */
[----:B0-----:R-:W-:-:S03]  /*9930*/  IMAD.WIDE R4, R0, 0x2, R14 ;  /* 0x0000000200047825 */ /* 0x001fc600078e020e */
[----:B------:R-:W2:Y:S01]  /*9940*/  LDL.64 R18, [R1+0xaa0] ;  /* 0x000aa00001127983 */ /* 0x000ea20000100a00 */
[----:B-1----:R-:W-:-:S03]  /*9950*/  IMAD.WIDE R2, R0, 0x2, R12 ;  /* 0x0000000200027825 */ /* 0x002fc600078e020c */
[----:B------:R0:W2:Y:S04]  /*9960*/  LDG.E.U16 R13, [R10.64] ;  /* 0x000000060a0d7981 */ /* 0x0000a8000c1e1500 */
[----:B------:R-:W3:Y:S04]  /*9970*/  LDL.64 R16, [R1+0xa80] ;  /* 0x000a800001107983 */ /* 0x000ee80000100a00 */
[----:B------:R-:W3:Y:S04]  /*9980*/  LDL.64 R14, [R1+0xa60] ;  /* 0x000a6000010e7983 */ /* 0x000ee80000100a00 */
[----:B0-----:R-:W3:Y:S04]  /*9990*/  LDL.64 R10, [R1+0xad0] ;  /* 0x000ad000010a7983 */ /* 0x001ee80000100a00 */
[----:B------:R-:W4:Y:S04]  /*99a0*/  LDG.E.U16 R5, [R4.64] ;  /* 0x0000000604057981 */ /* 0x000f28000c1e1500 */
[----:B------:R-:W4:Y:S04]  /*99b0*/  LDG.E.U16 R3, [R2.64] ;  /* 0x0000000602037981 */ /* 0x000f28000c1e1500 */
[----:B--2---:R0:W-:Y:S04]  /*99c0*/  STL [R1+0x28], R13 ;  /* 0x0000280d01007387 */ /* 0x0041e80000100800 */
[----:B0-----:R-:W2:Y:S01]  /*99d0*/  LDL.64 R12, [R1+0xa40] ;  /* 0x000a4000010c7983 */ /* 0x001ea20000100a00 */
[----:B---3--:R-:W-:-:S03]  /*99e0*/  IMAD.WIDE R10, R0, 0x2, R10 ;  /* 0x00000002000a7825 */ /* 0x008fc600078e020a */
[----:B------:R0:W-:Y:S04]  /*99f0*/  STL [R1+0x24], R9 ;  /* 0x0000240901007387 */ /* 0x0001e80000100800 */
[----:B------:R1:W-:Y:S01]  /*9a00*/  STL [R1+0x20], R7 ;  /* 0x0000200701007387 */ /* 0x0003e20000100800 */
[----:B0-----:R-:W-:-:S04]  /*9a10*/  IMAD.WIDE R8, R0, 0x2, R28 ;  /* 0x0000000200087825 */ /* 0x001fc800078e021c */
[C---:B-1----:R-:W-:Y:S02]  /*9a20*/  IMAD.WIDE R6, R0.reuse, 0x2, R26 ;  /* 0x0000000200067825 */ /* 0x042fe400078e021a */
[----:B------:R0:W3:Y:S04]  /*9a30*/  LDG.E.U16 R27, [R8.64] ;  /* 0x00000006081b7981 */ /* 0x0000e8000c1e1500 */
[----:B------:R1:W3:Y:S04]  /*9a40*/  LDG.E.U16 R26, [R10.64] ;  /* 0x000000060a1a7981 */ /* 0x0002e8000c1e1500 */
[----:B------:R0:W3:Y:S04]  /*9a50*/  LDG.E.U16 R28, [R6.64] ;  /* 0x00000006061c7981 */ /* 0x0000e8000c1e1500 */
[----:B----4-:R5:W-:Y:S04]  /*9a60*/  STL [R1+0x1c], R5 ;  /* 0x00001c0501007387 */ /* 0x010be80000100800 */
[----:B------:R4:W-:Y:S01]  /*9a70*/  STL [R1+0x18], R3 ;  /* 0x0000180301007387 */ /* 0x0009e20000100800 */
[----:B-----5:R-:W-:-:S03]  /*9a80*/  IMAD.WIDE R4, R0, 0x2, R24 ;  /* 0x0000000200047825 */ /* 0x020fc600078e0218 */
[----:B------:R-:W5:Y:S01]  /*9a90*/  LDL.64 R24, [R1+0xa00] ;  /* 0x000a000001187983 */ /* 0x000f620000100a00 */
[----:B----4-:R-:W-:-:S03]  /*9aa0*/  IMAD.WIDE R2, R0, 0x2, R22 ;  /* 0x0000000200027825 */ /* 0x010fc600078e0216 */
[----:B------:R2:W4:Y:S01]  /*9ab0*/  LDG.E.U16 R22, [R4.64] ;  /* 0x0000000604167981 */ /* 0x000522000c1e1500 */
[----:B0-----:R-:W-:-:S03]  /*9ac0*/  IMAD.WIDE R8, R0, 0x2, R18 ;  /* 0x0000000200087825 */ /* 0x001fc600078e0212 */
[----:B------:R-:W4:Y:S01]  /*9ad0*/  LDL.64 R18, [R1+0xa98] ;  /* 0x000a980001127983 */ /* 0x000f220000100a00 */
[----:B-1----:R-:W-:-:S03]  /*9ae0*/  IMAD.WIDE R10, R0, 0x2, R20 ;  /* 0x00000002000a7825 */ /* 0x002fc600078e0214 */
[----:B------:R0:W4:Y:S01]  /*9af0*/  LDG.E.U16 R29, [R2.64] ;  /* 0x00000006021d7981 */ /* 0x000122000c1e1500 */
[----:B------:R-:W-:-:S03]  /*9b00*/  IMAD.WIDE R6, R0, 0x2, R16 ;  /* 0x0000000200067825 */ /* 0x000fc600078e0210 */
[----:B------:R1:W4:Y:S01]  /*9b10*/  LDG.E.U16 R23, [R10.64] ;  /* 0x000000060a177981 */ /* 0x000322000c1e1500 */
[----:B0-----:R-:W-:-:S06]  /*9b20*/  IMAD.WIDE R2, R0, 0x2, R14 ;  /* 0x0000000200027825 */ /* 0x001fcc00078e020e */
[----:B------:R0:W4:Y:S01]  /*9b30*/  LDG.E.U16 R2, [R2.64] ;  /* 0x0000000602027981 */ /* 0x000122000c1e1500 */
[----:B--2---:R-:W-:-:S03]  /*9b40*/  IMAD.WIDE R4, R0, 0x2, R12 ;  /* 0x0000000200047825 */ /* 0x004fc600078e020c */
[----:B------:R-:W2:Y:S04]  /*9b50*/  LDL.64 R12, [R1+0xa20] ;  /* 0x000a2000010c7983 */ /* 0x000ea80000100a00 */
[----:B0-----:R-:W2:Y:S04]  /*9b60*/  LDG.E.U16 R3, [R4.64] ;  /* 0x0000000604037981 */ /* 0x001ea8000c1e1500 */
[----:B---3--:R-:W-:Y:S04]  /*9b70*/  STL [R1+0x10], R27 ;  /* 0x0000101b01007387 */ /* 0x008fe80000100800 */
[----:B------:R0:W-:Y:S04]  /*9b80*/  STL [R1+0x14], R26 ;  /* 0x0000141a01007387 */ /* 0x0001e80000100800 */
[----:B------:R-:W3:Y:S04]  /*9b90*/  LDL.64 R20, [R1+0xa58] ;  /* 0x000a580001147983 */ /* 0x000ee80000100a00 */
[----:B------:R-:W2:Y:S04]  /*9ba0*/  LDL.64 R16, [R1+0xa38] ;  /* 0x000a380001107983 */ /* 0x000ea80000100a00 */
[----:B0-----:R-:W2:Y:S04]  /*9bb0*/  LDL.64 R26, [R1+0xa78] ;  /* 0x000a7800011a7983 */ /* 0x001ea80000100a00 */
[----:B------:R-:W2:Y:S04]  /*9bc0*/  LDL.64 R14, [R1+0xa18] ;  /* 0x000a1800010e7983 */ /* 0x000ea80000100a00 */
[----:B------:R0:W-:Y:S04]  /*9bd0*/  STL [R1+0xc], R28 ;  /* 0x00000c1c01007387 */ /* 0x0001e80000100800 */
[----:B0-----:R-:W2:Y:S04]  /*9be0*/  LDG.E.U16 R28, [R8.64] ;  /* 0x00000006081c7981 */ /* 0x001ea8000c1e1500 */
[----:B--2---:R-:W-:Y:S04]  /*9bf0*/  STL [R1+0x3274], R28 ;  /* 0x0032741c01007387 */ /* 0x004fe80000100800 */
[----:B----4-:R0:W-:Y:S04]  /*9c00*/  STL [R1+0x8], R22 ;  /* 0x0000081601007387 */ /* 0x0101e80000100800 */
[----:B0-----:R-:W2:Y:S04]  /*9c10*/  LDG.E.U16 R22, [R6.64] ;  /* 0x0000000606167981 */ /* 0x001ea8000c1e1500 */
[----:B--2---:R-:W-:Y:S04]  /*9c20*/  STL [R1+0x3278], R22 ;  /* 0x0032781601007387 */ /* 0x004fe80000100800 */
[----:B------:R-:W-:Y:S04]  /*9c30*/  STL [R1+0x327c], R2 ;  /* 0x00327c0201007387 */ /* 0x000fe80000100800 */
[----:B------:R0:W-:Y:S04]  /*9c40*/  STL [R1+0x3280], R3 ;  /* 0x0032800301007387 */ /* 0x0001e80000100800 */
[----:B0-----:R-:W2:Y:S02]  /*9c50*/  LDL R3, [R1+0x420] ;  /* 0x0004200001037983 */ /* 0x001ea40000100800 */
[----:B--2---:R-:W-:-:S04]  /*9c60*/  IMAD.WIDE R12, R3, 0x2, R12 ;  /* 0x00000002030c7825 */ /* 0x004fc800078e020c */
[C---:B-----5:R-:W-:Y:S01]  /*9c70*/  IMAD.WIDE R4, R3.reuse, 0x2, R24 ;  /* 0x0000000203047825 */ /* 0x060fe200078e0218 */
[----:B------:R0:W2:Y:S03]  /*9c80*/  LDG.E.U16 R0, [R12.64] ;  /* 0x000000060c007981 */ /* 0x0000a6000c1e1500 */
[C---:B-1----:R-:W-:Y:S01]  /*9c90*/  IMAD.WIDE R10, R3.reuse, 0x2, R18 ;  /* 0x00000002030a7825 */ /* 0x042fe200078e0212 */
[----:B------:R-:W4:Y:S04]  /*9ca0*/  LDL.64 R24, [R1+0xa90] ;  /* 0x000a900001187983 */ /* 0x000f280000100a00 */
[----:B------:R-:W5:Y:S04]  /*9cb0*/  LDL.64 R18, [R1+0xa70] ;  /* 0x000a700001127983 */ /* 0x000f680000100a00 */
[----:B------:R1:W-:Y:S04]  /*9cc0*/  STL [R1+0x4], R29 ;  /* 0x0000041d01007387 */ /* 0x0003e80000100800 */
[----:B0-----:R-:W2:Y:S01]  /*9cd0*/  LDL.64 R12, [R1+0x9f8] ;  /* 0x0009f800010c7983 */ /* 0x001ea20000100a00 */
[----:B------:R-:W-:-:S03]  /*9ce0*/  IMAD.WIDE R8, R3, 0x2, R26 ;  /* 0x0000000203087825 */ /* 0x000fc600078e021a */
[----:B------:R5:W4:Y:S01]  /*9cf0*/  LDG.E.U16 R26, [R10.64] ;  /* 0x000000060a1a7981 */ /* 0x000b22000c1e1500 */
[----:B---3--:R-:W-:-:S03]  /*9d00*/  IMAD.WIDE R6, R3, 0x2, R20 ;  /* 0x0000000203067825 */ /* 0x008fc600078e0214 */
[----:B------:R2:W3:Y:S04]  /*9d10*/  LDG.E.U16 R20, [R8.64] ;  /* 0x0000000608147981 */ /* 0x0004e8000c1e1500 */
[----:B-1----:R-:W3:Y:S04]  /*9d20*/  LDL.64 R28, [R1+0xa50] ;  /* 0x000a5000011c7983 */ /* 0x002ee80000100a00 */
[----:B------:R0:W3:Y:S04]  /*9d30*/  LDG.E.U16 R4, [R4.64] ;  /* 0x0000000604047981 */ /* 0x0000e8000c1e1500 */
[----:B0-----:R0:W3:Y:S02]  /*9d40*/  LDG.E.U16 R5, [R6.64] ;  /* 0x0000000606057981 */ /* 0x0010e4000c1e1500 */
[----:B0-----:R-:W-:-:S04]  /*9d50*/  IMAD.WIDE R6, R3, 0x2, R16 ;  /* 0x0000000203067825 */ /* 0x001fc800078e0210 */
[C---:B------:R-:W-:Y:S02]  /*9d60*/  IMAD.WIDE R14, R3.reuse, 0x2, R14 ;  /* 0x00000002030e7825 */ /* 0x040fe400078e020e */
[----:B------:R0:W3:Y:S04]  /*9d70*/  LDG.E.U16 R6, [R6.64] ;  /* 0x0000000606067981 */ /* 0x0000e8000c1e1500 */
[----:B0-----:R0:W3:Y:S01]  /*9d80*/  LDG.E.U16 R7, [R14.64] ;  /* 0x000000060e077981 */ /* 0x0010e2000c1e1500 */
[----:B-----5:R-:W-:-:S04]  /*9d90*/  IMAD.WIDE R10, R3, 0x2, R18 ;  /* 0x00000002030a7825 */ /* 0x020fc800078e0212 */
[----:B--2---:R-:W-:-:S04]  /*9da0*/  IMAD.WIDE R8, R3, 0x2, R12 ;  /* 0x0000000203087825 */ /* 0x004fc800078e020c */
[C---:B----4-:R-:W-:Y:S01]  /*9db0*/  IMAD.WIDE R12, R3.reuse, 0x2, R24 ;  /* 0x00000002030c7825 */ /* 0x050fe200078e0218 */
[----:B------:R-:W-:Y:S04]  /*9dc0*/  STL [R1+0x3270], R26 ;  /* 0x0032701a01007387 */ /* 0x000fe80000100800 */
[----:B------:R1:W-:Y:S04]  /*9dd0*/  STL [R1], R23 ;  /* 0x0000001701007387 */ /* 0x0003e80000100800 */
[----:B------:R2:W4:Y:S04]  /*9de0*/  LDG.E.U16 R8, [R8.64] ;  /* 0x0000000608087981 */ /* 0x000528000c1e1500 */
[----:B------:R-:W5:Y:S04]  /*9df0*/  LDG.E.U16 R24, [R12.64] ;  /* 0x000000060c187981 */ /* 0x000f68000c1e1500 */
[----:B-1----:R-:W0:Y:S04]  /*9e00*/  LDL.64 R22, [R1+0xa10] ;  /* 0x000a100001167983 */ /* 0x002e280000100a00 */
[----:B--2---:R3:W2:Y:S04]  /*9e10*/  LDG.E.U16 R9, [R10.64] ;  /* 0x000000060a097981 */ /* 0x0046a8000c1e1500 */
[----:B------:R-:W4:Y:S04]  /*9e20*/  LDL.64 R26, [R1+0xa30] ;  /* 0x000a3000011a7983 */ /* 0x000f280000100a00 */
[----:B------:R-:W4:Y:S04]  /*9e30*/  LDL.64 R16, [R1+0x9f0] ;  /* 0x0009f00001107983 */ /* 0x000f280000100a00 */
[----:B------:R-:W4:Y:S01]  /*9e40*/  LDL.64 R18, [R1+0xa88] ;  /* 0x000a880001127983 */ /* 0x000f220000100a00 */
[----:B---3--:R-:W-:-:S05]  /*9e50*/  IMAD.WIDE R10, R3, 0x2, R28 ;  /* 0x00000002030a7825 */ /* 0x008fca00078e021c */
[----:B------:R1:W3:Y:S04]  /*9e60*/  LDG.E.U16 R21, [R10.64] ;  /* 0x000000060a157981 */ /* 0x0002e8000c1e1500 */
[----:B-----5:R-:W-:Y:S01]  /*9e70*/  STL [R1+0x3268], R24 ;  /* 0x0032681801007387 */ /* 0x020fe20000100800 */
[----:B0-----:R-:W-:-:S03]  /*9e80*/  IMAD.WIDE R14, R3, 0x2, R22 ;  /* 0x00000002030e7825 */ /* 0x001fc600078e0216 */
[----:B--2---:R0:W-:Y:S01]  /*9e90*/  STL [R1+0x326c], R9 ;  /* 0x00326c0901007387 */ /* 0x0041e20000100800 */
[----:B----4-:R-:W-:-:S03]  /*9ea0*/  IMAD.WIDE R12, R3, 0x2, R26 ;  /* 0x00000002030c7825 */ /* 0x010fc600078e021a */
[----:B------:R2:W4:Y:S01]  /*9eb0*/  LDG.E.U16 R25, [R14.64] ;  /* 0x000000060e197981 */ /* 0x000522000c1e1500 */
[----:B------:R-:W-:-:S03]  /*9ec0*/  IMAD.WIDE R16, R3, 0x2, R16 ;  /* 0x0000000203107825 */ /* 0x000fc600078e0210 */
[----:B------:R5:W3:Y:S04]  /*9ed0*/  LDG.E.U16 R23, [R12.64] ;  /* 0x000000060c177981 */ /* 0x000ae8000c1e1500 */
[----:B0-----:R-:W3:Y:S01]  /*9ee0*/  LDL.LU R9, [R1+0x8c] ;  /* 0x00008c0001097983 */ /* 0x001ee20000300800 */
[----:B------:R-:W-:-:S03]  /*9ef0*/  IMAD.WIDE R18, R3, 0x2, R18 ;  /* 0x0000000203127825 */ /* 0x000fc600078e0212 */
[----:B------:R-:W3:Y:S04]  /*9f00*/  LDL.LU R24, [R1+0x7c] ;  /* 0x00007c0001187983 */ /* 0x000ee80000300800 */
[----:B------:R-:W3:Y:S04]  /*9f10*/  LDL.LU R2, [R1+0x6c] ;  /* 0x00006c0001027983 */ /* 0x000ee80000300800 */
[----:B------:R-:W3:Y:S04]  /*9f20*/  LDL.LU R22, [R1+0x5c] ;  /* 0x00005c0001167983 */ /* 0x000ee80000300800 */
[----:B------:R-:W3:Y:S04]  /*9f30*/  LDL.LU R28, [R1+0x4c] ;  /* 0x00004c00011c7983 */ /* 0x000ee80000300800 */
[----:B--2---:R-:W2:Y:S04]  /*9f40*/  LDL.64 R14, [R1+0xa28] ;  /* 0x000a2800010e7983 */ /* 0x004ea80000100a00 */
[----:B------:R0:W3:Y:S04]  /*9f50*/  LDG.E.U16 R27, [R16.64] ;  /* 0x00000006101b7981 */ /* 0x0000e8000c1e1500 */
[----:B------:R0:W3:Y:S04]  /*9f60*/  LDG.E.U16 R29, [R18.64] ;  /* 0x00000006121d7981 */ /* 0x0000e8000c1e1500 */
[----:B-1----:R-:W3:Y:S04]  /*9f70*/  LDL.64 R10, [R1+0xa68] ;  /* 0x000a6800010a7983 */ /* 0x002ee80000100a00 */
[----:B-----5:R-:W5:Y:S04]  /*9f80*/  LDL.64 R12, [R1+0xa48] ;  /* 0x000a4800010c7983 */ /* 0x020f680000100a00 */
[----:B0-----:R-:W4:Y:S04]  /*9f90*/  LDL.64 R16, [R1+0xa08] ;  /* 0x000a080001107983 */ /* 0x001f280000100a00 */
[----:B------:R-:W4:Y:S04]  /*9fa0*/  LDL.64 R18, [R1+0x9e8] ;  /* 0x0009e80001127983 */ /* 0x000f280000100a00 */
[----:B------:R-:W4:Y:S01]  /*9fb0*/  LDL R26, [R1+0x428] ;  /* 0x00042800011a7983 */ /* 0x000f220000100800 */
[----:B--2---:R-:W-:-:S06]  /*9fc0*/  IMAD.WIDE R14, R3, 0x2, R14 ;  /* 0x00000002030e7825 */ /* 0x004fcc00078e020e */
[----:B------:R0:W2:Y:S01]  /*9fd0*/  LDG.E.U16 R14, [R14.64] ;  /* 0x000000060e0e7981 */ /* 0x0000a2000c1e1500 */
[----:B---3--:R-:W-:-:S04]  /*9fe0*/  IMAD.WIDE R10, R3, 0x2, R10 ;  /* 0x00000002030a7825 */ /* 0x008fc800078e020a */
[C---:B-----5:R-:W-:Y:S02]  /*9ff0*/  IMAD.WIDE R12, R3.reuse, 0x2, R12 ;  /* 0x00000002030c7825 */ /* 0x060fe400078e020c */
[----:B------:R1:W3:Y:S02]  /*a000*/  LDG.E.U16 R10, [R10.64] ;  /* 0x000000060a0a7981 */ /* 0x0002e4000c1e1500 */
[----:B----4-:R-:W-:-:S04]  /*a010*/  IMAD.WIDE R16, R3, 0x2, R16 ;  /* 0x0000000203107825 */ /* 0x010fc800078e0210 */
[----:B------:R-:W-:Y:S02]  /*a020*/  IMAD.WIDE R18, R3, 0x2, R18 ;  /* 0x0000000203127825 */ /* 0x000fe400078e0212 */
[----:B------:R-:W4:Y:S04]  /*a030*/  LDL.LU R3, [R1+0x3280] ;  /* 0x0032800001037983 */ /* 0x000f280000300800 */
[----:B0-----:R-:W5:Y:S04]  /*a040*/  LDL.LU R15, [R1+0x9c] ;  /* 0x00009c00010f7983 */ /* 0x001f680000300800 */
[----:B-1----:R0:W2:Y:S04]  /*a050*/  LDG.E.U16 R11, [R12.64] ;  /* 0x000000060c0b7981 */ /* 0x0020a8000c1e1500 */
[----:B0-----:R0:W2:Y:S04]  /*a060*/  LDG.E.U16 R12, [R16.64] ;  /* 0x00000006100c7981 */ /* 0x0010a8000c1e1500 */
[----:B------:R1:W2:Y:S04]  /*a070*/  LDG.E.U16 R13, [R18.64] ;  /* 0x00000006120d7981 */ /* 0x0002a8000c1e1500 */
[----:B------:R-:W-:Y:S06]  /*a080*/  BAR.SYNC.DEFER_BLOCKING 0x0 ;  /* 0x0000000000007b1d */ /* 0x000fec0000010000 */
[----:B0-----:R-:W2:Y:S04]  /*a090*/  LDL.LU R16, [R1+0x1c] ;  /* 0x00001c0001107983 */ /* 0x001ea80000300800 */
[----:B------:R-:W2:Y:S04]  /*a0a0*/  LDL.LU R17, [R1+0xc] ;  /* 0x00000c0001117983 */ /* 0x000ea80000300800 */
[----:B-1----:R-:W2:Y:S04]  /*a0b0*/  LDL.LU R18, [R1+0x3c] ;  /* 0x00003c0001127983 */ /* 0x002ea80000300800 */
[----:B------:R-:W2:Y:S04]  /*a0c0*/  LDL.LU R19, [R1+0x2c] ;  /* 0x00002c0001137983 */ /* 0x000ea80000300800 */
[----:B-----5:R0:W-:Y:S04]  /*a0d0*/  STS.U16 [R26+0x10000], R15 ;  /* 0x0100000f1a007388 */ /* 0x0201e80000000400 */
        /* <DEDUP_REMOVED lines=9> */
[----:B-1----:R-:W3:Y:S04]  /*a170*/  LDL.LU R22, [R1+0x3278] ;  /* 0x0032780001167983 */ /* 0x002ee80000300800 */
[----:B--2---:R-:W2:Y:S04]  /*a180*/  LDL.LU R28, [R1+0x3274] ;  /* 0x00327400011c7983 */ /* 0x004ea80000300800 */
[----:B------:R0:W-:Y:S04]  /*a190*/  STS.U16 [R26+0x13000], R18 ;  /* 0x013000121a007388 */ /* 0x0001e80000000400 */
[----:B0-----:R-:W0:Y:S04]  /*a1a0*/  S2R R18, SR_TID.X ;  /* 0x0000000000127919 */ /* 0x001e280000002100 */
[----:B------:R-:W-:Y:S04]  /*a1b0*/  STS.U16 [R26+0x13800], R19 ;  /* 0x013800131a007388 */ /* 0x000fe80000000400 */
[----:B------:R1:W-:Y:S04]  /*a1c0*/  STS.U16 [R26+0x14000], R16 ;  /* 0x014000101a007388 */ /* 0x0003e80000000400 */
[----:B------:R4:W-:Y:S04]  /*a1d0*/  STS.U16 [R26+0x14800], R17 ;  /* 0x014800111a007388 */ /* 0x0009e80000000400 */
[----:B-1----:R-:W5:Y:S04]  /*a1e0*/  LDL.LU R16, [R1+0x94] ;  /* 0x0000940001107983 */ /* 0x002f680000300800 */
[----:B----4-:R-:W4:Y:S01]  /*a1f0*/  LDL.LU R17, [R1+0x84] ;  /* 0x0000840001117983 */ /* 0x010f220000300800 */
[----:B0-----:R-:W-:-:S02]  /*a200*/  LOP3.LUT R19, R18, 0x7f, RZ, 0xc0, !PT ;  /* 0x0000007f12137812 */ /* 0x001fc400078ec0ff */
[----:B------:R-:W-:Y:S02]  /*a210*/  LOP3.LUT P0, RZ, R18, 0x80, RZ, 0xc0, !PT ;  /* 0x0000008012ff7812 */ /* 0x000fe4000780c0ff */
[----:B------:R-:W-:Y:S02]  /*a220*/  SHF.L.U32 R19, R19, 0x1, RZ ;  /* 0x0000000113137819 */ /* 0x000fe400000006ff */
[----:B------:R-:W-:-:S04]  /*a230*/  SEL R18, RZ, 0x110, !P0 ;  /* 0x00000110ff127807 */ /* 0x000fc80004000000 */
[----:B------:R-:W-:Y:S01]  /*a240*/  LOP3.LUT R18, R18, R19, RZ, 0x3c, !PT ;  /* 0x0000001312127212 */ /* 0x000fe200078e3cff */
[----:B--2---:R0:W-:Y:S04]  /*a250*/  STS.U16 [R26+0x15000], R28 ;  /* 0x0150001c1a007388 */ /* 0x0041e80000000400 */
[----:B---3--:R1:W-:Y:S04]  /*a260*/  STS.U16 [R26+0x15800], R22 ;  /* 0x015800161a007388 */ /* 0x0083e80000000400 */
[----:B------:R2:W-:Y:S04]  /*a270*/  STS.U16 [R26+0x16000], R2 ;  /* 0x016000021a007388 */ /* 0x0005e80000000400 */
[----:B0-----:R-:W3:Y:S04]  /*a280*/  LDL.LU R28, [R1+0x8] ;  /* 0x00000800011c7983 */ /* 0x001ee80000300800 */
[----:B-1----:R-:W3:Y:S04]  /*a290*/  LDL.LU R22, [R1+0x18] ;  /* 0x0000180001167983 */ /* 0x002ee80000300800 */
[----:B--2---:R-:W2:Y:S04]  /*a2a0*/  LDL.LU R2, [R1+0x78] ;  /* 0x0000780001027983 */ /* 0x004ea80000300800 */
[----:B------:R-:W2:Y:S04]  /*a2b0*/  LDL.LU R19, [R1+0x28] ;  /* 0x0000280001137983 */ /* 0x000ea80000300800 */
[----:B------:R0:W-:Y:S04]  /*a2c0*/  STS.U16 [R26+0x16800], R3 ;  /* 0x016800031a007388 */ /* 0x0001e80000000400 */
[----:B------:R1:W-:Y:S04]  /*a2d0*/  STS.U16 [R26+0x17000], R0 ;  /* 0x017000001a007388 */ /* 0x0003e80000000400 */
[----:B------:R4:W-:Y:S04]  /*a2e0*/  STS.U16 [R26+0x17800], R4 ;  /* 0x017800041a007388 */ /* 0x0009e80000000400 */
[----:B0-----:R-:W2:Y:S04]  /*a2f0*/  LDL.LU R3, [R1+0x38] ;  /* 0x0000380001037983 */ /* 0x001ea80000300800 */
[----:B-1----:R-:W2:Y:S04]  /*a300*/  LDL.LU R0, [R1+0x88] ;  /* 0x0000880001007983 */ /* 0x002ea80000300800 */
[----:B----4-:R-:W4:Y:S04]  /*a310*/  LDL.LU R26, [R1+0x3270] ;  /* 0x00327000011a7983 */ /* 0x010f280000300800 */
[----:B------:R-:W2:Y:S01]  /*a320*/  LDL.LU R4, [R1+0x98] ;  /* 0x0000980001047983 */ /* 0x000ea20000300800 */
[----:B------:R-:W-:-:S05]  /*a330*/  LOP3.LUT R18, R18, 0x20, RZ, 0x3c, !PT ;  /* 0x0000002012127812 */ /* 0x000fca00078e3cff */
[----:B--2---:R-:W-:Y:S04]  /*a340*/  STS.U16 [R18+0x10200], R4 ;  /* 0x0102000412007388 */ /* 0x004fe80000000400 */
[----:B------:R-:W-:Y:S04]  /*a350*/  STS.U16 [R18+0x10a00], R0 ;  /* 0x010a000012007388 */ /* 0x000fe80000000400 */
[----:B------:R-:W-:Y:S04]  /*a360*/  STS.U16 [R18+0x11200], R2 ;  /* 0x0112000212007388 */ /* 0x000fe80000000400 */
[----:B------:R-:W-:Y:S04]  /*a370*/  STS.U16 [R18+0x11a00], R15 ;  /* 0x011a000f12007388 */ /* 0x000fe80000000400 */
[----:B------:R0:W-:Y:S04]  /*a380*/  STS.U16 [R18+0x12200], R9 ;  /* 0x0122000912007388 */ /* 0x0001e80000000400 */
[----:B-----5:R1:W-:Y:S04]  /*a390*/  STS.U16 [R18+0x12a00], R24 ;  /* 0x012a001812007388 */ /* 0x0203e80000000400 */
[----:B------:R-:W-:Y:S04]  /*a3a0*/  STS.U16 [R18+0x13200], R3 ;  /* 0x0132000312007388 */ /* 0x000fe80000000400 */
[----:B------:R-:W-:Y:S04]  /*a3b0*/  STS.U16 [R18+0x13a00], R19 ;  /* 0x013a001312007388 */ /* 0x000fe80000000400 */
[----:B0-----:R-:W2:Y:S04]  /*a3c0*/  LDL.LU R9, [R1+0x74] ;  /* 0x0000740001097983 */ /* 0x001ea80000300800 */
[----:B---3--:R-:W-:Y:S04]  /*a3d0*/  STS.U16 [R18+0x14200], R22 ;  /* 0x0142001612007388 */ /* 0x008fe80000000400 */
[----:B-1----:R-:W3:Y:S04]  /*a3e0*/  LDL.LU R24, [R1+0x64] ;  /* 0x0000640001187983 */ /* 0x002ee80000300800 */
[----:B------:R-:W-:Y:S04]  /*a3f0*/  STS.U16 [R18+0x14a00], R28 ;  /* 0x014a001c12007388 */ /* 0x000fe80000000400 */
[----:B------:R-:W5:Y:S04]  /*a400*/  LDL.LU R0, [R1+0x24] ;  /* 0x0000240001007983 */ /* 0x000f680000300800 */
[----:B----4-:R-:W-:Y:S04]  /*a410*/  STS.U16 [R18+0x15200], R26 ;  /* 0x0152001a12007388 */ /* 0x010fe80000000400 */
[----:B------:R-:W5:Y:S04]  /*a420*/  LDL.LU R2, [R1+0x14] ;  /* 0x0000140001027983 */ /* 0x000f680000300800 */
[----:B------:R-:W-:Y:S04]  /*a430*/  STS.U16 [R18+0x15a00], R20 ;  /* 0x015a001412007388 */ /* 0x000fe80000000400 */
[----:B------:R-:W2:Y:S04]  /*a440*/  LDL.LU R15, [R1+0x4] ;  /* 0x00000400010f7983 */ /* 0x000ea80000300800 */
[----:B------:R0:W-:Y:S04]  /*a450*/  STS.U16 [R18+0x16200], R5 ;  /* 0x0162000512007388 */ /* 0x0001e80000000400 */
[----:B0-----:R-:W2:Y:S04]  /*a460*/  LDL R5, [R1+0xbec] ;  /* 0x000bec0001057983 */ /* 0x001ea80000100800 */
[----:B------:R0:W-:Y:S04]  /*a470*/  STS.U16 [R18+0x16a00], R6 ;  /* 0x016a000612007388 */ /* 0x0001e80000000400 */
[----:B------:R1:W-:Y:S04]  /*a480*/  STS.U16 [R18+0x17200], R7 ;  /* 0x0172000712007388 */ /* 0x0003e80000000400 */
[----:B------:R1:W-:Y:S04]  /*a490*/  STS.U16 [R18+0x17a00], R8 ;  /* 0x017a000812007388 */ /* 0x0003e80000000400 */
[----:B0-----:R-:W3:Y:S04]  /*a4a0*/  LDL.LU R6, [R1+0x34] ;  /* 0x0000340001067983 */ /* 0x001ee80000300800 */
[----:B-1----:R-:W3:Y:S04]  /*a4b0*/  LDL.LU R7, [R1+0x44] ;  /* 0x0000440001077983 */ /* 0x002ee80000300800 */
[----:B------:R-:W3:Y:S04]  /*a4c0*/  LDL.LU R8, [R1+0x54] ;  /* 0x0000540001087983 */ /* 0x000ee80000300800 */
        /* <DEDUP_REMOVED lines=8> */
[----:B--2---:R0:W-:Y:S04]  /*a550*/  STS.U16 [R5+0x10400], R16 ;  /* 0x0104001005007388 */ /* 0x0041e80000000400 */
[----:B------:R1:W-:Y:S04]  /*a560*/  STS.U16 [R5+0x10c00], R17 ;  /* 0x010c001105007388 */ /* 0x0003e80000000400 */
[----:B------:R2:W-:Y:S04]  /*a570*/  STS.U16 [R5+0x11400], R9 ;  /* 0x0114000905007388 */ /* 0x0005e80000000400 */
[----:B0-----:R-:W4:Y:S04]  /*a580*/  LDL.LU R16, [R1+0x10] ;  /* 0x0000100001107983 */ /* 0x001f280000300800 */
[----:B-1----:R-:W4:Y:S04]  /*a590*/  LDL.LU R17, [R1] ;  /* 0x0000000001117983 */ /* 0x002f280000300800 */
[----:B--2---:R-:W2:Y:S04]  /*a5a0*/  LDL.LU R9, [R1+0x326c] ;  /* 0x00326c0001097983 */ /* 0x004ea80000300800 */
[----:B---3--:R0:W-:Y:S04]  /*a5b0*/  STS.U16 [R5+0x11c00], R24 ;  /* 0x011c001805007388 */ /* 0x0081e80000000400 */
[----:B0-----:R-:W3:Y:S04]  /*a5c0*/  LDL.LU R24, [R1+0x3268] ;  /* 0x0032680001187983 */ /* 0x001ee80000300800 */
[----:B------:R-:W-:Y:S04]  /*a5d0*/  STS.U16 [R5+0x12400], R8 ;  /* 0x0124000805007388 */ /* 0x000fe80000000400 */
[----:B------:R-:W-:Y:S04]  /*a5e0*/  STS.U16 [R5+0x12c00], R7 ;  /* 0x012c000705007388 */ /* 0x000fe80000000400 */
[----:B------:R-:W-:Y:S04]  /*a5f0*/  STS.U16 [R5+0x13400], R6 ;  /* 0x0134000605007388 */ /* 0x000fe80000000400 */
[----:B-----5:R-:W-:Y:S04]  /*a600*/  STS.U16 [R5+0x13c00], R0 ;  /* 0x013c000005007388 */ /* 0x020fe80000000400 */
[----:B------:R-:W-:Y:S04]  /*a610*/  STS.U16 [R5+0x14400], R2 ;  /* 0x0144000205007388 */ /* 0x000fe80000000400 */
[----:B------:R0:W-:Y:S04]  /*a620*/  STS.U16 [R5+0x14c00], R15 ;  /* 0x014c000f05007388 */ /* 0x0001e80000000400 */
[----:B0-----:R-:W0:Y:S02]  /*a630*/  S2R R15, SR_TID.X ;  /* 0x00000000000f7919 */ /* 0x001e240000002100 */
[----:B0-----:R-:W-:-:S02]  /*a640*/  LOP3.LUT R2, R15, 0x7f, RZ, 0xc0, !PT ;  /* 0x0000007f0f027812 */ /* 0x001fc400078ec0ff */
[----:B------:R-:W-:-:S03]  /*a650*/  LOP3.LUT P0, RZ, R15, 0x80, RZ, 0xc0, !PT ;  /* 0x000000800fff7812 */ /* 0x000fc6000780c0ff */
[----:B------:R-:W-:Y:S01]  /*a660*/  IMAD.SHL.U32 R2, R2, 0x2, RZ ;  /* 0x0000000202027824 */ /* 0x000fe200078e00ff */
[----:B------:R-:W-:-:S04]  /*a670*/  SEL R0, RZ, 0x110, !P0 ;  /* 0x00000110ff007807 */ /* 0x000fc80004000000 */
[----:B------:R-:W-:-:S04]  /*a680*/  LOP3.LUT R0, R0, R2, RZ, 0x3c, !PT ;  /* 0x0000000200007212 */ /* 0x000fc800078e3cff */
[----:B------:R-:W-:Y:S01]  /*a690*/  LOP3.LUT R0, R0, 0x60, RZ, 0x3c, !PT ;  /* 0x0000006000007812 */ /* 0x000fe200078e3cff */
[----:B---3--:R-:W-:Y:S04]  /*a6a0*/  STS.U16 [R5+0x15400], R24 ;  /* 0x0154001805007388 */ /* 0x008fe80000000400 */
[----:B--2---:R-:W-:Y:S04]  /*a6b0*/  STS.U16 [R5+0x15c00], R9 ;  /* 0x015c000905007388 */ /* 0x004fe80000000400 */
        /* <DEDUP_REMOVED lines=12> */
[----:B----4-:R-:W-:Y:S04]  /*a780*/  STS.U16 [R0+0x14600], R16 ;  /* 0x0146001000007388 */ /* 0x010fe80000000400 */
[----:B------:R0:W-:Y:S04]  /*a790*/  STS.U16 [R0+0x14e00], R17 ;  /* 0x014e001100007388 */ /* 0x0001e80000000400 */
[----:B------:R1:W-:Y:S04]  /*a7a0*/  STS.U16 [R0+0x15600], R29 ;  /* 0x0156001d00007388 */ /* 0x0003e80000000400 */
[----:B------:R-:W-:Y:S04]  /*a7b0*/  STS.U16 [R0+0x15e00], R10 ;  /* 0x015e000a00007388 */ /* 0x000fe80000000400 */
[----:B------:R-:W-:Y:S04]  /*a7c0*/  STS.U16 [R0+0x16600], R11 ;  /* 0x0166000b00007388 */ /* 0x000fe80000000400 */
[----:B------:R-:W-:Y:S04]  /*a7d0*/  STS.U16 [R0+0x16e00], R14 ;  /* 0x016e000e00007388 */ /* 0x000fe80000000400 */
[----:B------:R-:W-:Y:S04]  /*a7e0*/  STS.U16 [R0+0x17600], R12 ;  /* 0x0176000c00007388 */ /* 0x000fe80000000400 */
[----:B------:R-:W-:Y:S01]  /*a7f0*/  STS.U16 [R0+0x17e00], R13 ;  /* 0x017e000d00007388 */ /* 0x000fe20000000400 */
[----:B0-----:R-:W-:-:S02]  /*a800*/  LOP3.LUT R17, R15, 0x7, RZ, 0xc0, !PT ;  /* 0x000000070f117812 */ /* 0x001fc400078ec0ff */
[----:B------:R-:W-:Y:S01]  /*a810*/  SHF.L.U32 R15, R15, 0x1, RZ ;  /* 0x000000010f0f7819 */ /* 0x000fe200000006ff */
[----:B-1----:R-:W2:Y:S04]  /*a820*/  LDL R29, [R1+0x42c] ;  /* 0x00042c00011d7983 */ /* 0x002ea80000100800 */
[----:B------:R-:W-:Y:S01]  /*a830*/  BAR.SYNC.DEFER_BLOCKING 0x0 ;  /* 0x0000000000007b1d */ /* 0x000fe20000010000 */
[----:B------:R-:W-:-:S05]  /*a840*/  IMAD R4, R17, 0x110, RZ ;  /* 0x0000011011047824 */ /* 0x000fca00078e02ff */
[----:B------:R-:W-:-:S05]  /*a850*/  LOP3.LUT R4, R4, 0x30, R15, 0x78, !PT ;  /* 0x0000003004047812 */ /* 0x000fca00078e780f */
[----:B------:R-:W0:Y:S04]  /*a860*/  LDSM.16.M88.4 R8, [R4+0x10000] ;  /* 0x010000000408783b */ /* 0x000e280000000200 */
[----:B------:R-:W-:Y:S04]  /*a870*/  LDSM.16.M88.4 R16, [R4+0x11000] ;  /* 0x011000000410783b */ /* 0x000fe80000000200 */
[----:B------:R-:W-:Y:S04]  /*a880*/  LDSM.16.M88.4 R12, [R4+0x11800] ;  /* 0x01180000040c783b */ /* 0x000fe80000000200 */
[----:B0-----:R-:W-:Y:S01]  /*a890*/  STL.64 [R1+0xc0], R8 ;  /* 0x0000c00801007387 */ /* 0x001fe20000100a00 */
[----:B------:R-:W-:Y:S01]  /*a8a0*/  IMAD.MOV.U32 R21, RZ, RZ, R8 ;  /* 0x000000ffff157224 */ /* 0x000fe200078e0008 */
[----:B------:R-:W-:-:S02]  /*a8b0*/  MOV R20, R9 ;  /* 0x0000000900147202 */ /* 0x000fc40000000f00 */
[----:B------:R-:W-:Y:S04]  /*a8c0*/  STL.64 [R1+0xc8], R10 ;  /* 0x0000c80a01007387 */ /* 0x000fe80000100a00 */
[----:B------:R-:W0:Y:S04]  /*a8d0*/  LDSM.16.M88.4 R8, [R4+0x10800] ;  /* 0x010800000408783b */ /* 0x000e280000000200 */
[----:B0-----:R-:W-:Y:S04]  /*a8e0*/  STL.64 [R1+0xb0], R8 ;  /* 0x0000b00801007387 */ /* 0x001fe80000100a00 */
[----:B------:R-:W-:Y:S04]  /*a8f0*/  STL.64 [R1+0xb8], R10 ;  /* 0x0000b80a01007387 */ /* 0x000fe80000100a00 */
[----:B------:R-:W0:Y:S04]  /*a900*/  LDSM.16.M88.4 R8, [R4+0x12000] ;  /* 0x012000000408783b */ /* 0x000e280000000200 */
[----:B------:R-:W-:Y:S04]  /*a910*/  STL.64 [R1+0xa0], R16 ;  /* 0x0000a01001007387 */ /* 0x000fe80000100a00 */
[----:B------:R-:W-:Y:S04]  /*a920*/  STL.64 [R1+0xa8], R18 ;  /* 0x0000a81201007387 */ /* 0x000fe80000100a00 */
[----:B------:R-:W-:Y:S04]  /*a930*/  STL.64 [R1+0x90], R12 ;  /* 0x0000900c01007387 */ /* 0x000fe80000100a00 */
[----:B------:R-:W-:Y:S04]  /*a940*/  STL.64 [R1+0x98], R14 ;  /* 0x0000980e01007387 */ /* 0x000fe80000100a00 */
[----:B------:R-:W-:Y:S04]  /*a950*/  LDSM.16.M88.4 R12, [R4+0x14000] ;  /* 0x01400000040c783b */ /* 0x000fe80000000200 */
[----:B------:R-:W-:Y:S04]  /*a960*/  LDSM.16.M88.4 R16, [R4+0x13000] ;  /* 0x013000000410783b */ /* 0x000fe80000000200 */
[----:B0-----:R-:W-:Y:S01]  /*a970*/  STL.64 [R1+0x80], R8 ;  /* 0x0000800801007387 */ /* 0x001fe20000100a00 */
[----:B------:R-:W-:Y:S01]  /*a980*/  IMAD.MOV.U32 R2, RZ, RZ, R10 ;  /* 0x000000ffff027224 */ /* 0x000fe200078e000a */
[----:B------:R-:W-:-:S02]  /*a990*/  MOV R0, R11 ;  /* 0x0000000b00007202 */ /* 0x000fc40000000f00 */
[----:B------:R-:W-:Y:S04]  /*a9a0*/  STL.64 [R1+0x88], R10 ;  /* 0x0000880a01007387 */ /* 0x000fe80000100a00 */
[----:B------:R-:W0:Y:S04]  /*a9b0*/  LDSM.16.M88.4 R8, [R4+0x12800] ;  /* 0x012800000408783b */ /* 0x000e280000000200 */
[----:B------:R-:W-:Y:S04]  /*a9c0*/  STL [R1+0x31bc], R2 ;  /* 0x0031bc0201007387 */ /* 0x000fe80000100800 */
[----:B------:R-:W-:Y:S04]  /*a9d0*/  STL [R1+0x31b8], R0 ;  /* 0x0031b80001007387 */ /* 0x000fe80000100800 */
[----:B0-----:R-:W-:Y:S01]  /*a9e0*/  STL.64 [R1+0x70], R8 ;  /* 0x0000700801007387 */ /* 0x001fe20000100a00 */
[----:B------:R-:W-:Y:S01]  /*a9f0*/  IMAD.MOV.U32 R6, RZ, RZ, R9 ;  /* 0x000000ffff067224 */ /* 0x000fe200078e0009 */
[----:B------:R-:W-:-:S02]  /*aa00*/  MOV R5, R8 ;  /* 0x0000000800057202 */ /* 0x000fc40000000f00 */
[----:B------:R-:W-:Y:S04]  /*aa10*/  STL.64 [R1+0x78], R10 ;  /* 0x0000780a01007387 */ /* 0x000fe80000100a00 */
[----:B------:R-:W0:Y:S04]  /*aa20*/  LDSM.16.M88.4 R8, [R4+0x13800] ;  /* 0x013800000408783b */ /* 0x000e280000000200 */
[----:B0-----:R-:W-:Y:S01]  /*aa30*/  STL.64 [R1+0x50], R8 ;  /* 0x0000500801007387 */ /* 0x001fe20000100a00 */
[----:B------:R-:W-:Y:S01]  /*aa40*/  IMAD.MOV.U32 R3, RZ, RZ, R8 ;  /* 0x000000ffff037224 */ /* 0x000fe200078e0008 */
[----:B------:R-:W-:-:S02]  /*aa50*/  MOV R0, R9 ;  /* 0x0000000900007202 */ /* 0x000fc40000000f00 */
[----:B------:R-:W-:Y:S04]  /*aa60*/  STL.64 [R1+0x58], R10 ;  /* 0x0000580a01007387 */ /* 0x000fe80000100a00 */
[----:B------:R-:W0:Y:S04]  /*aa70*/  LDSM.16.M88.4 R8, [R4+0x14800] ;  /* 0x014800000408783b */ /* 0x000e280000000200 */
[----:B------:R-:W-:Y:S04]  /*aa80*/  STL.64 [R1+0x40], R12 ;  /* 0x0000400c01007387 */ /* 0x000fe80000100a00 */
[----:B------:R-:W-:Y:S04]  /*aa90*/  STL.64 [R1+0x48], R14 ;  /* 0x0000480e01007387 */ /* 0x000fe80000100a00 */
[----:B------:R-:W-:Y:S04]  /*aaa0*/  LDSM.16.M88.4 R12, [R4+0x17000] ;  /* 0x01700000040c783b */ /* 0x000fe80000000200 */
[----:B--2---:R-:W-:Y:S04]  /*aab0*/  LDSM.16.MT88.4 R24, [R29] ;  /* 0x000000001d18783b */ /* 0x004fe80000004200 */
[----:B0-----:R-:W-:Y:S01]  /*aac0*/  STL.64 [R1+0x30], R8 ;  /* 0x0000300801007387 */ /* 0x001fe20000100a00 */
[----:B------:R-:W-:Y:S01]  /*aad0*/  IMAD.MOV.U32 R2, RZ, RZ, R8 ;  /* 0x000000ffff027224 */ /* 0x000fe200078e0008 */
[----:B------:R-:W-:-:S02]  /*aae0*/  MOV R28, R9 ;  /* 0x00000009001c7202 */ /* 0x000fc40000000f00 */
[----:B------:R-:W-:Y:S04]  /*aaf0*/  STL.64 [R1+0x38], R10 ;  /* 0x0000380a01007387 */ /* 0x000fe80000100a00 */
[----:B------:R-:W0:Y:S04]  /*ab00*/  LDSM.16.M88.4 R8, [R4+0x15000] ;  /* 0x015000000408783b */ /* 0x000e280000000200 */
[----:B------:R-:W-:Y:S04]  /*ab10*/  STL.64 [R1+0x60], R16 ;  /* 0x0000601001007387 */ /* 0x000fe80000100a00 */
[----:B------:R1:W-:Y:S04]  /*ab20*/  STL.64 [R1+0x68], R18 ;  /* 0x0000681201007387 */ /* 0x0003e80000100a00 */
[----:B------:R-:W-:Y:S04]  /*ab30*/  STL.64 [R1+0x3248], R16 ;  /* 0x0032481001007387 */ /* 0x000fe80000100a00 */
[----:B0-----:R-:W-:Y:S01]  /*ab40*/  STL.64 [R1+0x20], R8 ;  /* 0x0000200801007387 */ /* 0x001fe20000100a00 */
[----:B------:R-:W-:Y:S01]  /*ab50*/  MOV R23, R8 ;  /* 0x0000000800177202 */ /* 0x000fe20000000f00 */
[----:B-1----:R-:W-:-:S02]  /*ab60*/  IMAD.MOV.U32 R18, RZ, RZ, R9 ;  /* 0x000000ffff127224 */ /* 0x002fc400078e0009 */
[----:B------:R-:W-:Y:S04]  /*ab70*/  STL.64 [R1+0x28], R10 ;  /* 0x0000280a01007387 */ /* 0x000fe80000100a00 */
[----:B------:R-:W0:Y:S01]  /*ab80*/  LDSM.16.M88.4 R8, [R4+0x15800] ;  /* 0x015800000408783b */ /* 0x000e220000000200 */
[----:B------:R-:W-:-:S03]  /*ab90*/  IMAD.MOV.U32 R19, RZ, RZ, R2 ;  /* 0x000000ffff137224 */ /* 0x000fc600078e0002 */
[----:B0-----:R-:W-:Y:S01]  /*aba0*/  STL.64 [R1+0x10], R8 ;  /* 0x0000100801007387 */ /* 0x001fe20000100a00 */
[----:B------:R-:W-:Y:S01]  /*abb0*/  MOV R22, R9 ;  /* 0x0000000900167202 */ /* 0x000fe20000000f00 */
[----:B------:R-:W-:Y:S02]  /*abc0*/  IMAD.MOV.U32 R2, RZ, RZ, R8 ;  /* 0x000000ffff027224 */ /* 0x000fe400078e0008 */
[----:B------:R-:W-:Y:S04]  /*abd0*/  STL.64 [R1+0x18], R10 ;  /* 0x0000180a01007387 */ /* 0x000fe80000100a00 */
[----:B------:R-:W0:Y:S04]  /*abe0*/  LDSM.16.M88.4 R8, [R4+0x16000] ;  /* 0x016000000408783b */ /* 0x000e280000000200 */
[----:B0-----:R-:W-:Y:S04]  /*abf0*/  STL.64 [R1], R8 ;  /* 0x0000000801007387 */ /* 0x001fe80000100a00 */
[----:B------:R-:W-:Y:S04]  /*ac00*/  STL.64 [R1+0x8], R10 ;  /* 0x0000080a01007387 */ /* 0x000fe80000100a00 */
[----:B------:R-:W0:Y:S04]  /*ac10*/  LDSM.16.M88.4 R8, [R4+0x16800] ;  /* 0x016800000408783b */ /* 0x000e280000000200 */
[----:B0-----:R-:W-:Y:S04]  /*ac20*/  STL.64 [R1+0x3218], R10 ;  /* 0x0032180a01007387 */ /* 0x001fe80000100a00 */
[----:B------:R-:W-:Y:S04]  /*ac30*/  STL.64 [R1+0x3210], R8 ;  /* 0x0032100801007387 */ /* 0x000fe80000100a00 */
[----:B------:R-:W-:Y:S04]  /*ac40*/  STL [R1+0x3208], R12 ;  /* 0x0032080c01007387 */ /* 0x000fe80000100800 */
[----:B------:R0:W-:Y:S04]  /*ac50*/  STL [R1+0x3204], R13 ;  /* 0x0032040d01007387 */ /* 0x0001e80000100800 */
[----:B------:R-:W-:Y:S04]  /*ac60*/  STL [R1+0x3200], R14 ;  /* 0x0032000e01007387 */ /* 0x000fe80000100800 */
[----:B------:R-:W-:Y:S04]  /*ac70*/  STL [R1+0x31fc], R15 ;  /* 0x0031fc0f01007387 */ /* 0x000fe80000100800 */
[----:B0-----:R-:W2:Y:S01]  /*ac80*/  LDL.LU.64 R12, [R1+0xb0] ;  /* 0x0000b000010c7983 */ /* 0x001ea20000300a00 */
[----:B------:R-:W-:Y:S01]  /*ac90*/  MOV R11, R23 ;  /* 0x00000017000b7202 */ /* 0x000fe20000000f00 */
[----:B------:R-:W-:Y:S01]  /*aca0*/  IMAD.MOV.U32 R10, RZ, RZ, R22 ;  /* 0x000000ffff0a7224 */ /* 0x000fe200078e0016 */
[----:B------:R-:W-:Y:S01]  /*acb0*/  MOV R9, R2 ;  /* 0x0000000200097202 */ /* 0x000fe20000000f00 */
[----:B------:R-:W-:Y:S01]  /*acc0*/  IMAD.MOV.U32 R16, RZ, RZ, R5 ;  /* 0x000000ffff107224 */ /* 0x000fe200078e0005 */
[----:B------:R-:W-:-:S02]  /*acd0*/  MOV R17, R6 ;  /* 0x0000000600117202 */ /* 0x000fc40000000f00 */
[----:B------:R-:W0:Y:S01]  /*ace0*/  LDSM.16.M88.4 R4, [R4+0x17800] ;  /* 0x017800000404783b */ /* 0x000e220000000200 */
[----:B------:R-:W-:-:S03]  /*acf0*/  IMAD.MOV.U32 R8, RZ, RZ, R21 ;  /* 0x000000ffff087224 */ /* 0x000fc600078e0015 */
[----:B------:R-:W-:Y:S04]  /*ad00*/  STL.64 [R1+0x3260], R10 ;  /* 0x0032600a01007387 */ /* 0x000fe80000100a00 */
[----:B------:R1:W-:Y:S02]  /*ad10*/  STL [R1+0x3258], R9 ;  /* 0x0032580901007387 */ /* 0x0003e40000100800 */
[----:B-1----:R-:W-:Y:S02]  /*ad20*/  MOV R9, R20 ;  /* 0x0000001400097202 */ /* 0x002fe40000000f00 */
[----:B------:R-:W1:Y:S05]  /*ad30*/  LDSM.16.MT88.4 R20, [R29+0x2000] ;  /* 0x002000001d14783b */ /* 0x000e6a0000004200 */
[C---:B------:R-:W-:Y:S01]  /*ad40*/  HMMA.16816.F32.BF16 R8, R24.reuse, R8, RZ ;  /* 0x000000081808723c */ /* 0x040fe200000418ff */
[----:B0-----:R-:W-:Y:S04]  /*ad50*/  STL [R1+0x31c4], R4 ;  /* 0x0031c40401007387 */ /* 0x001fe80000100800 */
[----:B------:R-:W-:Y:S04]  /*ad60*/  STL [R1+0x31c0], R5 ;  /* 0x0031c00501007387 */ /* 0x000fe80000100800 */
[----:B------:R-:W-:Y:S04]  /*ad70*/  STL [R1+0x30a4], R6 ;  /* 0x0030a40601007387 */ /* 0x000fe80000100800 */
[----:B------:R-:W-:Y:S11]  /*ad80*/  STL [R1+0x30a0], R7 ;  /* 0x0030a00701007387 */ /* 0x000ff60000100800 */
[----:B------:R-:W-:Y:S01]  /*ad90*/  IMAD.MOV.U32 R2, RZ, RZ, R11 ;  /* 0x000000ffff027224 */ /* 0x000fe200078e000b */
[----:B-1----:R-:W-:Y:S04]  /*ada0*/  STL [R1+0x31d4], R20 ;  /* 0x0031d41401007387 */ /* 0x002fe80000100800 */
[----:B------:R-:W-:Y:S04]  /*adb0*/  STL [R1+0x31d0], R21 ;  /* 0x0031d01501007387 */ /* 0x000fe80000100800 */
[----:B------:R-:W-:Y:S04]  /*adc0*/  STL [R1+0x31cc], R22 ;  /* 0x0031cc1601007387 */ /* 0x000fe80000100800 */
[----:B------:R-:W-:Y:S04]  /*add0*/  STL [R1+0x31c8], R23 ;  /* 0x0031c81701007387 */ /* 0x000fe80000100800 */
[----:B------:R-:W-:Y:S04]  /*ade0*/  STL.64 [R1+0x140], R8 ;  /* 0x0001400801007387 */ /* 0x000fe80000100a00 */
[----:B------:R2:W-:Y:S04]  /*adf0*/  STL [R1+0x148], R10 ;  /* 0x0001480a01007387 */ /* 0x0005e80000100800 */
[----:B------:R-:W-:Y:S01]  /*ae00*/  STL [R1+0x31d8], R2 ;  /* 0x0031d80201007387 */ /* 0x000fe20000100800 */
[----:B--2---:R-:W-:Y:S01]  /*ae10*/  HMMA.16816.F32.BF16 R8, R24, R12, RZ ;  /* 0x0000000c1808723c */ /* 0x004fe200000418ff */
[----:B------:R-:W-:Y:S01]  /*ae20*/  IMAD.MOV.U32 R7, RZ, RZ, R13 ;  /* 0x000000ffff077224 */ /* 0x000fe200078e000d */
[----:B------:R-:W-:Y:S11]  /*ae30*/  MOV R6, R12 ;  /* 0x0000000c00067202 */ /* 0x000ff60000000f00 */
[----:B------:R-:W-:Y:S11]  /*ae40*/  @!UPT UIADD3 URZ, URZ, URZ, URZ ;  /* 0x0000003f3f3ff290 */ /* 0x000ff6000fffe03f */
[----:B------:R-:W-:Y:S01]  /*ae50*/  MOV R4, R10 ;  /* 0x0000000a00047202 */ /* 0x000fe20000000f00 */
[----:B------:R-:W-:Y:S02]  /*ae60*/  IMAD.MOV.U32 R5, RZ, RZ, R11 ;  /* 0x000000ffff057224 */ /* 0x000fe400078e000b */
[----:B------:R-:W-:Y:S01]  /*ae70*/  IMAD.MOV.U32 R23, RZ, RZ, R9 ;  /* 0x000000ffff177224 */ /* 0x000fe200078e0009 */
[----:B------:R-:W2:Y:S04]  /*ae80*/  LDL.LU.64 R10, [R1+0x3260] ;  /* 0x00326000010a7983 */ /* 0x000ea80000300a00 */
[----:B------:R-:W3:Y:S04]  /*ae90*/  LDL.LU R9, [R1+0x3258] ;  /* 0x0032580001097983 */ /* 0x000ee80000300800 */
[----:B------:R-:W4:Y:S04]  /*aea0*/  LDL R12, [R1+0x80] ;  /* 0x00008000010c7983 */ /* 0x000f280000100800 */
[----:B------:R-:W4:Y:S04]  /*aeb0*/  LDL R13, [R1+0x84] ;  /* 0x00008400010d7983 */ /* 0x000f280000100800 */
[----:B------:R0:W-:Y:S04]  /*aec0*/  STL.64 [R1+0x3250], R16 ;  /* 0x0032501001007387 */ /* 0x0001e80000100a00 */
[----:B0-----:R-:W5:Y:S04]  /*aed0*/  LDL R16, [R1+0x90] ;  /* 0x0000900001107983 */ /* 0x001f680000100800 */
[----:B------:R-:W5:Y:S04]  /*aee0*/  LDL R17, [R1+0x94] ;  /* 0x0000940001117983 */ /* 0x000f680000100800 */
[----:B------:R-:W-:Y:S04]  /*aef0*/  STL [R1+0x31f0], R7 ;  /* 0x0031f00701007387 */ /* 0x000fe80000100800 */
[----:B------:R-:W-:Y:S04]  /*af00*/  STL [R1+0x31ec], R6 ;  /* 0x0031ec0601007387 */ /* 0x000fe80000100800 */
[----:B------:R0:W-:Y:S04]  /*af10*/  STL [R1+0x31e8], R5 ;  /* 0x0031e80501007387 */ /* 0x0001e80000100800 */
[----:B------:R1:W-:Y:S04]  /*af20*/  STL [R1+0x31e4], R4 ;  /* 0x0031e40401007387 */ /* 0x0003e80000100800 */
[----:B0-----:R-:W4:Y:S04]  /*af30*/  LDL R5, [R1+0xa4] ;  /* 0x0000a40001057983 */ /* 0x001f280000100800 */
[----:B-1----:R-:W4:Y:S01]  /*af40*/  LDL R4, [R1+0xa0] ;  /* 0x0000a00001047983 */ /* 0x002f220000100800 */
[----:B------:R-:W-:-:S03]  /*af50*/  MOV R22, R8 ;  /* 0x0000000800167202 */ /* 0x000fc60000000f00 */
[----:B------:R-:W-:Y:S04]  /*af60*/  STL [R1+0x31e0], R23 ;  /* 0x0031e01701007387 */ /* 0x000fe80000100800 */
[----:B------:R-:W-:Y:S01]  /*af70*/  STL [R1+0x31dc], R22 ;  /* 0x0031dc1601007387 */ /* 0x000fe20000100800 */
[----:B---3--:R-:W-:Y:S01]  /*af80*/  IMAD.MOV.U32 R8, RZ, RZ, R9 ;  /* 0x000000ffff087224 */ /* 0x008fe200078e0009 */
[----:B--2---:R-:W-:Y:S01]  /*af90*/  MOV R9, R10 ;  /* 0x0000000a00097202 */ /* 0x004fe20000000f00 */
[----:B----4-:R-:W-:Y:S11]  /*afa0*/  HMMA.16816.F32.BF16 R4, R24, R4, RZ ;  /* 0x000000041804723c */ /* 0x010ff600000418ff */
[----:B------:R-:W-:Y:S11]  /*afb0*/  @!UPT UIADD3 URZ, URZ, URZ, URZ ;  /* 0x0000003f3f3ff290 */ /* 0x000ff6000fffe03f */
[----:B------:R-:W-:Y:S01]  /*afc0*/  @!UPT UIADD3 URZ, URZ, URZ, URZ ;  /* 0x0000003f3f3ff290 */ /* 0x000fe2000fffe03f */
[----:B------:R-:W-:Y:S04]  /*afd0*/  STL [R1+0x120], R4 ;  /* 0x0001200401007387 */ /* 0x000fe80000100800 */
[----:B------:R0:W-:Y:S02]  /*afe0*/  STL.64 [R1+0x3220], R8 ;  /* 0x0032200801007387 */ /* 0x0001e40000100a00 */
[----:B0-----:R-:W-:Y:S01]  /*aff0*/  IMAD.MOV.U32 R8, RZ, RZ, R11 ;  /* 0x000000ffff087224 */ /* 0x001fe200078e000b */
[----:B------:R-:W-:-:S05]  /*b000*/  MOV R9, R18 ;  /* 0x0000001200097202 */ /* 0x000fca0000000f00 */
[----:B------:R0:W-:Y:S02]  /*b010*/  STL.64 [R1+0x3228], R8 ;  /* 0x0032280801007387 */ /* 0x0001e40000100a00 */
[----:B0-----:R-:W-:Y:S02]  /*b020*/  IMAD.MOV.U32 R8, RZ, RZ, R19 ;  /* 0x000000ffff087224 */ /* 0x001fe400078e0013 */
[C---:B-----5:R-:W-:Y:S01]  /*b030*/  HMMA.16816.F32.BF16 R16, R24.reuse, R16, RZ ;  /* 0x000000101810723c */ /* 0x060fe200000418ff */
[----:B------:R-:W-:Y:S02]  /*b040*/  MOV R2, R5 ;  /* 0x0000000500027202 */ /* 0x000fe40000000f00 */
[----:B------:R-:W-:Y:S01]  /*b050*/  MOV R9, R28 ;  /* 0x0000001c00097202 */ /* 0x000fe20000000f00 */
[----:B------:R-:W-:Y:S11]  /*b060*/  IMAD.MOV.U32 R20, RZ, RZ, R6 ;  /* 0x000000ffff147224 */ /* 0x000ff600078e0006 */
[----:B------:R-:W-:Y:S09]  /*b070*/  @!UPT UIADD3 URZ, URZ, URZ, URZ ;  /* 0x0000003f3f3ff290 */ /* 0x000ff2000fffe03f */
[----:B------:R-:W-:Y:S01]  /*b080*/  IMAD.MOV.U32 R5, RZ, RZ, R16 ;  /* 0x000000ffff057224 */ /* 0x000fe200078e0010 */
[----:B------:R-:W-:Y:S01]  /*b090*/  MOV R4, R17 ;  /* 0x0000001100047202 */ /* 0x000fe20000000f00 */
[----:B------:R-:W-:Y:S01]  /*b0a0*/  IMAD.MOV.U32 R23, RZ, RZ, R18 ;  /* 0x000000ffff177224 */ /* 0x000fe200078e0012 */
[----:B------:R-:W-:Y:S02]  /*b0b0*/  MOV R22, R19 ;  /* 0x0000001300167202 */ /* 0x000fe40000000f00 */
[----:B------:R-:W-:Y:S01]  /*b0c0*/  HMMA.16816.F32.BF16 R16, R24, R12, RZ ;  /* 0x0000000c1810723c */ /* 0x000fe200000418ff */
[----:B------:R0:W-:Y:S04]  /*b0d0*/  STL.64 [R1+0x3230], R8 ;  /* 0x0032300801007387 */ /* 0x0001e80000100a00 */
[----:B0-----:R-:W2:Y:S04]  /*b0e0*/  LDL.LU.64 R8, [R1+0x40] ;  /* 0x0000400001087983 */ /* 0x001ea80000300a00 */
[----:B------:R-:W-:Y:S04]  /*b0f0*/  STL [R1+0x31f8], R20 ;  /* 0x0031f81401007387 */ /* 0x000fe80000100800 */
[----:B------:R-:W-:Y:S11]  /*b100*/  STL [R1+0x31f4], R2 ;  /* 0x0031f40201007387 */ /* 0x000ff60000100800 */
[----:B------:R-:W-:Y:S01]  /*b110*/  IMAD.MOV.U32 R12, RZ, RZ, R16 ;  /* 0x000000ffff0c7224 */ /* 0x000fe200078e0010 */
[----:B------:R-:W-:-:S02]  /*b120*/  MOV R13, R17 ;  /* 0x00000011000d7202 */ /* 0x000fc40000000f00 */
[----:B------:R-:W3:Y:S01]  /*b130*/  LDL.LU.64 R16, [R1+0x3250] ;  /* 0x0032500001107983 */ /* 0x000ee20000300a00 */
[----:B------:R-:W-:Y:S01]  /*b140*/  IMAD.MOV.U32 R14, RZ, RZ, R18 ;  /* 0x000000ffff0e7224 */ /* 0x000fe200078e0012 */
[----:B------:R-:W-:-:S05]  /*b150*/  MOV R15, R19 ;  /* 0x00000013000f7202 */ /* 0x000fca0000000f00 */
[----:B------:R-:W-:Y:S04]  /*b160*/  STL.64 [R1+0x3240], R14 ;  /* 0x0032400e01007387 */ /* 0x000fe80000100a00 */
[----:B------:R0:W-:Y:S02]  /*b170*/  STL.64 [R1+0x3238], R12 ;  /* 0x0032380c01007387 */ /* 0x0001e40000100a00 */
[----:B0-----:R-:W-:Y:S01]  /*b180*/  MOV R13, R0 ;  /* 0x00000000000d7202 */ /* 0x001fe20000000f00 */
[----:B---3--:R-:W-:Y:S11]  /*b190*/  HMMA.16816.F32.BF16 R16, R24, R16, RZ ;  /* 0x000000101810723c */ /* 0x008ff600000418ff */
[----:B------:R-:W-:Y:S11]  /*b1a0*/  @!UPT UIADD3 URZ, URZ, URZ, URZ ;  /* 0x0000003f3f3ff290 */ /* 0x000ff6000fffe03f */
[----:B------:R-:W-:Y:S01]  /*b1b0*/  @!UPT UIADD3 URZ, URZ, URZ, URZ ;  /* 0x0000003f3f3ff290 */ /* 0x000fe2000fffe03f */
[----:B------:R0:W-:Y:S01]  /*b1c0*/  STL [R1+0xf4], R17 ;  /* 0x0000f41101007387 */ /* 0x0001e20000100800 */
[----:B------:R-:W-:-:S03]  /*b1d0*/  IMAD.MOV.U32 R0, RZ, RZ, R16 ;  /* 0x000000ffff007224 */ /* 0x000fc600078e0010 */
[----:B------:R1:W-:Y:S04]  /*b1e0*/  STL.64 [R1+0xf8], R18 ;  /* 0x0000f81201007387 */ /* 0x0003e80000100a00 */
[----:B0-----:R-:W1:Y:S01]  /*b1f0*/  LDL.LU.64 R16, [R1+0x3248] ;  /* 0x0032480001107983 */ /* 0x001e620000300a00 */
[----:B------:R-:W-:Y:S01]  /*b200*/  MOV R21, R7 ;  /* 0x0000000700157202 */ /* 0x000fe20000000f00 */
[----:B------:R-:W-:-:S07]  /*b210*/  IMAD.MOV.U32 R12, RZ, RZ, R3 ;  /* 0x000000ffff0c7224 */ /* 0x000fce00078e0003 */
[----:B------:R-:W-:Y:S01]  /*b220*/  HMMA.16816.F32.BF16 R12, R24, R12, RZ ;  /* 0x0000000c180c723c */ /* 0x000fe200000418ff */
[----:B------:R-:W-:Y:S01]  /*b230*/  STL [R1+0x3140], R29 ;  /* 0x0031401d01007387 */ /* 0x000fe20000100800 */
[----:B--2---:R-:W-:Y:S01]  /*b240*/  MOV R28, R8 ;  /* 0x00000008001c7202 */ /* 0x004fe20000000f00 */
[----:B------:R-:W-:-:S05]  /*b250*/  IMAD.MOV.U32 R3, RZ, RZ, R9 ;  /* 0x000000ffff037224 */ /* 0x000fca00078e0009 */
[C---:B-1----:R-:W-:Y:S11]  /*b260*/  HMMA.16816.F32.BF16 R16, R24.reuse, R16, RZ ;  /* 0x000000101810723c */ /* 0x042ff600000418ff */
[----:B------:R-:W-:Y:S11]  /*b270*/  @!UPT UIADD3 URZ, URZ, URZ, URZ ;  /* 0x0000003f3f3ff290 */ /* 0x000ff6000fffe03f */
[----:B------:R-:W-:Y:S02]  /*b280*/  @!UPT UIADD3 URZ, URZ, URZ, URZ ;  /* 0x0000003f3f3ff290 */ /* 0x000fe4000fffe03f */
[----:B------:R-:W-:Y:S01]  /*b290*/  MOV R20, R16 ;  /* 0x0000001000147202 */ /* 0x000fe20000000f00 */
[----:B------:R-:W-:Y:S01]  /*b2a0*/  IMAD.MOV.U32 R2, RZ, RZ, R17 ;  /* 0x000000ffff027224 */ /* 0x000fe200078e0011 */
[----:B------:R-:W-:Y:S01]  /*b2b0*/  MOV R7, R18 ;  /* 0x0000001200077202 */ /* 0x000fe20000000f00 */
[----:B------:R-:W-:Y:S02]  /*b2c0*/  IMAD.MOV.U32 R6, RZ, RZ, R19 ;  /* 0x000000ffff067224 */ /* 0x000fe400078e0013 */
[----:B------:R-:W0:Y:S04]  /*b2d0*/  LDSM.16.MT88.4 R16, [R29+0x100] ;  /* 0x000100001d10783b */ /* 0x000e280000004200 */
[----:B0-----:R-:W-:Y:S04]  /*b2e0*/  STL.64 [R1+0x3088], R18 ;  /* 0x0030881201007387 */ /* 0x001fe80000100a00 */
[----:B------:R0:W-:Y:S04]  /*b2f0*/  STL.64 [R1+0x3080], R16 ;  /* 0x0030801001007387 */ /* 0x0001e80000100a00 */
[----:B0-----:R-:W2:Y:S04]  /*b300*/  LDL.LU.64 R16, [R1] ;  /* 0x0000000001107983 */ /* 0x001ea80000300a00 */
[----:B------:R-:W-:Y:S04]  /*b310*/  STL.64 [R1+0x1c0], R12 ;  /* 0x0001c00c01007387 */ /* 0x000fe80000100a00 */
[----:B------:R0:W-:Y:S02]  /*b320*/  STL.64 [R1+0x1c8], R14 ;  /* 0x0001c80e01007387 */ /* 0x0001e40000100a00 */
[C---:B0-----:R-:W-:Y:S11]  /*b330*/  HMMA.16816.F32.BF16 R12, R24.reuse, R8, RZ ;  /* 0x00000008180c723c */ /* 0x041ff600000418ff */
[----:B------:R-:W-:Y:S11]  /*b340*/  @!UPT UIADD3 URZ, URZ, URZ, URZ ;  /* 0x0000003f3f3ff290 */ /* 0x000ff6000fffe03f */
[----:B------:R-:W-:Y:S01]  /*b350*/  @!UPT UIADD3 URZ, URZ, URZ, URZ ;  /* 0x0000003f3f3ff290 */ /* 0x000fe2000fffe03f */
[----:B------:R-:W-:Y:S04]  /*b360*/  STL.64 [R1+0x1b0], R12 ;  /* 0x0001b00c01007387 */ /* 0x000fe80000100a00 */
[----:B------:R0:W-:Y:S04]  /*b370*/  STL.64 [R1+0x1b8], R14 ;  /* 0x0001b80e01007387 */ /* 0x0001e80000100a00 */
[----:B0-----:R-:W3:Y:S04]  /*b380*/  LDL.LU.64 R14, [R1+0x3240] ;  /* 0x00324000010e7983 */ /* 0x001ee80000300a00 */
[----:B------:R-:W4:Y:S04]  /*b390*/  LDL.LU.64 R12, [R1+0x3238] ;  /* 0x00323800010c7983 */ /* 0x000f280000300a00 */
[----:B------:R-:W5:Y:S04]  /*b3a0*/  LDL.LU.64 R8, [R1+0x3230] ;  /* 0x0032300001087983 */ /* 0x000f680000300a00 */
[----:B------:R-:W-:Y:S04]  /*b3b0*/  STL [R1+0x307c], R3 ;  /* 0x00307c0301007387 */ /* 0x000fe80000100800 */
[----:B------:R-:W-:Y:S01]  /*b3c0*/  STL [R1+0x3078], R28 ;  /* 0x0030781c01007387 */ /* 0x000fe20000100800 */
[C---:B-----5:R-:W-:Y:S11]  /*b3d0*/  HMMA.16816.F32.BF16 R8, R24.reuse, R8, RZ ;  /* 0x000000081808723c */ /* 0x060ff600000418ff */
[----:B------:R-:W-:Y:S11]  /*b3e0*/  @!UPT UIADD3 URZ, URZ, URZ, URZ ;  /* 0x0000003f3f3ff290 */ /* 0x000ff6000fffe03f */
[----:B------:R-:W-:Y:S01]  /*b3f0*/  @!UPT UIADD3 URZ, URZ, URZ, URZ ;  /* 0x0000003f3f3ff290 */ /* 0x000fe2000fffe03f */
[----:B------:R0:W-:Y:S04]  /*b400*/  STL.64 [R1+0x1a0], R8 ;  /* 0x0001a00801007387 */ /* 0x0001e80000100a00 */
[----:B------:R1:W-:Y:S04]  /*b410*/  STL.64 [R1+0x1a8], R10 ;  /* 0x0001a80a01007387 */ /* 0x0003e80000100a00 */
[----:B0-----:R-:W1:Y:S02]  /*b420*/  LDL.LU.64 R8, [R1+0x3228] ;  /* 0x0032280001087983 */ /* 0x001e640000300a00 */
[C---:B-1----:R-:W-:Y:S11]  /*b430*/  HMMA.16816.F32.BF16 R8, R24.reuse, R8, RZ ;  /* 0x000000081808723c */ /* 0x042ff600000418ff */
        /* <DEDUP_REMOVED lines=8> */
[----:B------:R-:W-:Y:S04]  /*b4c0*/  STL.64 [R1+0x180], R8 ;  /* 0x0001800801007387 */ /* 0x000fe80000100a00 */
[----:B------:R2:W-:Y:S02]  /*b4d0*/  STL.64 [R1+0x188], R10 ;  /* 0x0001880a01007387 */ /* 0x0005e40000100a00 */
[----:B--2---:R-:W-:Y:S11]  /*b4e0*/  HMMA.16816.F32.BF16 R8, R24, R16, RZ ;  /* 0x000000101808723c */ /* 0x004ff600000418ff */
[----:B------:R-:W-:Y:S11]  /*b4f0*/  @!UPT UIADD3 URZ, URZ, URZ, URZ ;  /* 0x0000003f3f3ff290 */ /* 0x000ff6000fffe03f */
[----:B------:R-:W-:Y:S01]  /*b500*/  @!UPT UIADD3 URZ, URZ, URZ, URZ ;  /* 0x0000003f3f3ff290 */ /* 0x000fe2000fffe03f */
[----:B------:R-:W-:Y:S04]  /*b510*/  STL.64 [R1+0x170], R8 ;  /* 0x0001700801007387 */ /* 0x000fe80000100a00 */
[----:B------:R0:W-:Y:S04]  /*b520*/  STL.64 [R1+0x178], R10 ;  /* 0x0001780a01007387 */ /* 0x0001e80000100a00 */
[----:B0-----:R-:W2:Y:S04]  /*b530*/  LDL.LU.64 R10, [R1+0x3218] ;  /* 0x00321800010a7983 */ /* 0x001ea80000300a00 */
[----:B------:R-:W5:Y:S01]  /*b540*/  LDL.LU.64 R8, [R1+0x3210] ;  /* 0x0032100001087983 */ /* 0x000f620000300a00 */
[----:B------:R-:W-:Y:S01]  /*b550*/  MOV R3, R16 ;  /* 0x0000001000037202 */ /* 0x000fe20000000f00 */
[----:B------:R-:W-:-:S05]  /*b560*/  IMAD.MOV.U32 R28, RZ, RZ, R17 ;  /* 0x000000ffff1c7224 */ /* 0x000fca00078e0011 */
[----:B------:R-:W-:Y:S04]  /*b570*/  STL [R1+0x313c], R28 ;  /* 0x00313c1c01007387 */ /* 0x000fe80000100800 */
[----:B------:R-:W-:Y:S01]  /*b580*/  STL [R1+0x3138], R3 ;  /* 0x0031380301007387 */ /* 0x000fe20000100800 */
[----:B-----5:R-:W-:Y:S11]  /*b590*/  HMMA.16816.F32.BF16 R16, R24, R8, RZ ;  /* 0x000000081810723c */ /* 0x020ff600000418ff */
[----:B------:R-:W-:Y:S11]  /*b5a0*/  @!UPT UIADD3 URZ, URZ, URZ, URZ ;  /* 0x0000003f3f3ff290 */ /* 0x000ff6000fffe03f */
[----:B------:R-:W-:Y:S01]  /*b5b0*/  @!UPT UIADD3 URZ, URZ, URZ, URZ ;  /* 0x0000003f3f3ff290 */ /* 0x000fe2000fffe03f */
[----:B------:R-:W-:Y:S04]  /*b5c0*/  STL.64 [R1+0x160], R16 ;  /* 0x0001601001007387 */ /* 0x000fe80000100a00 */
[----:B------:R-:W-:Y:S04]  /*b5d0*/  STL [R1+0x16c], R19 ;  /* 0x00016c1301007387 */ /* 0x000fe80000100800 */
[----:B--2---:R0:W-:Y:S04]  /*b5e0*/  STL.64 [R1+0x30c0], R10 ;  /* 0x0030c00a01007387 */ /* 0x0041e80000100a00 */
[----:B------:R4:W-:Y:S04]  /*b5f0*/  STL.64 [R1+0x30b8], R8 ;  /* 0x0030b80801007387 */ /* 0x0009e80000100a00 */
[----:B0-----:R-:W2:Y:S04]  /*b600*/  LDL R10, [R1+0x68] ;  /* 0x00006800010a7983 */ /* 0x001ea80000100800 */
[----:B------:R-:W2:Y:S01]  /*b610*/  LDL R11, [R1+0x6c] ;  /* 0x00006c00010b7983 */ /* 0x000ea20000100800 */
[----:B----4-:R-:W-:Y:S01]  /*b620*/  IMAD.MOV.U32 R8, RZ, RZ, R12 ;  /* 0x000000ffff087224 */ /* 0x010fe200078e000c */
[----:B------:R-:W-:-:S02]  /*b630*/  MOV R9, R13 ;  /* 0x0000000d00097202 */ /* 0x000fc40000000f00 */
[----:B--2---:R3:W-:Y:S04]  /*b640*/  STL.64 [R1+0x3148], R10 ;  /* 0x0031480a01007387 */ /* 0x0047e80000100a00 */
[----:B------:R-:W2:Y:S04]  /*b650*/  LDL.LU R12, [R1+0x3208] ;  /* 0x00320800010c7983 */ /* 0x000ea80000300800 */
[----:B------:R-:W2:Y:S01]  /*b660*/  LDL.LU R13, [R1+0x3204] ;  /* 0x00320400010d7983 */ /* 0x000ea20000300800 */
[----:B---3--:R-:W-:Y:S01]  /*b670*/  IMAD.MOV.U32 R10, RZ, RZ, R14 ;  /* 0x000000ffff0a7224 */ /* 0x008fe200078e000e */
[----:B------:R-:W-:-:S02]  /*b680*/  MOV R11, R15 ;  /* 0x0000000f000b7202 */ /* 0x000fc40000000f00 */
[----:B------:R-:W3:Y:S04]  /*b690*/  LDL.LU R14, [R1+0x3200] ;  /* 0x00320000010e7983 */ /* 0x000ee80000300800 */
[----:B------:R-:W3:Y:S04]  /*b6a0*/  LDL.LU R15, [R1+0x31fc] ;  /* 0x0031fc00010f7983 */ /* 0x000ee80000300800 */
[----:B------:R0:W-:Y:S04]  /*b6b0*/  STL.64 [R1+0x3158], R10 ;  /* 0x0031580a01007387 */ /* 0x0001e80000100a00 */
[----:B------:R-:W-:Y:S04]  /*b6c0*/  STL.64 [R1+0x3150], R8 ;  /* 0x0031500801007387 */ /* 0x000fe80000100a00 */
[----:B0-----:R-:W4:Y:S04]  /*b6d0*/  LDL R10, [R1+0x98] ;  /* 0x00009800010a7983 */ /* 0x001f280000100800 */
[----:B------:R-:W4:Y:S01]  /*b6e0*/  LDL R11, [R1+0x9c] ;  /* 0x00009c00010b7983 */ /* 0x000f220000100800 */
[----:B------:R-:W-:-:S03]  /*b6f0*/  MOV R29, R18 ;  /* 0x00000012001d7202 */ /* 0x000fc60000000f00 */
[----:B----4-:R0:W-:Y:S04]  /*b700*/  STL.64 [R1+0x3170], R10 ;  /* 0x0031700a01007387 */ /* 0x0101e80000100a00 */
[----:B0-----:R-:W4:Y:S04]  /*b710*/  LDL R10, [R1+0xa8] ;  /* 0x0000a800010a7983 */ /* 0x001f280000100800 */
[----:B------:R-:W4:Y:S01]  /*b720*/  LDL R11, [R1+0xac] ;  /* 0x0000ac00010b7983 */ /* 0x000f220000100800 */
[----:B--2---:R-:W-:Y:S03]  /*b730*/  HMMA.16816.F32.BF16 R16, R24, R12, RZ ;  /* 0x0000000c1810723c */ /* 0x004fe600000418ff */
[----:B----4-:R0:W-:Y:S11]  /*b740*/  STL.64 [R1+0x3188], R10 ;  /* 0x0031880a01007387 */ /* 0x0101f60000100a00 */
[----:B------:R-:W-:Y:S09]  /*b750*/  @!UPT UIADD3 URZ, URZ, URZ, URZ ;  /* 0x0000003f3f3ff290 */ /* 0x000ff2000fffe03f */
[----:B------:R-:W-:Y:S04]  /*b760*/  STL.64 [R1+0x150], R16 ;  /* 0x0001501001007387 */ /* 0x000fe80000100a00 */
[----:B0-----:R-:W2:Y:S04]  /*b770*/  LDL R10, [R1+0xb8] ;  /* 0x0000b800010a7983 */ /* 0x001ea80000100800 */
[----:B------:R-:W2:Y:S04]  /*b780*/  LDL R11, [R1+0xbc] ;  /* 0x0000bc00010b7983 */ /* 0x000ea80000100800 */
[----:B--2---:R-:W-:Y:S04]  /*b790*/  STL.64 [R1+0x31a0], R10 ;  /* 0x0031a00a01007387 */ /* 0x004fe80000100a00 */
[----:B---3--:R0:W-:Y:S04]  /*b7a0*/  STL.64 [R1+0x30b0], R14 ;  /* 0x0030b00e01007387 */ /* 0x0081e80000100a00 */
[----:B------:R1:W-:Y:S01]  /*b7b0*/  STL.64 [R1+0x30a8], R12 ;  /* 0x0030a80c01007387 */ /* 0x0003e20000100a00 */
[----:B0-----:R-:W-:Y:S01]  /*b7c0*/  IMAD.MOV.U32 R14, RZ, RZ, R7 ;  /* 0x000000ffff0e7224 */ /* 0x001fe200078e0007 */
[----:B------:R-:W-:Y:S01]  /*b7d0*/  MOV R15, R6 ;  /* 0x00000006000f7202 */ /* 0x000fe20000000f00 */
[----:B-1----:R-:W-:Y:S01]  /*b7e0*/  IMAD.MOV.U32 R12, RZ, RZ, R20 ;  /* 0x000000ffff0c7224 */ /* 0x002fe200078e0014 */
[----:B------:R-:W-:Y:S01]  /*b7f0*/  MOV R13, R2 ;  /* 0x00000002000d7202 */ /* 0x000fe20000000f00 */
[----:B------:R-:W2:Y:S04]  /*b800*/  LDL.LU R20, [R1+0x31f8] ;  /* 0x0031f80001147983 */ /* 0x000ea80000300800 */
[----:B------:R-:W3:Y:S04]  /*b810*/  LDL.LU R2, [R1+0x31f4] ;  /* 0x0031f40001027983 */ /* 0x000ee80000300800 */
[----:B------:R-:W4:Y:S04]  /*b820*/  LDL.LU R7, [R1+0x31f0] ;  /* 0x0031f00001077983 */ /* 0x000f280000300800 */
[----:B------:R-:W4:Y:S04]  /*b830*/  LDL.LU R6, [R1+0x31ec] ;  /* 0x0031ec0001067983 */ /* 0x000f280000300800 */
[----:B------:R-:W5:Y:S04]  /*b840*/  LDL R10, [R1+0xc8] ;  /* 0x0000c800010a7983 */ /* 0x000f680000100800 */
[----:B------:R-:W5:Y:S04]  /*b850*/  LDL R11, [R1+0xcc] ;  /* 0x0000cc00010b7983 */ /* 0x000f680000100800 */
[----:B------:R0:W-:Y:S04]  /*b860*/  STL.64 [R1+0x3168], R14 ;  /* 0x0031680e01007387 */ /* 0x0001e80000100a00 */
[----:B------:R1:W-:Y:S01]  /*b870*/  STL.64 [R1+0x3160], R12 ;  /* 0x0031600c01007387 */ /* 0x0003e20000100a00 */
[----:B0-----:R-:W-:Y:S01]  /*b880*/  IMAD.MOV.U32 R14, RZ, RZ, R23 ;  /* 0x000000ffff0e7224 */ /* 0x001fe200078e0017 */
[----:B------:R-:W-:Y:S01]  /*b890*/  MOV R15, R22 ;  /* 0x00000016000f7202 */ /* 0x000fe20000000f00 */
[----:B-1----:R-:W-:Y:S01]  /*b8a0*/  IMAD.MOV.U32 R12, RZ, RZ, R5 ;  /* 0x000000ffff0c7224 */ /* 0x002fe200078e0005 */
[----:B------:R-:W-:Y:S01]  /*b8b0*/  MOV R13, R4 ;  /* 0x00000004000d7202 */ /* 0x000fe20000000f00 */
[----:B------:R-:W4:Y:S04]  /*b8c0*/  LDL.LU R5, [R1+0x31e8] ;  /* 0x0031e80001057983 */ /* 0x000f280000300800 */
[----:B------:R-:W5:Y:S04]  /*b8d0*/  LDL.LU R4, [R1+0x31e4] ;  /* 0x0031e40001047983 */ /* 0x000f680000300800 */
[----:B------:R-:W5:Y:S04]  /*b8e0*/  LDL.LU R23, [R1+0x31e0] ;  /* 0x0031e00001177983 */ /* 0x000f680000300800 */
[----:B------:R-:W5:Y:S04]  /*b8f0*/  LDL.LU R22, [R1+0x31dc] ;  /* 0x0031dc0001167983 */ /* 0x000f680000300800 */
[----:B------:R-:W-:Y:S04]  /*b900*/  STL.64 [R1+0x3180], R14 ;  /* 0x0031800e01007387 */ /* 0x000fe80000100a00 */
[----:B------:R0:W-:Y:S04]  /*b910*/  STL.64 [R1+0x3178], R12 ;  /* 0x0031780c01007387 */ /* 0x0001e80000100a00 */
[----:B0-----:R-:W5:Y:S01]  /*b920*/  LDL.LU R12, [R1+0x120] ;  /* 0x00012000010c7983 */ /* 0x001f620000300800 */
[----:B------:R-:W-:Y:S01]  /*b930*/  IMAD.MOV.U32 R15, RZ, RZ, R21 ;  /* 0x000000ffff0f7224 */ /* 0x000fe200078e0015 */
[----:B--2---:R-:W-:Y:S01]  /*b940*/  MOV R14, R20 ;  /* 0x00000014000e7202 */ /* 0x004fe20000000f00 */
[----:B---3--:R-:W-:-:S02]  /*b950*/  IMAD.MOV.U32 R13, RZ, RZ, R2 ;  /* 0x000000ffff0d7224 */ /* 0x008fc400078e0002 */
[----:B------:R-:W2:Y:S04]  /*b960*/  LDL.LU R2, [R1+0x31d8] ;  /* 0x0031d80001027983 */ /* 0x000ea80000300800 */
[----:B------:R-:W3:Y:S04]  /*b970*/  LDL.LU R20, [R1+0x31d4] ;  /* 0x0031d40001147983 */ /* 0x000ee80000300800 */
[----:B------:R-:W3:Y:S04]  /*b980*/  LDL.LU R21, [R1+0x31d0] ;  /* 0x0031d00001157983 */ /* 0x000ee80000300800 */
[----:B------:R4:W-:Y:S02]  /*b990*/  STL.64 [R1+0x3198], R14 ;  /* 0x0031980e01007387 */ /* 0x0009e40000100a00 */
[----:B----4-:R-:W-:Y:S01]  /*b9a0*/  IMAD.MOV.U32 R15, RZ, RZ, R5 ;  /* 0x000000ffff0f7224 */ /* 0x010fe200078e0005 */
[----:B-----5:R-:W-:Y:S01]  /*b9b0*/  MOV R14, R4 ;  /* 0x00000004000e7202 */ /* 0x020fe20000000f00 */
[----:B------:R0:W-:Y:S02]  /*b9c0*/  STL.64 [R1+0x3190], R12 ;  /* 0x0031900c01007387 */ /* 0x0001e40000100a00 */
[----:B0-----:R-:W-:Y:S01]  /*b9d0*/  MOV R12, R22 ;  /* 0x00000016000c7202 */ /* 0x001fe20000000f00 */
[----:B------:R-:W-:Y:S01]  /*b9e0*/  IMAD.MOV.U32 R13, RZ, RZ, R23 ;  /* 0x000000ffff0d7224 */ /* 0x000fe200078e0017 */
[----:B------:R-:W3:Y:S04]  /*b9f0*/  LDL.LU R22, [R1+0x31cc] ;  /* 0x0031cc0001167983 */ /* 0x000ee80000300800 */
[----:B------:R-:W3:Y:S04]  /*ba00*/  LDL.LU R23, [R1+0x31c8] ;  /* 0x0031c80001177983 */ /* 0x000ee80000300800 */
[----:B------:R-:W4:Y:S04]  /*ba10*/  LDL.LU R4, [R1+0x31c4] ;  /* 0x0031c40001047983 */ /* 0x000f280000300800 */
[----:B------:R-:W4:Y:S04]  /*ba20*/  LDL.LU R5, [R1+0x31c0] ;  /* 0x0031c00001057983 */ /* 0x000f280000300800 */
[----:B------:R-:W-:Y:S04]  /*ba30*/  STL.64 [R1+0x31b0], R14 ;  /* 0x0031b00e01007387 */ /* 0x000fe80000100a00 */
[----:B------:R0:W-:Y:S04]  /*ba40*/  STL.64 [R1+0x31a8], R12 ;  /* 0x0031a80c01007387 */ /* 0x0001e80000100a00 */
[----:B0-----:R-:W3:Y:S04]  /*ba50*/  LDL.LU R12, [R1+0x140] ;  /* 0x00014000010c7983 */ /* 0x001ee80000300800 */
[----:B------:R-:W3:Y:S04]  /*ba60*/  LDL.LU R13, [R1+0x144] ;  /* 0x00014400010d7983 */ /* 0x000ee80000300800 */
[----:B------:R-:W3:Y:S01]  /*ba70*/  LDL.LU R14, [R1+0x148] ;  /* 0x00014800010e7983 */ /* 0x000ee20000300800 */
[----:B------:R-:W-:Y:S01]  /*ba80*/  IMAD.MOV.U32 R28, RZ, RZ, R18 ;  /* 0x000000ffff1c7224 */ /* 0x000fe200078e0012 */
[----:B------:R-:W-:-:S02]  /*ba90*/  MOV R3, R19 ;  /* 0x0000001300037202 */ /* 0x000fc40000000f00 */
[----:B--2---:R-:W-:Y:S02]  /*baa0*/  MOV R15, R2 ;  /* 0x00000002000f7202 */ /* 0x004fe40000000f00 */
[----:B------:R-:W2:Y:S01]  /*bab0*/  LDL.LU R2, [R1+0x31bc] ;  /* 0x0031bc0001027983 */ /* 0x000ea20000300800 */
[----:B----4-:R-:W-:Y:S03]  /*bac0*/  HMMA.16816.F32.BF16 R16, R24, R4, RZ ;  /* 0x000000041810723c */ /* 0x010fe600000418ff */
[----:B------:R-:W4:Y:S04]  /*bad0*/  LDL R26, [R1+0x78] ;  /* 0x00007800011a7983 */ /* 0x000f280000100800 */
[----:B------:R-:W4:Y:S01]  /*bae0*/  LDL R27, [R1+0x7c] ;  /* 0x00007c00011b7983 */ /* 0x000f220000100800 */
[C---:B---3--:R-:W-:Y:S11]  /*baf0*/  HMMA.16816.F32.BF16 R8, R20.reuse, R10, R12 ;  /* 0x0000000a1408723c */ /* 0x048ff6000004180c */
[----:B------:R-:W-:Y:S04]  /*bb00*/  @!UPT UIADD3 URZ, URZ, URZ, URZ ;  /* 0x0000003f3f3ff290 */ /* 0x000fe8000fffe03f */
[----:B------:R-:W-:Y:S04]  /*bb10*/  STL.64 [R1+0x3098], R18 ;  /* 0x0030981201007387 */ /* 0x000fe80000100a00 */
[----:B------:R0:W-:Y:S02]  /*bb20*/  STL.64 [R1+0x3090], R16 ;  /* 0x0030901001007387 */ /* 0x0001e40000100a00 */
[----:B0-----:R-:W-:Y:S02]  /*bb30*/  IMAD.MOV.U32 R16, RZ, RZ, R0 ;  /* 0x000000ffff107224 */ /* 0x001fe400078e0000 */
[----:B------:R-:W3:Y:S04]  /*bb40*/  LDL.LU R0, [R1+0x31b8] ;  /* 0x0031b80001007983 */ /* 0x000ee80000300800 */
[----:B------:R-:W4:Y:S04]  /*bb50*/  LDL.LU R17, [R1+0xf4] ;  /* 0x0000f40001117983 */ /* 0x000f280000300800 */
[----:B------:R-:W4:Y:S04]  /*bb60*/  LDL.LU R18, [R1+0xf8] ;  /* 0x0000f80001127983 */ /* 0x000f280000300800 */
[----:B------:R-:W4:Y:S04]  /*bb70*/  LDL.LU R19, [R1+0xfc] ;  /* 0x0000fc0001137983 */ /* 0x000f280000300800 */
[----:B------:R-:W-:Y:S04]  /*bb80*/  STL [R1+0x3008], R4 ;  /* 0x0030080401007387 */ /* 0x000fe80000100800 */
[----:B------:R-:W-:Y:S04]  /*bb90*/  STL [R1+0x3004], R5 ;  /* 0x0030040501007387 */ /* 0x000fe80000100800 */
[----:B------:R-:W-:Y:S04]  /*bba0*/  STL.64 [R1+0x30c8], R6 ;  /* 0x0030c80601007387 */ /* 0x000fe80000100a00 */
[----:B------:R-:W5:Y:S04]  /*bbb0*/  LDL.LU.64 R14, [R1+0x31b0] ;  /* 0x0031b000010e7983 */ /* 0x000f680000300a00 */
[----:B------:R-:W5:Y:S04]  /*bbc0*/  LDL.LU.64 R12, [R1+0x31a8] ;  /* 0x0031a800010c7983 */ /* 0x000f680000300a00 */
[----:B------:R-:W-:Y:S04]  /*bbd0*/  STL.64 [R1+0x270], R8 ;  /* 0x0002700801007387 */ /* 0x000fe80000100a00 */
[----:B------:R0:W-:Y:S04]  /*bbe0*/  STL.64 [R1+0x278], R10 ;  /* 0x0002780a01007387 */ /* 0x0001e80000100a00 */
[----:B0-----:R-:W5:Y:S02]  /*bbf0*/  LDL.LU.64 R10, [R1+0x31a0] ;  /* 0x0031a000010a7983 */ /* 0x001f640000300a00 */
[C---:B-----5:R-:W-:Y:S02]  /*bc00*/  HMMA.16816.F32.BF16 R8, R20.reuse, R10, R12 ;  /* 0x0000000a1408723c */ /* 0x060fe4000004180c */
[----:B------:R-:W5:Y:S04]  /*bc10*/  LDL.LU.64 R14, [R1+0x3198] ;  /* 0x00319800010e7983 */ /* 0x000f680000300a00 */
[----:B------:R-:W5:Y:S11]  /*bc20*/  LDL.LU.64 R12, [R1+0x3190] ;  /* 0x00319000010c7983 */ /* 0x000f760000300a00 */
[----:B------:R-:W-:Y:S06]  /*bc30*/  @!UPT UIADD3 URZ, URZ, URZ, URZ ;  /* 0x0000003f3f3ff290 */ /* 0x000fec000fffe03f */
[----:B------:R-:W-:Y:S04]  /*bc40*/  STL.64 [R1+0x260], R8 ;  /* 0x0002600801007387 */ /* 0x000fe80000100a00 */
[----:B------:R0:W-:Y:S04]  /*bc50*/  STL.64 [R1+0x268], R10 ;  /* 0x0002680a01007387 */ /* 0x0001e80000100a00 */
[----:B0-----:R-:W5:Y:S01]  /*bc60*/  LDL.LU.64 R10, [R1+0x3188] ;  /* 0x00318800010a7983 */ /* 0x001f620000300a00 */
[----:B--2---:R-:W-:Y:S01]  /*bc70*/  MOV R6, R2 ;  /* 0x0000000200067202 */ /* 0x004fe20000000f00 */
[----:B---3--:R-:W-:Y:S01]  /*bc80*/  IMAD.MOV.U32 R7, RZ, RZ, R0 ;  /* 0x000000ffff077224 */ /* 0x008fe200078e0000 */
[C---:B-----5:R-:W-:Y:S01]  /*bc90*/  HMMA.16816.F32.BF16 R8, R20.reuse, R10, R12 ;  /* 0x0000000a1408723c */ /* 0x060fe2000004180c */
[----:B------:R-:W2:Y:S04]  /*bca0*/  LDL.LU.64 R14, [R1+0x3180] ;  /* 0x00318000010e7983 */ /* 0x000ea80000300a00 */
[----:B------:R-:W2:Y:S11]  /*bcb0*/  LDL.LU.64 R12, [R1+0x3178] ;  /* 0x00317800010c7983 */ /* 0x000eb60000300a00 */
[----:B------:R-:W-:Y:S07]  /*bcc0*/  @!UPT UIADD3 URZ, URZ, URZ, URZ ;  /* 0x0000003f3f3ff290 */ /* 0x000fee000fffe03f */
[----:B------:R2:W-:Y:S01]  /*bcd0*/  STL.64 [R1+0x250], R8 ;  /* 0x0002500801007387 */ /* 0x0005e20000100a00 */
[----:B------:R-:W-:Y:S01]  /*bce0*/  MOV R2, R10 ;  /* 0x0000000a00027202 */ /* 0x000fe20000000f00 */
[----:B------:R-:W-:Y:S02]  /*bcf0*/  IMAD.MOV.U32 R0, RZ, RZ, R11 ;  /* 0x000000ffff007224 */ /* 0x000fe400078e000b */
[----:B------:R-:W2:Y:S04]  /*bd00*/  LDL.LU.64 R10, [R1+0x3170] ;  /* 0x00317000010a7983 */ /* 0x000ea80000300a00 */
[----:B------:R-:W-:Y:S04]  /*bd10*/  STL [R1+0x2e9c], R0 ;  /* 0x002e9c0001007387 */ /* 0x000fe80000100800 */
[----:B------:R-:W-:Y:S01]  /*bd20*/  STL [R1+0x2e98], R2 ;  /* 0x002e980201007387 */ /* 0x000fe20000100800 */
[C---:B--2---:R-:W-:Y:S03]  /*bd30*/  HMMA.16816.F32.BF16 R8, R20.reuse, R10, R12 ;  /* 0x0000000a1408723c */ /* 0x044fe6000004180c */
[----:B------:R-:W2:Y:S04]  /*bd40*/  LDL.LU.64 R14, [R1+0x3168] ;  /* 0x00316800010e7983 */ /* 0x000ea80000300a00 */
[----:B------:R-:W2:Y:S11]  /*bd50*/  LDL.LU.64 R12, [R1+0x3160] ;  /* 0x00316000010c7983 */ /* 0x000eb60000300a00 */
[----:B------:R-:W-:Y:S05]  /*bd60*/  @!UPT UIADD3 URZ, URZ, URZ, URZ ;  /* 0x0000003f3f3ff290 */ /* 0x000fea000fffe03f */
[----:B------:R-:W-:Y:S04]  /*bd70*/  STL.64 [R1+0x240], R8 ;  /* 0x0002400801007387 */ /* 0x000fe80000100a00 */
[----:B------:R0:W-:Y:S04]  /*bd80*/  STL.64 [R1+0x248], R10 ;  /* 0x0002480a01007387 */ /* 0x0001e80000100a00 */
[----:B0-----:R-:W3:Y:S04]  /*bd90*/  LDL.LU.64 R10, [R1+0x3158] ;  /* 0x00315800010a7983 */ /* 0x001ee80000300a00 */
[----:B------:R-:W3:Y:S02]  /*bda0*/  LDL.LU.64 R8, [R1+0x3150] ;  /* 0x0031500001087983 */ /* 0x000ee40000300a00 */
[C---:B---3--:R-:W-:Y:S02]  /*bdb0*/  HMMA.16816.F32.BF16 R4, R20.reuse, R6, R8 ;  /* 0x000000061404723c */ /* 0x048fe40000041808 */
[----:B------:R-:W2:Y:S11]  /*bdc0*/  LDL.LU.64 R10, [R1+0x3148] ;  /* 0x00314800010a7983 */ /* 0x000eb60000300a00 */
[----:B------:R-:W-:Y:S10]  /*bdd0*/  @!UPT UIADD3 URZ, URZ, URZ, URZ ;  /* 0x0000003f3f3ff290 */ /* 0x000ff4000fffe03f */
[----:B------:R-:W-:Y:S04]  /*bde0*/  STL.64 [R1+0x230], R4 ;  /* 0x0002300401007387 */ /* 0x000fe80000100a00 */
[----:B------:R4:W-:Y:S02]  /*bdf0*/  STL.64 [R1+0x238], R6 ;  /* 0x0002380601007387 */ /* 0x0009e40000100a00 */
[----:B----4-:R-:W-:Y:S11]  /*be00*/  HMMA.16816.F32.BF16 R4, R20, R26, R16 ;  /* 0x0000001a1404723c */ /* 0x010ff60000041810 */
[----:B------:R-:W-:Y:S11]  /*be10*/  @!UPT UIADD3 URZ, URZ, URZ, URZ ;  /* 0x0000003f3f3ff290 */ /* 0x000ff6000fffe03f */
[----:B------:R-:W-:Y:S01]  /*be20*/  @!UPT UIADD3 URZ, URZ, URZ, URZ ;  /* 0x0000003f3f3ff290 */ /* 0x000fe2000fffe03f */
[----:B------:R2:W-:Y:S01]  /*be30*/  STL.64 [R1+0x220], R4 ;  /* 0x0002200401007387 */ /* 0x0005e20000100a00 */
[----:B------:R-:W-:Y:S01]  /*be40*/  MOV R0, R6 ;  /* 0x0000000600007202 */ /* 0x000fe20000000f00 */
[----:B------:R-:W-:-:S05]  /*be50*/  IMAD.MOV.U32 R2, RZ, RZ, R7 ;  /* 0x000000ffff027224 */ /* 0x000fca00078e0007 */
[----:B------:R-:W-:Y:S04]  /*be60*/  STL [R1+0x2ea4], R2 ;  /* 0x002ea40201007387 */ /* 0x000fe80000100800 */
[----:B------:R-:W-:Y:S01]  /*be70*/  STL [R1+0x2ea0], R0 ;  /* 0x002ea00001007387 */ /* 0x000fe20000100800 */
[----:B--2---:R-:W-:Y:S03]  /*be80*/  HMMA.16816.F32.BF16 R4, R20, R10, R12 ;  /* 0x0000000a1404723c */ /* 0x004fe6000004180c */
[----:B------:R-:W2:Y:S11]  /*be90*/  LDL R10, [R1+0x8] ;  /* 0x00000800010a7983 */ /* 0x000eb60000100800 */
[----:B------:R-:W-:Y:S09]  /*bea0*/  @!UPT UIADD3 URZ, URZ, URZ, URZ ;  /* 0x0000003f3f3ff290 */ /* 0x000ff2000fffe03f */
[----:B------:R-:W-:Y:S04]  /*beb0*/  STL.64 [R1+0x210], R4 ;  /* 0x0002100401007387 */ /* 0x000fe80000100a00 */
[----:B------:R-:W-:Y:S04]  /*bec0*/  STL.64 [R1+0x218], R6 ;  /* 0x0002180601007387 */ /* 0x000fe80000100a00 */
[----:B------:R-:W2:Y:S04]  /*bed0*/  LDL R11, [R1+0xc] ;  /* 0x00000c00010b7983 */ /* 0x000ea80000100800 */
[----:B--2---:R0:W-:Y:S04]  /*bee0*/  STL.64 [R1+0x30d0], R10 ;  /* 0x0030d00a01007387 */ /* 0x0041e80000100a00 */
[----:B------:R-:W2:Y:S04]  /*bef0*/  LDL.LU R8, [R1+0x180] ;  /* 0x0001800001087983 */ /* 0x000ea80000300800 */
[----:B------:R-:W2:Y:S04]  /*bf00*/  LDL.LU R9, [R1+0x184] ;  /* 0x0001840001097983 */ /* 0x000ea80000300800 */
[----:B0-----:R-:W3:Y:S04]  /*bf10*/  LDL.LU R10, [R1+0x188] ;  /* 0x00018800010a7983 */ /* 0x001ee80000300800 */
[----:B------:R-:W3:Y:S04]  /*bf20*/  LDL.LU R11, [R1+0x18c] ;  /* 0x00018c00010b7983 */ /* 0x000ee80000300800 */
[----:B---3--:R-:W-:Y:S04]  /*bf30*/  STL.64 [R1+0x30e0], R10 ;  /* 0x0030e00a01007387 */ /* 0x008fe80000100a00 */
[----:B--2---:R0:W-:Y:S04]  /*bf40*/  STL.64 [R1+0x30d8], R8 ;  /* 0x0030d80801007387 */ /* 0x0041e80000100a00 */
[----:B0-----:R-:W2:Y:S04]  /*bf50*/  LDL.LU R8, [R1+0x190] ;  /* 0x0001900001087983 */ /* 0x001ea80000300800 */
[----:B------:R-:W2:Y:S04]  /*bf60*/  LDL.LU R9, [R1+0x194] ;  /* 0x0001940001097983 */ /* 0x000ea80000300800 */
[----:B------:R-:W3:Y:S04]  /*bf70*/  LDL.LU R10, [R1+0x198] ;  /* 0x00019800010a7983 */ /* 0x000ee80000300800 */
[----:B------:R-:W3:Y:S04]  /*bf80*/  LDL.LU R11, [R1+0x19c] ;  /* 0x00019c00010b7983 */ /* 0x000ee80000300800 */
[----:B---3--:R0:W-:Y:S04]  /*bf90*/  STL.64 [R1+0x30f0], R10 ;  /* 0x0030f00a01007387 */ /* 0x0081e80000100a00 */
[----:B--2---:R-:W-:Y:S04]  /*bfa0*/  STL.64 [R1+0x30e8], R8 ;  /* 0x0030e80801007387 */ /* 0x004fe80000100a00 */
[----:B0-----:R-:W2:Y:S04]  /*bfb0*/  LDL R10, [R1+0x38] ;  /* 0x00003800010a7983 */ /* 0x001ea80000100800 */
[----:B------:R-:W2:Y:S04]  /*bfc0*/  LDL R11, [R1+0x3c] ;  /* 0x00003c00010b7983 */ /* 0x000ea80000100800 */
[----:B--2---:R0:W-:Y:S04]  /*bfd0*/  STL.64 [R1+0x3108], R10 ;  /* 0x0031080a01007387 */ /* 0x0041e80000100a00 */
[----:B0-----:R-:W2:Y:S04]  /*bfe0*/  LDL R10, [R1+0x48] ;  /* 0x00004800010a7983 */ /* 0x001ea80000100800 */
[----:B------:R-:W2:Y:S04]  /*bff0*/  LDL R11, [R1+0x4c] ;  /* 0x00004c00010b7983 */ /* 0x000ea80000100800 */
[----:B--2---:R0:W-:Y:S04]  /*c000*/  STL.64 [R1+0x3120], R10 ;  /* 0x0031200a01007387 */ /* 0x0041e80000100a00 */
[----:B------:R-:W2:Y:S04]  /*c010*/  LDL.LU R4, [R1+0x170] ;  /* 0x0001700001047983 */ /* 0x000ea80000300800 */
[----:B------:R-:W2:Y:S04]  /*c020*/  LDL.LU R5, [R1+0x174] ;  /* 0x0001740001057983 */ /* 0x000ea80000300800 */
[----:B------:R-:W3:Y:S04]  /*c030*/  LDL.LU R6, [R1+0x178] ;  /* 0x0001780001067983 */ /* 0x000ee80000300800 */
[----:B------:R-:W3:Y:S04]  /*c040*/  LDL.LU R7, [R1+0x17c] ;  /* 0x00017c0001077983 */ /* 0x000ee80000300800 */
[----:B0-----:R-:W4:Y:S04]  /*c050*/  LDL R10, [R1+0x58] ;  /* 0x00005800010a7983 */ /* 0x001f280000100800 */
[----:B------:R-:W4:Y:S04]  /*c060*/  LDL R11, [R1+0x5c] ;  /* 0x00005c00010b7983 */ /* 0x000f280000100800 */
[----:B---3--:R-:W-:Y:S04]  /*c070*/  STL.64 [R1+0x3100], R6 ;  /* 0x0031000601007387 */ /* 0x008fe80000100a00 */
[----:B--2---:R0:W-:Y:S04]  /*c080*/  STL.64 [R1+0x30f8], R4 ;  /* 0x0030f80401007387 */ /* 0x0041e80000100a00 */
[----:B0-----:R-:W2:Y:S04]  /*c090*/  LDL.LU R4, [R1+0x1a0] ;  /* 0x0001a00001047983 */ /* 0x001ea80000300800 */
[----:B------:R-:W2:Y:S04]  /*c0a0*/  LDL.LU R5, [R1+0x1a4] ;  /* 0x0001a40001057983 */ /* 0x000ea80000300800 */
[----:B------:R-:W3:Y:S04]  /*c0b0*/  LDL.LU R6, [R1+0x1a8] ;  /* 0x0001a80001067983 */ /* 0x000ee80000300800 */
[----:B------:R-:W3:Y:S04]  /*c0c0*/  LDL.LU R7, [R1+0x1ac] ;  /* 0x0001ac0001077983 */ /* 0x000ee80000300800 */
[----:B---3--:R-:W-:Y:S04]  /*c0d0*/  STL.64 [R1+0x3118], R6 ;  /* 0x0031180601007387 */ /* 0x008fe80000100a00 */
[----:B--2---:R0:W-:Y:S04]  /*c0e0*/  STL.64 [R1+0x3110], R4 ;  /* 0x0031100401007387 */ /* 0x0041e80000100a00 */
[----:B0-----:R-:W2:Y:S04]  /*c0f0*/  LDL.LU R4, [R1+0x1b0] ;  /* 0x0001b00001047983 */ /* 0x001ea80000300800 */
[----:B------:R-:W2:Y:S04]  /*c100*/  LDL.LU R5, [R1+0x1b4] ;  /* 0x0001b40001057983 */ /* 0x000ea80000300800 */
[----:B------:R-:W3:Y:S04]  /*c110*/  LDL.LU R6, [R1+0x1b8] ;  /* 0x0001b80001067983 */ /* 0x000ee80000300800 */
[----:B------:R-:W3:Y:S01]  /*c120*/  LDL.LU R7, [R1+0x1bc] ;  /* 0x0001bc0001077983 */ /* 0x000ee20000300800 */
[----:B------:R-:W-:-:S03]  /*c130*/  MOV R14, R29 ;  /* 0x0000001d000e7202 */ /* 0x000fc60000000f00 */
[----:B---3--:R-:W-:Y:S04]  /*c140*/  STL.64 [R1+0x3130], R6 ;  /* 0x0031300601007387 */ /* 0x008fe80000100a00 */
[----:B--2---:R0:W-:Y:S04]  /*c150*/  STL.64 [R1+0x3128], R4 ;  /* 0x0031280401007387 */ /* 0x0041e80000100a00 */
[----:B0-----:R-:W4:Y:S04]  /*c160*/  LDL.LU R4, [R1+0x1c0] ;  /* 0x0001c00001047983 */ /* 0x001f280000300800 */
[----:B------:R-:W4:Y:S04]  /*c170*/  LDL.LU R5, [R1+0x1c4] ;  /* 0x0001c40001057983 */ /* 0x000f280000300800 */
[----:B------:R-:W4:Y:S04]  /*c180*/  LDL.LU R6, [R1+0x1c8] ;  /* 0x0001c80001067983 */ /* 0x000f280000300800 */
[----:B------:R-:W4:Y:S04]  /*c190*/  LDL.LU R7, [R1+0x1cc] ;  /* 0x0001cc0001077983 */ /* 0x000f280000300800 */
[----:B------:R-:W2:Y:S04]  /*c1a0*/  LDL.LU R12, [R1+0x160] ;  /* 0x00016000010c7983 */ /* 0x000ea80000300800 */
[----:B------:R-:W2:Y:S04]  /*c1b0*/  LDL.LU R13, [R1+0x164] ;  /* 0x00016400010d7983 */ /* 0x000ea80000300800 */
[----:B------:R-:W3:Y:S01]  /*c1c0*/  LDL.LU R29, [R1+0x3140] ;  /* 0x00314000011d7983 */ /* 0x000ee20000300800 */
[----:B------:R-:W-:-:S03]  /*c1d0*/  IMAD.MOV.U32 R18, RZ, RZ, R28 ;  /* 0x000000ffff127224 */ /* 0x000fc600078e001c */
[----:B------:R-:W2:Y:S01]  /*c1e0*/  LDL.LU R15, [R1+0x16c] ;  /* 0x00016c00010f7983 */ /* 0x000ea20000300800 */
[----:B------:R-:W-:-:S03]  /*c1f0*/  MOV R19, R3 ;  /* 0x0000000300137202 */ /* 0x000fc60000000f00 */
[----:B------:R-:W5:Y:S04]  /*c200*/  LDL.LU R16, [R1+0x150] ;  /* 0x0001500001107983 */ /* 0x000f680000300800 */
[----:B------:R-:W5:Y:S04]  /*c210*/  LDL.LU R17, [R1+0x154] ;  /* 0x0001540001117983 */ /* 0x000f680000300800 */
[----:B------:R-:W2:Y:S04]  /*c220*/  LDL.LU R28, [R1+0x313c] ;  /* 0x00313c00011c7983 */ /* 0x000ea80000300800 */
[----:B------:R-:W2:Y:S04]  /*c230*/  LDL.LU R3, [R1+0x3138] ;  /* 0x0031380001037983 */ /* 0x000ea80000300800 */
[----:B---3--:R-:W0:Y:S01]  /*c240*/  LDSM.16.MT88.4 R24, [R29+0x2100] ;  /* 0x002100001d18783b */ /* 0x008e220000004200 */
[C---:B----4-:R-:W-:Y:S11]  /*c250*/  HMMA.16816.F32.BF16 R8, R20.reuse, R10, R4 ;  /* 0x0000000a1408723c */ /* 0x050ff60000041804 */
[----:B------:R-:W-:Y:S11]  /*c260*/  @!UPT UIADD3 URZ, URZ, URZ, URZ ;  /* 0x0000003f3f3ff290 */ /* 0x000ff6000fffe03f */
[----:B------:R-:W-:Y:S02]  /*c270*/  @!UPT UIADD3 URZ, URZ, URZ, URZ ;  /* 0x0000003f3f3ff290 */ /* 0x000fe4000fffe03f */
[----:B------:R-:W-:Y:S01]  /*c280*/  IMAD.MOV.U32 R2, RZ, RZ, R10 ;  /* 0x000000ffff027224 */ /* 0x000fe200078e000a */
[----:B------:R-:W-:Y:S01]  /*c290*/  MOV R0, R11 ;  /* 0x0000000b00007202 */ /* 0x000fe20000000f00 */
[----:B0-----:R0:W-:Y:S04]  /*c2a0*/  STL [R1+0x3018], R24 ;  /* 0x0030181801007387 */ /* 0x0011e80000100800 */
[----:B------:R1:W-:Y:S04]  /*c2b0*/  STL [R1+0x3014], R25 ;  /* 0x0030141901007387 */ /* 0x0003e80000100800 */
[----:B------:R3:W-:Y:S04]  /*c2c0*/  STL [R1+0x3010], R26 ;  /* 0x0030101a01007387 */ /* 0x0007e80000100800 */
[----:B------:R4:W-:Y:S04]  /*c2d0*/  STL [R1+0x300c], R27 ;  /* 0x00300c1b01007387 */ /* 0x0009e80000100800 */
[----:B0-----:R-:W2:Y:S04]  /*c2e0*/  LDL.LU R24, [R1+0x20] ;  /* 0x0000200001187983 */ /* 0x001ea80000300800 */
[----:B-1----:R-:W2:Y:S04]  /*c2f0*/  LDL.LU R25, [R1+0x24] ;  /* 0x0000240001197983 */ /* 0x002ea80000300800 */
[----:B---3--:R-:W3:Y:S04]  /*c300*/  LDL R26, [R1+0x28] ;  /* 0x00002800011a7983 */ /* 0x008ee80000100800 */
[----:B----4-:R-:W3:Y:S04]  /*c310*/  LDL R27, [R1+0x2c] ;  /* 0x00002c00011b7983 */ /* 0x010ee80000100800 */
[----:B------:R-:W-:Y:S04]  /*c320*/  STL [R1+0x2ff8], R29 ;  /* 0x002ff81d01007387 */ /* 0x000fe80000100800 */
[----:B------:R-:W4:Y:S04]  /*c330*/  LDL.LU.64 R6, [R1+0x3130] ;  /* 0x0031300001067983 */ /* 0x000f280000300a00 */
[----:B------:R-:W4:Y:S04]  /*c340*/  LDL.LU.64 R4, [R1+0x3128] ;  /* 0x0031280001047983 */ /* 0x000f280000300a00 */
[----:B------:R4:W-:Y:S04]  /*c350*/  STL.64 [R1+0x200], R8 ;  /* 0x0002000801007387 */ /* 0x0009e80000100a00 */
[----:B------:R-:W4:Y:S04]  /*c360*/  LDL.LU.64 R10, [R1+0x3120] ;  /* 0x00312000010a7983 */ /* 0x000f280000300a00 */
[----:B------:R-:W-:Y:S04]  /*c370*/  STL [R1+0x3000], R0 ;  /* 0x0030000001007387 */ /* 0x000fe80000100800 */
[----:B------:R-:W-:Y:S01]  /*c380*/  STL [R1+0x2ffc], R2 ;  /* 0x002ffc0201007387 */ /* 0x000fe20000100800 */
[C---:B----4-:R-:W-:Y:S03]  /*c390*/  HMMA.16816.F32.BF16 R8, R20.reuse, R10, R4 ;  /* 0x0000000a1408723c */ /* 0x050fe60000041804 */
[----:B------:R-:W4:Y:S04]  /*c3a0*/  LDL.LU.64 R6, [R1+0x3118] ;  /* 0x0031180001067983 */ /* 0x000f280000300a00 */
[----:B------:R-:W4:Y:S11]  /*c3b0*/  LDL.LU.64 R4, [R1+0x3110] ;  /* 0x0031100001047983 */ /* 0x000f360000300a00 */
[----:B------:R-:W-:Y:S05]  /*c3c0*/  @!UPT UIADD3 URZ, URZ, URZ, URZ ;  /* 0x0000003f3f3ff290 */ /* 0x000fea000fffe03f */
[----:B------:R-:W-:Y:S04]  /*c3d0*/  STL.64 [R1+0x1f0], R8 ;  /* 0x0001f00801007387 */ /* 0x000fe80000100a00 */
[----:B------:R0:W-:Y:S04]  /*c3e0*/  STL.64 [R1+0x1f8], R10 ;  /* 0x0001f80a01007387 */ /* 0x0001e80000100a00 */
[----:B0-----:R-:W4:Y:S02]  /*c3f0*/  LDL.LU.64 R10, [R1+0x3108] ;  /* 0x00310800010a7983 */ /* 0x001f240000300a00 */
[C---:B----4-:R-:W-:Y:S02]  /*c400*/  HMMA.16816.F32.BF16 R8, R20.reuse, R10, R4 ;  /* 0x0000000a1408723c */ /* 0x050fe40000041804 */
[----:B------:R-:W4:Y:S04]  /*c410*/  LDL.LU.64 R6, [R1+0x3100] ;  /* 0x0031000001067983 */ /* 0x000f280000300a00 */
[----:B------:R-:W4:Y:S11]  /*c420*/  LDL.LU.64 R4, [R1+0x30f8] ;  /* 0x0030f80001047983 */ /* 0x000f360000300a00 */
[----:B------:R-:W-:Y:S06]  /*c430*/  @!UPT UIADD3 URZ, URZ, URZ, URZ ;  /* 0x0000003f3f3ff290 */ /* 0x000fec000fffe03f */
[----:B------:R-:W-:Y:S04]  /*c440*/  STL.64 [R1+0x1e0], R8 ;  /* 0x0001e00801007387 */ /* 0x000fe80000100a00 */
[----:B------:R0:W-:Y:S04]  /*c450*/  STL.64 [R1+0x1e8], R10 ;  /* 0x0001e80a01007387 */ /* 0x0001e80000100a00 */
[----:B0-----:R-:W3:Y:S04]  /*c460*/  LDL.LU.64 R10, [R1+0x30f0] ;  /* 0x0030f000010a7983 */ /* 0x001ee80000300a00 */
[----:B------:R-:W3:Y:S02]  /*c470*/  LDL.LU.64 R8, [R1+0x30e8] ;  /* 0x0030e80001087983 */ /* 0x000ee40000300a00 */
[C---:B---3--:R-:W-:Y:S11]  /*c480*/  HMMA.16816.F32.BF16 R8, R20.reuse, R26, R8 ;  /* 0x0000001a1408723c */ /* 0x048ff60000041808 */
[----:B------:R-:W-:Y:S11]  /*c490*/  @!UPT UIADD3 URZ, URZ, URZ, URZ ;  /* 0x0000003f3f3ff290 */ /* 0x000ff6000fffe03f */
[----:B------:R-:W-:Y:S01]  /*c4a0*/  @!UPT UIADD3 URZ, URZ, URZ, URZ ;  /* 0x0000003f3f3ff290 */ /* 0x000fe2000fffe03f */
[----:B------:R-:W-:Y:S04]  /*c4b0*/  STL.64 [R1+0x1d0], R8 ;  /* 0x0001d00801007387 */ /* 0x000fe80000100a00 */
[----:B------:R0:W-:Y:S04]  /*c4c0*/  STL.64 [R1+0x1d8], R10 ;  /* 0x0001d80a01007387 */ /* 0x0001e80000100a00 */
[----:B0-----:R-:W3:Y:S04]  /*c4d0*/  LDL.LU.64 R10, [R1+0x30e0] ;  /* 0x0030e000010a7983 */ /* 0x001ee80000300a00 */
[----:B------:R-:W3:Y:S04]  /*c4e0*/  LDL.LU.64 R8, [R1+0x30d8] ;  /* 0x0030d80001087983 */ /* 0x000ee80000300a00 */
[----:B--2---:R3:W-:Y:S04]  /*c4f0*/  STL.64 [R1+0x3068], R24 ;  /* 0x0030681801007387 */ /* 0x0047e80000100a00 */
[----:B------:R-:W3:Y:S04]  /*c500*/  LDL R26, [R1+0x18] ;  /* 0x00001800011a7983 */ /* 0x000ee80000100800 */
[----:B------:R-:W3:Y:S02]  /*c510*/  LDL R27, [R1+0x1c] ;  /* 0x00001c00011b7983 */ /* 0x000ee40000100800 */
[C---:B---3--:R-:W-:Y:S02]  /*c520*/  HMMA.16816.F32.BF16 R24, R20.reuse, R26, R8 ;  /* 0x0000001a1418723c */ /* 0x048fe40000041808 */
[----:B------:R-:W4:Y:S11]  /*c530*/  LDL.LU.64 R10, [R1+0x30d0] ;  /* 0x0030d000010a7983 */ /* 0x000f360000300a00 */
[----:B------:R-:W-:Y:S10]  /*c540*/  @!UPT UIADD3 URZ, URZ, URZ, URZ ;  /* 0x0000003f3f3ff290 */ /* 0x000ff4000fffe03f */
[----:B------:R0:W-:Y:S04]  /*c550*/  STL.64 [R1+0x1c0], R24 ;  /* 0x0001c01801007387 */ /* 0x0001e80000100a00 */
[----:B------:R-:W-:Y:S04]  /*c560*/  STL.64 [R1+0x1c8], R26 ;  /* 0x0001c81a01007387 */ /* 0x000fe80000100a00 */
[----:B0-----:R-:W2:Y:S04]  /*c570*/  LDL.LU R24, [R1+0x60] ;  /* 0x0000600001187983 */ /* 0x001ea80000300800 */
[----:B------:R-:W2:Y:S01]  /*c580*/  LDL.LU R25, [R1+0x64] ;  /* 0x0000640001197983 */ /* 0x000ea20000300800 */
[C---:B----4-:R-:W-:Y:S03]  /*c590*/  HMMA.16816.F32.BF16 R8, R20.reuse, R10, R4 ;  /* 0x0000000a1408723c */ /* 0x050fe60000041804 */
[----:B--2---:R0:W-:Y:S04]  /*c5a0*/  STL.64 [R1+0x3070], R24 ;  /* 0x0030701801007387 */ /* 0x0041e80000100a00 */
[----:B0-----:R-:W2:Y:S04]  /*c5b0*/  LDL.LU R24, [R1+0x80] ;  /* 0x0000800001187983 */ /* 0x001ea80000300800 */
[----:B------:R-:W2:Y:S04]  /*c5c0*/  LDL.LU R25, [R1+0x84] ;  /* 0x0000840001197983 */ /* 0x000ea80000300800 */
[----:B------:R-:W3:Y:S08]  /*c5d0*/  LDL.LU.64 R6, [R1+0x30c8] ;  /* 0x0030c80001067983 */ /* 0x000ef00000300a00 */
[----:B------:R-:W-:Y:S04]  /*c5e0*/  STL.64 [R1+0x1b0], R8 ;  /* 0x0001b00801007387 */ /* 0x000fe80000100a00 */
[----:B------:R0:W-:Y:S04]  /*c5f0*/  STL.64 [R1+0x1b8], R10 ;  /* 0x0001b80a01007387 */ /* 0x0001e80000100a00 */
[----:B0-----:R-:W4:Y:S04]  /*c600*/  LDL.LU.64 R10, [R1+0x30c0] ;  /* 0x0030c000010a7983 */ /* 0x001f280000300a00 */
[----:B------:R-:W2:Y:S01]  /*c610*/  LDL.LU.64 R8, [R1+0x30b8] ;  /* 0x0030b80001087983 */ /* 0x000ea20000300a00 */
[C---:B----4-:R-:W-:Y:S11]  /*c620*/  HMMA.16816.F32.BF16 R12, R20.reuse, R10, R12 ;  /* 0x0000000a140c723c */ /* 0x050ff6000004180c */
[----:B------:R-:W-:Y:S11]  /*c630*/  @!UPT UIADD3 URZ, URZ, URZ, URZ ;  /* 0x0000003f3f3ff290 */ /* 0x000ff6000fffe03f */
[----:B------:R-:W-:Y:S01]  /*c640*/  @!UPT UIADD3 URZ, URZ, URZ, URZ ;  /* 0x0000003f3f3ff290 */ /* 0x000fe2000fffe03f */
[----:B------:R-:W-:Y:S04]  /*c650*/  STL.64 [R1+0x390], R12 ;  /* 0x0003900c01007387 */ /* 0x000fe80000100a00 */
[----:B------:R0:W-:Y:S04]  /*c660*/  STL.64 [R1+0x398], R14 ;  /* 0x0003980e01007387 */ /* 0x0001e80000100a00 */
[----:B0-----:R-:W5:Y:S04]  /*c670*/  LDL.LU.64 R14, [R1+0x30b0] ;  /* 0x0030b000010e7983 */ /* 0x001f680000300a00 */
[----:B------:R-:W4:Y:S04]  /*c680*/  LDL.LU.64 R12, [R1+0x30a8] ;  /* 0x0030a800010c7983 */ /* 0x000f280000300a00 */
[----:B------:R-:W-:Y:S04]  /*c690*/  STL.64 [R1+0x3050], R10 ;  /* 0x0030500a01007387 */ /* 0x000fe80000100a00 */
[----:B--2---:R3:W-:Y:S02]  /*c6a0*/  STL.64 [R1+0x3048], R8 ;  /* 0x0030480801007387 */ /* 0x0047e40000100a00 */
[----:B---3--:R-:W-:Y:S01]  /*c6b0*/  IMAD.MOV.U32 R8, RZ, RZ, R6 ;  /* 0x000000ffff087224 */ /* 0x008fe200078e0006 */
[----:B------:R-:W-:Y:S01]  /*c6c0*/  MOV R9, R7 ;  /* 0x0000000700097202 */ /* 0x000fe20000000f00 */
[----:B------:R-:W2:Y:S04]  /*c6d0*/  LDL.LU R6, [R1+0x30a4] ;  /* 0x0030a40001067983 */ /* 0x000ea80000300800 */
[----:B------:R-:W2:Y:S01]  /*c6e0*/  LDL.LU R7, [R1+0x30a0] ;  /* 0x0030a00001077983 */ /* 0x000ea20000300800 */
[C---:B-----5:R-:W-:Y:S11]  /*c6f0*/  HMMA.16816.F32.BF16 R16, R20.reuse, R14, R16 ;  /* 0x0000000e1410723c */ /* 0x060ff60000041810 */
[----:B------:R-:W-:Y:S11]  /*c700*/  @!UPT UIADD3 URZ, URZ, URZ, URZ ;  /* 0x0000003f3f3ff290 */ /* 0x000ff6000fffe03f */
[----:B------:R-:W-:Y:S01]  /*c710*/  @!UPT UIADD3 URZ, URZ, URZ, URZ ;  /* 0x0000003f3f3ff290 */ /* 0x000fe2000fffe03f */
[----:B------:R-:W-:Y:S04]  /*c720*/  STL.64 [R1+0x380], R16 ;  /* 0x0003801001007387 */ /* 0x000fe80000100a00 */
[----:B------:R0:W-:Y:S04]  /*c730*/  STL.64 [R1+0x388], R18 ;  /* 0x0003881201007387 */ /* 0x0001e80000100a00 */
[----:B0-----:R-:W2:Y:S04]  /*c740*/  LDL.LU.64 R18, [R1+0x3098] ;  /* 0x0030980001127983 */ /* 0x001ea80000300a00 */
[----:B------:R-:W2:Y:S04]  /*c750*/  LDL.LU.64 R16, [R1+0x3090] ;  /* 0x0030900001107983 */ /* 0x000ea80000300a00 */
[----:B------:R-:W-:Y:S04]  /*c760*/  STL.64 [R1+0x3060], R14 ;  /* 0x0030600e01007387 */ /* 0x000fe80000100a00 */
[----:B----4-:R0:W-:Y:S04]  /*c770*/  STL.64 [R1+0x3058], R12 ;  /* 0x0030580c01007387 */ /* 0x0101e80000100a00 */
[----:B0-----:R-:W3:Y:S04]  /*c780*/  LDL.LU R12, [R1+0x30] ;  /* 0x00003000010c7983 */ /* 0x001ee80000300800 */
[----:B------:R-:W3:Y:S01]  /*c790*/  LDL.LU R13, [R1+0x34] ;  /* 0x00003400010d7983 */ /* 0x000ee20000300800 */
[----:B--2---:R-:W-:Y:S03]  /*c7a0*/  HMMA.16816.F32.BF16 R20, R20, R6, R16 ;  /* 0x000000061414723c */ /* 0x004fe60000041810 */
[----:B------:R-:W2:Y:S04]  /*c7b0*/  LDL.LU.64 R18, [R1+0x3088] ;  /* 0x0030880001127983 */ /* 0x000ea80000300a00 */
[----:B------:R-:W2:Y:S11]  /*c7c0*/  LDL.LU.64 R16, [R1+0x3080] ;  /* 0x0030800001107983 */ /* 0x000eb60000300a00 */
[----:B------:R-:W-:Y:S05]  /*c7d0*/  @!UPT UIADD3 URZ, URZ, URZ, URZ ;  /* 0x0000003f3f3ff290 */ /* 0x000fea000fffe03f */
[----:B------:R0:W-:Y:S04]  /*c7e0*/  STL.64 [R1+0x370], R20 ;  /* 0x0003701401007387 */ /* 0x0001e80000100a00 */
[----:B------:R-:W-:Y:S04]  /*c7f0*/  STL.64 [R1+0x378], R22 ;  /* 0x0003781601007387 */ /* 0x000fe80000100a00 */
[----:B0-----:R-:W4:Y:S04]  /*c800*/  LDL.LU R20, [R1+0x90] ;  /* 0x0000900001147983 */ /* 0x001f280000300800 */
[----:B------:R-:W4:Y:S04]  /*c810*/  LDL.LU R21, [R1+0x94] ;  /* 0x0000940001157983 */ /* 0x000f280000300800 */
[----:B------:R-:W-:Y:S04]  /*c820*/  STL [R1+0x3020], R6 ;  /* 0x0030200601007387 */ /* 0x000fe80000100800 */
[----:B------:R2:W-:Y:S04]  /*c830*/  STL [R1+0x301c], R7 ;  /* 0x00301c0701007387 */ /* 0x0005e80000100800 */
[----:B------:R-:W2:Y:S04]  /*c840*/  LDL.LU R4, [R1+0xc0] ;  /* 0x0000c00001047983 */ /* 0x000ea80000300800 */
[----:B------:R-:W2:Y:S02]  /*c850*/  LDL.LU R5, [R1+0xc4] ;  /* 0x0000c40001057983 */ /* 0x000ea40000300800 */
[C---:B--2---:R-:W-:Y:S11]  /*c860*/  HMMA.16816.F32.BF16 R4, R16.reuse, R4, RZ ;  /* 0x000000041004723c */ /* 0x044ff600000418ff */
[----:B------:R-:W-:Y:S11]  /*c870*/  @!UPT UIADD3 URZ, URZ, URZ, URZ ;  /* 0x0000003f3f3ff290 */ /* 0x000ff6000fffe03f */
[----:B------:R-:W-:Y:S01]  /*c880*/  @!UPT UIADD3 URZ, URZ, URZ, URZ ;  /* 0x0000003f3f3ff290 */ /* 0x000fe2000fffe03f */
[----:B------:R-:W-:Y:S04]  /*c890*/  STL.64 [R1+0x1a0], R4 ;  /* 0x0001a00401007387 */ /* 0x000fe80000100a00 */
[----:B------:R0:W-:Y:S02]  /*c8a0*/  STL.64 [R1+0x1a8], R6 ;  /* 0x0001a80601007387 */ /* 0x0001e40000100a00 */
[----:B0-----:R-:W-:Y:S11]  /*c8b0*/  HMMA.16816.F32.BF16 R4, R16, R8, RZ ;  /* 0x000000081004723c */ /* 0x001ff600000418ff */
[----:B------:R-:W-:Y:S11]  /*c8c0*/  @!UPT UIADD3 URZ, URZ, URZ, URZ ;  /* 0x0000003f3f3ff290 */ /* 0x000ff6000fffe03f */
[----:B------:R-:W-:Y:S01]  /*c8d0*/  @!UPT UIADD3 URZ, URZ, URZ, URZ ;  /* 0x0000003f3f3ff290 */ /* 0x000fe2000fffe03f */
[----:B------:R-:W-:Y:S04]  /*c8e0*/  STL.64 [R1+0x190], R4 ;  /* 0x0001900401007387 */ /* 0x000fe80000100a00 */
[----:B------:R0:W-:Y:S04]  /*c8f0*/  STL [R1+0x198], R6 ;  /* 0x0001980601007387 */ /* 0x0001e80000100800 */
[----:B------:R-:W2:Y:S04]  /*c900*/  LDL.LU R8, [R1+0x10] ;  /* 0x0000100001087983 */ /* 0x000ea80000300800 */
[----:B------:R-:W2:Y:S01]  /*c910*/  LDL.LU R9, [R1+0x14] ;  /* 0x0000140001097983 */ /* 0x000ea20000300800 */
[----:B0-----:R-:W-:-:S05]  /*c920*/  IMAD.MOV.U32 R6, RZ, RZ, R7 ;  /* 0x000000ffff067224 */ /* 0x001fca00078e0007 */
[----:B------:R0:W-:Y:S04]  /*c930*/  STL [R1+0x3024], R6 ;  /* 0x0030240601007387 */ /* 0x0001e80000100800 */
[----:B------:R-:W0:Y:S04]  /*c940*/  LDL.LU R4, [R1+0xa0] ;  /* 0x0000a00001047983 */ /* 0x000e280000300800 */
[----:B------:R-:W0:Y:S01]  /*c950*/  LDL.LU R5, [R1+0xa4] ;  /* 0x0000a40001057983 */ /* 0x000e220000300800 */
[C---:B------:R-:W-:Y:S08]  /*c960*/  HMMA.16816.F32.BF16 R24, R16.reuse, R24, RZ ;  /* 0x000000181018723c */ /* 0x040ff000000418ff */
[C---:B0-----:R-:W-:Y:S11]  /*c970*/  HMMA.16816.F32.BF16 R4, R16.reuse, R4, RZ ;  /* 0x000000041004723c */ /* 0x041ff600000418ff */
[----:B------:R-:W-:Y:S11]  /*c980*/  @!UPT UIADD3 URZ, URZ, URZ, URZ ;  /* 0x0000003f3f3ff290 */ /* 0x000ff6000fffe03f */
[----:B------:R-:W-:Y:S01]  /*c990*/  @!UPT UIADD3 URZ, URZ, URZ, URZ ;  /* 0x0000003f3f3ff290 */ /* 0x000fe2000fffe03f */
[----:B------:R-:W-:Y:S04]  /*c9a0*/  STL.64 [R1+0x180], R4 ;  /* 0x0001800401007387 */ /* 0x000fe80000100a00 */
[----:B------:R4:W-:Y:S02]  /*c9b0*/  STL.64 [R1+0x188], R6 ;  /* 0x0001880601007387 */ /* 0x0009e40000100a00 */
[----:B----4-:R-:W-:Y:S07]  /*c9c0*/  HMMA.16816.F32.BF16 R4, R16, R20, RZ ;  /* 0x000000141004723c */ /* 0x010fee00000418ff */
[----:B------:R-:W-:Y:S01]  /*c9d0*/  IMAD.MOV.U32 R20, RZ, RZ, R3 ;  /* 0x000000ffff147224 */ /* 0x000fe200078e0003 */
[----:B------:R-:W-:Y:S11]  /*c9e0*/  MOV R21, R28 ;  /* 0x0000001c00157202 */ /* 0x000ff60000000f00 */
[----:B------:R-:W-:Y:S04]  /*c9f0*/  @!UPT UIADD3 URZ, URZ, URZ, URZ ;  /* 0x0000003f3f3ff290 */ /* 0x000fe8000fffe03f */
[----:B------:R-:W-:Y:S04]  /*ca00*/  STL.64 [R1+0x170], R4 ;  /* 0x0001700401007387 */ /* 0x000fe80000100a00 */
[----:B------:R0:W-:Y:S04]  /*ca10*/  STL [R1+0x178], R6 ;  /* 0x0001780601007387 */ /* 0x0001e80000100800 */
[----:B------:R-:W4:Y:S04]  /*ca20*/  LDL.LU R3, [R1+0x307c] ;  /* 0x00307c0001037983 */ /* 0x000f280000300800 */
[----:B------:R-:W5:Y:S01]  /*ca30*/  LDL.LU R28, [R1+0x3078] ;  /* 0x00307800011c7983 */ /* 0x000f620000300800 */
[----:B0-----:R-:W-:-:S05]  /*ca40*/  MOV R6, R7 ;  /* 0x0000000700067202 */ /* 0x001fca0000000f00 */
[----:B------:R-:W-:Y:S04]  /*ca50*/  STL [R1+0x3028], R6 ;  /* 0x0030280601007387 */ /* 0x000fe80000100800 */
[----:B------:R-:W2:Y:S04]  /*ca60*/  LDL.LU R4, [R1+0x70] ;  /* 0x0000700001047983 */ /* 0x000ea80000300800 */
[----:B------:R-:W2:Y:S04]  /*ca70*/  LDL.LU R5, [R1+0x74] ;  /* 0x0000740001057983 */ /* 0x000ea80000300800 */
[----:B------:R0:W-:Y:S04]  /*ca80*/  STL.64 [R1+0x160], R24 ;  /* 0x0001601801007387 */ /* 0x0001e80000100a00 */
[----:B------:R-:W-:Y:S04]  /*ca90*/  STL.64 [R1+0x168], R26 ;  /* 0x0001681a01007387 */ /* 0x000fe80000100a00 */
[----:B0-----:R-:W3:Y:S01]  /*caa0*/  LDL.LU.64 R24, [R1+0x3070] ;  /* 0x0030700001187983 */ /* 0x001ee20000300a00 */
[----:B--2---:R-:W-:Y:S11]  /*cab0*/  HMMA.16816.F32.BF16 R4, R16, R4, RZ ;  /* 0x000000041004723c */ /* 0x004ff600000418ff */
[----:B------:R-:W-:Y:S11]  /*cac0*/  @!UPT UIADD3 URZ, URZ, URZ, URZ ;  /* 0x0000003f3f3ff290 */ /* 0x000ff6000fffe03f */
[----:B------:R-:W-:Y:S01]  /*cad0*/  @!UPT UIADD3 URZ, URZ, URZ, URZ ;  /* 0x0000003f3f3ff290 */ /* 0x000fe2000fffe03f */
[----:B------:R-:W-:Y:S04]  /*cae0*/  STL.64 [R1+0x150], R4 ;  /* 0x0001500401007387 */ /* 0x000fe80000100a00 */
[----:B------:R0:W-:Y:S02]  /*caf0*/  STL [R1+0x158], R6 ;  /* 0x0001580601007387 */ /* 0x0001e40000100800 */
[----:B0-----:R-:W-:-:S05]  /*cb00*/  IMAD.MOV.U32 R6, RZ, RZ, R7 ;  /* 0x000000ffff067224 */ /* 0x001fca00078e0007 */
[----:B------:R-:W-:Y:S04]  /*cb10*/  STL [R1+0x302c], R6 ;  /* 0x00302c0601007387 */ /* 0x000fe80000100800 */
[----:B------:R-:W2:Y:S04]  /*cb20*/  LDL.LU R4, [R1+0x50] ;  /* 0x0000500001047983 */ /* 0x000ea80000300800 */
[----:B------:R-:W2:Y:S01]  /*cb30*/  LDL.LU R5, [R1+0x54] ;  /* 0x0000540001057983 */ /* 0x000ea20000300800 */
[C---:B---3--:R-:W-:Y:S11]  /*cb40*/  HMMA.16816.F32.BF16 R24, R16.reuse, R24, RZ ;  /* 0x000000181018723c */ /* 0x048ff600000418ff */
[----:B------:R-:W-:Y:S11]  /*cb50*/  @!UPT UIADD3 URZ, URZ, URZ, URZ ;  /* 0x0000003f3f3ff290 */ /* 0x000ff6000fffe03f */
[----:B------:R-:W-:Y:S01]  /*cb60*/  @!UPT UIADD3 URZ, URZ, URZ, URZ ;  /* 0x0000003f3f3ff290 */ /* 0x000fe2000fffe03f */
[----:B------:R0:W-:Y:S04]  /*cb70*/  STL.64 [R1+0x140], R24 ;  /* 0x0001401801007387 */ /* 0x0001e80000100a00 */
[----:B------:R1:W-:Y:S04]  /*cb80*/  STL.64 [R1+0x148], R26 ;  /* 0x0001481a01007387 */ /* 0x0003e80000100a00 */
[----:B0-----:R-:W3:Y:S01]  /*cb90*/  LDL.LU.64 R24, [R1+0x3068] ;  /* 0x0030680001187983 */ /* 0x001ee20000300a00 */
[C---:B------:R-:W-:Y:S11]  /*cba0*/  HMMA.16816.F32.BF16 R8, R16.reuse, R8, RZ ;  /* 0x000000081008723c */ /* 0x040ff600000418ff */
[----:B------:R-:W-:Y:S11]  /*cbb0*/  @!UPT UIADD3 URZ, URZ, URZ, URZ ;  /* 0x0000003f3f3ff290 */ /* 0x000ff6000fffe03f */
[----:B------:R-:W-:Y:S02]  /*cbc0*/  @!UPT UIADD3 URZ, URZ, URZ, URZ ;  /* 0x0000003f3f3ff290 */ /* 0x000fe4000fffe03f */
[----:B-1----:R-:W-:Y:S01]  /*cbd0*/  MOV R26, R11 ;  /* 0x0000000b001a7202 */ /* 0x002fe20000000f00 */
[----:B--2---:R-:W-:Y:S11]  /*cbe0*/  HMMA.16816.F32.BF16 R4, R16, R4, RZ ;  /* 0x000000041004723c */ /* 0x004ff600000418ff */
[----:B------:R-:W-:Y:S11]  /*cbf0*/  @!UPT UIADD3 URZ, URZ, URZ, URZ ;  /* 0x0000003f3f3ff290 */ /* 0x000ff6000fffe03f */
[----:B------:R-:W-:Y:S01]  /*cc00*/  @!UPT UIADD3 URZ, URZ, URZ, URZ ;  /* 0x0000003f3f3ff290 */ /* 0x000fe2000fffe03f */
[----:B------:R5:W-:Y:S04]  /*cc10*/  STL.64 [R1+0x130], R4 ;  /* 0x0001300401007387 */ /* 0x000be80000100a00 */
[----:B------:R0:W-:Y:S01]  /*cc20*/  STL [R1+0x138], R6 ;  /* 0x0001380601007387 */ /* 0x0001e20000100800 */
[----:B-----5:R-:W-:Y:S01]  /*cc30*/  IMAD.MOV.U32 R4, RZ, RZ, R28 ;  /* 0x000000ffff047224 */ /* 0x020fe200078e001c */
[----:B----4-:R-:W-:Y:S02]  /*cc40*/  MOV R5, R3 ;  /* 0x0000000300057202 */ /* 0x010fe40000000f00 */
[----:B0-----:R-:W-:-:S05]  /*cc50*/  MOV R6, R7 ;  /* 0x0000000700067202 */ /* 0x001fca0000000f00 */
[----:B------:R0:W-:Y:S02]  /*cc60*/  STL [R1+0x3030], R6 ;  /* 0x0030300601007387 */ /* 0x0001e40000100800 */
[C---:B0-----:R-:W-:Y:S11]  /*cc70*/  HMMA.16816.F32.BF16 R4, R16.reuse, R4, RZ ;  /* 0x000000041004723c */ /* 0x041ff600000418ff */
[----:B------:R-:W-:Y:S11]  /*cc80*/  @!UPT UIADD3 URZ, URZ, URZ, URZ ;  /* 0x0000003f3f3ff290 */ /* 0x000ff6000fffe03f */
[----:B------:R-:W-:Y:S01]  /*cc90*/  @!UPT UIADD3 URZ, URZ, URZ, URZ ;  /* 0x0000003f3f3ff290 */ /* 0x000fe2000fffe03f */
[----:B------:R-:W-:Y:S04]  /*cca0*/  STL.64 [R1+0x120], R4 ;  /* 0x0001200401007387 */ /* 0x000fe80000100a00 */
[----:B------:R0:W-:Y:S02]  /*ccb0*/  STL.64 [R1+0x128], R6 ;  /* 0x0001280601007387 */ /* 0x0001e40000100a00 */
[C---:B0-----:R-:W-:Y:S08]  /*ccc0*/  HMMA.16816.F32.BF16 R4, R16.reuse, R12, RZ ;  /* 0x0000000c1004723c */ /* 0x041ff000000418ff */
[----:B---3--:R-:W-:Y:S11]  /*ccd0*/  HMMA.16816.F32.BF16 R12, R16, R24, RZ ;  /* 0x00000018100c723c */ /* 0x008ff600000418ff */
[----:B------:R-:W-:Y:S05]  /*cce0*/  @!UPT UIADD3 URZ, URZ, URZ, URZ ;  /* 0x0000003f3f3ff290 */ /* 0x000fea000fffe03f */
[----:B------:R-:W-:Y:S01]  /*ccf0*/  MOV R3, R7 ;  /* 0x0000000700037202 */ /* 0x000fe20000000f00 */
[----:B------:R-:W-:Y:S01]  /*cd00*/  IMAD.MOV.U32 R28, RZ, RZ, R6 ;  /* 0x000000ffff1c7224 */ /* 0x000fe200078e0006 */
[----:B------:R-:W-:Y:S01]  /*cd10*/  MOV R29, R5 ;  /* 0x00000005001d7202 */ /* 0x000fe20000000f00 */
[----:B------:R-:W-:Y:S02]  /*cd20*/  IMAD.MOV.U32 R2, RZ, RZ, R4 ;  /* 0x000000ffff027224 */ /* 0x000fe400078e0004 */
[----:B------:R-:W-:Y:S03]  /*cd30*/  STL [R1+0x3040], R3 ;  /* 0x0030400301007387 */ /* 0x000fe60000100800 */
[----:B------:R-:W-:Y:S01]  /*cd40*/  IMAD.MOV.U32 R27, RZ, RZ, R12 ;  /* 0x000000ffff1b7224 */ /* 0x000fe200078e000c */
[----:B------:R0:W-:Y:S01]  /*cd50*/  STL [R1+0x303c], R28 ;  /* 0x00303c1c01007387 */ /* 0x0001e20000100800 */
[----:B------:R-:W-:Y:S01]  /*cd60*/  IMAD.MOV.U32 R5, RZ, RZ, R14 ;  /* 0x000000ffff057224 */ /* 0x000fe200078e000e */
[----:B------:R-:W-:-:S02]  /*cd70*/  MOV R0, R15 ;  /* 0x0000000f00007202 */ /* 0x000fc40000000f00 */
[----:B------:R1:W-:Y:S01]  /*cd80*/  STL [R1+0x3038], R29 ;  /* 0x0030381d01007387 */ /* 0x0003e20000100800 */
[----:B------:R-:W-:-:S03]  /*cd90*/  MOV R4, R13 ;  /* 0x0000000d00047202 */ /* 0x000fc60000000f00 */
[----:B------:R2:W-:Y:S01]  /*cda0*/  STL [R1+0x3034], R2 ;  /* 0x0030340201007387 */ /* 0x0005e20000100800 */
[----:B------:R-:W-:-:S03]  /*cdb0*/  IMAD.MOV.U32 R25, RZ, RZ, R10 ;  /* 0x000000ffff197224 */ /* 0x000fc600078e000a */
[----:B------:R-:W3:Y:S01]  /*cdc0*/  LDL.LU.64 R14, [R1+0x3060] ;  /* 0x00306000010e7983 */ /* 0x000ee20000300a00 */
[----:B------:R-:W-:Y:S01]  /*cdd0*/  IMAD.MOV.U32 R7, RZ, RZ, R8 ;  /* 0x000000ffff077224 */ /* 0x000fe200078e0008 */
[----:B------:R-:W-:Y:S02]  /*cde0*/  MOV R24, R9 ;  /* 0x0000000900187202 */ /* 0x000fe40000000f00 */
[----:B------:R-:W4:Y:S04]  /*cdf0*/  LDL.LU.64 R12, [R1+0x3058] ;  /* 0x00305800010c7983 */ /* 0x000f280000300a00 */
[----:B------:R5:W-:Y:S04]  /*ce00*/  STL [R1+0x3044], R27 ;  /* 0x0030441b01007387 */ /* 0x000be80000100800 */
[----:B------:R-:W3:Y:S04]  /*ce10*/  LDL.LU.64 R10, [R1+0x3050] ;  /* 0x00305000010a7983 */ /* 0x000ee80000300a00 */
[----:B------:R-:W3:Y:S01]  /*ce20*/  LDL.LU.64 R8, [R1+0x3048] ;  /* 0x0030480001087983 */ /* 0x000ee20000300a00 */
[C---:B------:R-:W-:Y:S11]  /*ce30*/  HMMA.16816.F32.BF16 R20, R16.reuse, R20, RZ ;  /* 0x000000141014723c */ /* 0x040ff600000418ff */
[----:B------:R-:W-:Y:S11]  /*ce40*/  @!UPT UIADD3 URZ, URZ, URZ, URZ ;  /* 0x0000003f3f3ff290 */ /* 0x000ff6000fffe03f */
[----:B------:R-:W-:Y:S02]  /*ce50*/  @!UPT UIADD3 URZ, URZ, URZ, URZ ;  /* 0x0000003f3f3ff290 */ /* 0x000fe4000fffe03f */
[----:B0-----:R-:W-:Y:S01]  /*ce60*/  IMAD.MOV.U32 R28, RZ, RZ, R20 ;  /* 0x000000ffff1c7224 */ /* 0x001fe200078e0014 */
[----:B-1----:R-:W-:Y:S01]  /*ce70*/  MOV R29, R21 ;  /* 0x00000015001d7202 */ /* 0x002fe20000000f00 */
[----:B--2---:R-:W-:Y:S01]  /*ce80*/  IMAD.MOV.U32 R2, RZ, RZ, R22 ;  /* 0x000000ffff027224 */ /* 0x004fe200078e0016 */
[----:B------:R-:W-:Y:S02]  /*ce90*/  MOV R6, R23 ;  /* 0x0000001700067202 */ /* 0x000fe40000000f00 */
[C---:B---3--:R-:W-:Y:S01]  /*cea0*/  HMMA.16816.F32.BF16 R20, R16.reuse, R8, RZ ;  /* 0x000000081014723c */ /* 0x048fe200000418ff */
[----:B------:R-:W-:Y:S11]  /*ceb0*/  STL.64 [R1+0x2f28], R10 ;  /* 0x002f280a01007387 */ /* 0x000ff60000100a00 */
[----:B------:R-:W-:Y:S11]  /*cec0*/  @!UPT UIADD3 URZ, URZ, URZ, URZ ;  /* 0x0000003f3f3ff290 */ /* 0x000ff6000fffe03f */
[----:B------:R-:W-:Y:S01]  /*ced0*/  @!UPT UIADD3 URZ, URZ, URZ, URZ ;  /* 0x0000003f3f3ff290 */ /* 0x000fe2000fffe03f */
[----:B-----5:R-:W-:Y:S01]  /*cee0*/  IMAD.MOV.U32 R27, RZ, RZ, R20 ;  /* 0x000000ffff1b7224 */ /* 0x020fe200078e0014 */
[----:B------:R-:W-:Y:S01]  /*cef0*/  MOV R3, R21 ;  /* 0x0000001500037202 */ /* 0x000fe20000000f00 */
[----:B------:R-:W-:Y:S01]  /*cf00*/  IMAD.MOV.U32 R9, RZ, RZ, R22 ;  /* 0x000000ffff097224 */ /* 0x000fe200078e0016 */
[----:B------:R-:W-:Y:S02]  /*cf10*/  MOV R8, R23 ;  /* 0x0000001700087202 */ /* 0x000fe40000000f00 */
[----:B----4-:R-:W-:Y:S11]  /*cf20*/  HMMA.16816.F32.BF16 R20, R16, R12, RZ ;  /* 0x0000000c1014723c */ /* 0x010ff600000418ff */
[----:B------:R-:W-:Y:S11]  /*cf30*/  @!UPT UIADD3 URZ, URZ, URZ, URZ ;  /* 0x0000003f3f3ff290 */ /* 0x000ff6000fffe03f */
[----:B------:R-:W-:Y:S01]  /*cf40*/  @!UPT UIADD3 URZ, URZ, URZ, URZ ;  /* 0x0000003f3f3ff290 */ /* 0x000fe2000fffe03f */
[----:B------:R0:W-:Y:S04]  /*cf50*/  STL.64 [R1+0x2ec8], R22 ;  /* 0x002ec81601007387 */ /* 0x0001e80000100a00 */
[----:B------:R-:W-:Y:S04]  /*cf60*/  STL.64 [R1+0x2ec0], R20 ;  /* 0x002ec01401007387 */ /* 0x000fe80000100a00 */
[----:B0-----:R-:W2:Y:S04]  /*cf70*/  LDL.LU R22, [R1+0x8] ;  /* 0x0000080001167983 */ /* 0x001ea80000300800 */
[----:B------:R-:W2:Y:S04]  /*cf80*/  LDL.LU R23, [R1+0xc] ;  /* 0x00000c0001177983 */ /* 0x000ea80000300800 */
[----:B--2---:R0:W-:Y:S04]  /*cf90*/  STL.64 [R1+0x2ee0], R22 ;  /* 0x002ee01601007387 */ /* 0x0041e80000100a00 */
[----:B0-----:R-:W2:Y:S04]  /*cfa0*/  LDL.LU R22, [R1+0x18] ;  /* 0x0000180001167983 */ /* 0x001ea80000300800 */
[----:B------:R-:W2:Y:S01]  /*cfb0*/  LDL.LU R23, [R1+0x1c] ;  /* 0x00001c0001177983 */ /* 0x000ea20000300800 */
[----:B------:R-:W-:Y:S01]  /*cfc0*/  IMAD.MOV.U32 R12, RZ, RZ, R27 ;  /* 0x000000ffff0c7224 */ /* 0x000fe200078e001b */
[----:B------:R-:W-:-:S02]  /*cfd0*/  MOV R13, R3 ;  /* 0x00000003000d7202 */ /* 0x000fc40000000f00 */
[----:B--2---:R0:W-:Y:S04]  /*cfe0*/  STL.64 [R1+0x2ef8], R22 ;  /* 0x002ef81601007387 */ /* 0x0041e80000100a00 */
[----:B------:R1:W-:Y:S04]  /*cff0*/  STL.64 [R1+0x2eb8], R14 ;  /* 0x002eb80e01007387 */ /* 0x0003e80000100a00 */
[----:B------:R-:W2:Y:S04]  /*d000*/  LDL.LU R27, [R1+0x3044] ;  /* 0x00304400011b7983 */ /* 0x000ea80000300800 */
[----:B------:R-:W3:Y:S04]  /*d010*/  LDL.LU R3, [R1+0x3040] ;  /* 0x0030400001037983 */ /* 0x000ee80000300800 */
[----:B0-----:R-:W4:Y:S04]  /*d020*/  LDL.LU R22, [R1+0x28] ;  /* 0x0000280001167983 */ /* 0x001f280000300800 */
[----:B------:R-:W4:Y:S01]  /*d030*/  LDL.LU R23, [R1+0x2c] ;  /* 0x00002c0001177983 */ /* 0x000f220000300800 */
[----:B-1----:R-:W-:Y:S01]  /*d040*/  IMAD.MOV.U32 R14, RZ, RZ, R9 ;  /* 0x000000ffff0e7224 */ /* 0x002fe200078e0009 */
[----:B------:R-:W-:-:S02]  /*d050*/  MOV R15, R8 ;  /* 0x00000008000f7202 */ /* 0x000fc40000000f00 */
[----:B----4-:R-:W-:Y:S04]  /*d060*/  STL.64 [R1+0x2f10], R22 ;  /* 0x002f101601007387 */ /* 0x010fe80000100a00 */
        /* <DEDUP_REMOVED lines=8> */
[----:B------:R-:W2:Y:S04]  /*d0f0*/  LDL.LU R2, [R1+0x3034] ;  /* 0x0030340001027983 */ /* 0x000ea80000300800 */
[----:B------:R-:W2:Y:S04]  /*d100*/  LDL.LU R6, [R1+0x3030] ;  /* 0x0030300001067983 */ /* 0x000ea80000300800 */
[----:B------:R-:W2:Y:S04]  /*d110*/  LDL.LU R22, [R1+0x38] ;  /* 0x0000380001167983 */ /* 0x000ea80000300800 */
[----:B------:R-:W2:Y:S04]  /*d120*/  LDL.LU R23, [R1+0x3c] ;  /* 0x00003c0001177983 */ /* 0x000ea80000300800 */
[----:B--2---:R0:W-:Y:S04]  /*d130*/  STL.64 [R1+0x2f30], R22 ;  /* 0x002f301601007387 */ /* 0x0041e80000100a00 */
[----:B------:R-:W2:Y:S04]  /*d140*/  LDL.LU R10, [R1+0x48] ;  /* 0x00004800010a7983 */ /* 0x000ea80000300800 */
[----:B------:R-:W2:Y:S04]  /*d150*/  LDL.LU R11, [R1+0x4c] ;  /* 0x00004c00010b7983 */ /* 0x000ea80000300800 */
[----:B--2---:R1:W-:Y:S04]  /*d160*/  STL.64 [R1+0x2f38], R10 ;  /* 0x002f380a01007387 */ /* 0x0043e80000100a00 */
[----:B------:R-:W2:Y:S04]  /*d170*/  LDL.LU R20, [R1+0x120] ;  /* 0x0001200001147983 */ /* 0x000ea80000300800 */
[----:B------:R-:W2:Y:S04]  /*d180*/  LDL.LU R21, [R1+0x124] ;  /* 0x0001240001157983 */ /* 0x000ea80000300800 */
[----:B0-----:R-:W2:Y:S04]  /*d190*/  LDL.LU R22, [R1+0x128] ;  /* 0x0001280001167983 */ /* 0x001ea80000300800 */
[----:B------:R-:W2:Y:S04]  /*d1a0*/  LDL.LU R23, [R1+0x12c] ;  /* 0x00012c0001177983 */ /* 0x000ea80000300800 */
[----:B--2---:R-:W-:Y:S04]  /*d1b0*/  STL.64 [R1+0x2f48], R22 ;  /* 0x002f481601007387 */ /* 0x004fe80000100a00 */
[----:B------:R-:W-:Y:S04]  /*d1c0*/  STL.64 [R1+0x2f40], R20 ;  /* 0x002f401401007387 */ /* 0x000fe80000100a00 */
[----:B-1----:R-:W2:Y:S04]  /*d1d0*/  LDL.LU R10, [R1+0x58] ;  /* 0x00005800010a7983 */ /* 0x002ea80000300800 */
[----:B------:R-:W2:Y:S04]  /*d1e0*/  LDL.LU R11, [R1+0x5c] ;  /* 0x00005c00010b7983 */ /* 0x000ea80000300800 */
[----:B--2---:R0:W-:Y:S04]  /*d1f0*/  STL.64 [R1+0x2f50], R10 ;  /* 0x002f500a01007387 */ /* 0x0041e80000100a00 */
[----:B0-----:R-:W2:Y:S04]  /*d200*/  LDL.LU R10, [R1+0x68] ;  /* 0x00006800010a7983 */ /* 0x001ea80000300800 */
[----:B------:R-:W2:Y:S01]  /*d210*/  LDL.LU R11, [R1+0x6c] ;  /* 0x00006c00010b7983 */ /* 0x000ea20000300800 */
[----:B------:R-:W-:-:S03]  /*d220*/  IMAD.MOV.U32 R23, RZ, RZ, R6 ;  /* 0x000000ffff177224 */ /* 0x000fc600078e0006 */
[----:B--2---:R0:W-:Y:S04]  /*d230*/  STL.64 [R1+0x2f68], R10 ;  /* 0x002f680a01007387 */ /* 0x0041e80000100a00 */
[----:B------:R-:W2:Y:S04]  /*d240*/  LDL.LU R20, [R1+0x130] ;  /* 0x0001300001147983 */ /* 0x000ea80000300800 */
[----:B------:R-:W2:Y:S04]  /*d250*/  LDL.LU R21, [R1+0x134] ;  /* 0x0001340001157983 */ /* 0x000ea80000300800 */
[----:B------:R-:W2:Y:S04]  /*d260*/  LDL.LU R22, [R1+0x138] ;  /* 0x0001380001167983 */ /* 0x000ea80000300800 */
[----:B------:R-:W2:Y:S04]  /*d270*/  LDL.LU R6, [R1+0x302c] ;  /* 0x00302c0001067983 */ /* 0x000ea80000300800 */
[----:B0-----:R-:W2:Y:S04]  /*d280*/  LDL.LU R10, [R1+0x78] ;  /* 0x00007800010a7983 */ /* 0x001ea80000300800 */
[----:B------:R-:W2:Y:S04]  /*d290*/  LDL.LU R11, [R1+0x7c] ;  /* 0x00007c00010b7983 */ /* 0x000ea80000300800 */
[----:B--2---:R0:W-:Y:S04]  /*d2a0*/  STL.64 [R1+0x2f80], R10 ;  /* 0x002f800a01007387 */ /* 0x0041e80000100a00 */
[----:B0-----:R-:W2:Y:S04]  /*d2b0*/  LDL.LU R10, [R1+0x88] ;  /* 0x00008800010a7983 */ /* 0x001ea80000300800 */
[----:B------:R-:W2:Y:S04]  /*d2c0*/  LDL.LU R11, [R1+0x8c] ;  /* 0x00008c00010b7983 */ /* 0x000ea80000300800 */
[----:B--2---:R-:W-:Y:S04]  /*d2d0*/  STL.64 [R1+0x2f98], R10 ;  /* 0x002f980a01007387 */ /* 0x004fe80000100a00 */
[----:B------:R-:W-:Y:S04]  /*d2e0*/  STL.64 [R1+0x2f60], R22 ;  /* 0x002f601601007387 */ /* 0x000fe80000100a00 */
[----:B------:R0:W-:Y:S04]  /*d2f0*/  STL.64 [R1+0x2f58], R20 ;  /* 0x002f581401007387 */ /* 0x0001e80000100a00 */
[----:B0-----:R-:W2:Y:S04]  /*d300*/  LDL.LU R20, [R1+0x140] ;  /* 0x0001400001147983 */ /* 0x001ea80000300800 */
[----:B------:R-:W2:Y:S04]  /*d310*/  LDL.LU R21, [R1+0x144] ;  /* 0x0001440001157983 */ /* 0x000ea80000300800 */
[----:B------:R-:W2:Y:S04]  /*d320*/  LDL.LU R22, [R1+0x148] ;  /* 0x0001480001167983 */ /* 0x000ea80000300800 */
[----:B------:R-:W2:Y:S04]  /*d330*/  LDL.LU R23, [R1+0x14c] ;  /* 0x00014c0001177983 */ /* 0x000ea80000300800 */
[----:B------:R-:W2:Y:S04]  /*d340*/  LDL.LU R10, [R1+0x98] ;  /* 0x00009800010a7983 */ /* 0x000ea80000300800 */
[----:B------:R-:W2:Y:S04]  /*d350*/  LDL.LU R11, [R1+0x9c] ;  /* 0x00009c00010b7983 */ /* 0x000ea80000300800 */
[----:B--2---:R-:W-:Y:S04]  /*d360*/  STL.64 [R1+0x2fb0], R10 ;  /* 0x002fb00a01007387 */ /* 0x004fe80000100a00 */
[----:B------:R0:W-:Y:S04]  /*d370*/  STL.64 [R1+0x2f78], R22 ;  /* 0x002f781601007387 */ /* 0x0001e80000100a00 */
[----:B------:R1:W-:Y:S01]  /*d380*/  STL.64 [R1+0x2f70], R20 ;  /* 0x002f701401007387 */ /* 0x0003e20000100a00 */
[----:B0-----:R-:W-:-:S03]  /*d390*/  MOV R23, R6 ;  /* 0x0000000600177202 */ /* 0x001fc60000000f00 */
[----:B-1----:R-:W2:Y:S04]  /*d3a0*/  LDL.LU R20, [R1+0x150] ;  /* 0x0001500001147983 */ /* 0x002ea80000300800 */
[----:B------:R-:W2:Y:S04]  /*d3b0*/  LDL.LU R21, [R1+0x154] ;  /* 0x0001540001157983 */ /* 0x000ea80000300800 */
[----:B------:R-:W2:Y:S04]  /*d3c0*/  LDL.LU R22, [R1+0x158] ;  /* 0x0001580001167983 */ /* 0x000ea80000300800 */
[----:B------:R-:W2:Y:S04]  /*d3d0*/  LDL.LU R6, [R1+0x3028] ;  /* 0x0030280001067983 */ /* 0x000ea80000300800 */
[----:B------:R-:W2:Y:S04]  /*d3e0*/  LDL.LU R10, [R1+0xa8] ;  /* 0x0000a800010a7983 */ /* 0x000ea80000300800 */
        /* <DEDUP_REMOVED lines=15> */
[----:B------:R-:W2:Y:S01]  /*d4e0*/  LDL.LU R22, [R1+0x178] ;  /* 0x0001780001167983 */ /* 0x000ea20000300800 */
[----:B------:R-:W-:-:S03]  /*d4f0*/  IMAD.MOV.U32 R23, RZ, RZ, R6 ;  /* 0x000000ffff177224 */ /* 0x000fc600078e0006 */
[----:B------:R-:W3:Y:S04]  /*d500*/  LDL.LU R6, [R1+0x3024] ;  /* 0x0030240001067983 */ /* 0x000ee80000300800 */
[----:B------:R-:W3:Y:S04]  /*d510*/  LDL.LU R10, [R1+0xc8] ;  /* 0x0000c800010a7983 */ /* 0x000ee80000300800 */
[----:B------:R-:W3:Y:S04]  /*d520*/  LDL.LU R11, [R1+0xcc] ;  /* 0x0000cc00010b7983 */ /* 0x000ee80000300800 */
[----:B--2---:R-:W-:Y:S04]  /*d530*/  STL.64 [R1+0x2fc0], R22 ;  /* 0x002fc01601007387 */ /* 0x004fe80000100a00 */
[----:B------:R0:W-:Y:S04]  /*d540*/  STL.64 [R1+0x2fb8], R20 ;  /* 0x002fb81401007387 */ /* 0x0001e80000100a00 */
[----:B0-----:R-:W2:Y:S04]  /*d550*/  LDL.LU R20, [R1+0x180] ;  /* 0x0001800001147983 */ /* 0x001ea80000300800 */
[----:B------:R-:W2:Y:S04]  /*d560*/  LDL.LU R21, [R1+0x184] ;  /* 0x0001840001157983 */ /* 0x000ea80000300800 */
[----:B------:R-:W2:Y:S04]  /*d570*/  LDL.LU R22, [R1+0x188] ;  /* 0x0001880001167983 */ /* 0x000ea80000300800 */
[----:B------:R-:W2:Y:S04]  /*d580*/  LDL.LU R23, [R1+0x18c] ;  /* 0x00018c0001177983 */ /* 0x000ea80000300800 */
[----:B--2---:R-:W-:Y:S04]  /*d590*/  STL.64 [R1+0x2fd8], R22 ;  /* 0x002fd81601007387 */ /* 0x004fe80000100a00 */
[----:B------:R0:W-:Y:S04]  /*d5a0*/  STL.64 [R1+0x2fd0], R20 ;  /* 0x002fd01401007387 */ /* 0x0001e80000100a00 */
[----:B0-----:R-:W2:Y:S04]  /*d5b0*/  LDL.LU R20, [R1+0x190] ;  /* 0x0001900001147983 */ /* 0x001ea80000300800 */
[----:B------:R-:W2:Y:S04]  /*d5c0*/  LDL.LU R21, [R1+0x194] ;  /* 0x0001940001157983 */ /* 0x000ea80000300800 */
[----:B------:R-:W2:Y:S01]  /*d5d0*/  LDL.LU R22, [R1+0x198] ;  /* 0x0001980001167983 */ /* 0x000ea20000300800 */
[----:B---3--:R-:W-:-:S03]  /*d5e0*/  MOV R23, R6 ;  /* 0x0000000600177202 */ /* 0x008fc60000000f00 */
[----:B------:R-:W3:Y:S04]  /*d5f0*/  LDL.LU R6, [R1+0x3020] ;  /* 0x0030200001067983 */ /* 0x000ee80000300800 */
[----:B--2---:R-:W-:Y:S04]  /*d600*/  STL.64 [R1+0x2ff0], R22 ;  /* 0x002ff01601007387 */ /* 0x004fe80000100a00 */
[----:B------:R0:W-:Y:S04]  /*d610*/  STL.64 [R1+0x2fe8], R20 ;  /* 0x002fe81401007387 */ /* 0x0001e80000100a00 */
[----:B0-----:R-:W2:Y:S04]  /*d620*/  LDL.LU R20, [R1+0x1a0] ;  /* 0x0001a00001147983 */ /* 0x001ea80000300800 */
[----:B------:R-:W2:Y:S04]  /*d630*/  LDL.LU R21, [R1+0x1a4] ;  /* 0x0001a40001157983 */ /* 0x000ea80000300800 */
[----:B------:R-:W2:Y:S04]  /*d640*/  LDL.LU R22, [R1+0x1a8] ;  /* 0x0001a80001167983 */ /* 0x000ea80000300800 */
[----:B------:R-:W2:Y:S04]  /*d650*/  LDL.LU R23, [R1+0x1ac] ;  /* 0x0001ac0001177983 */ /* 0x000ea80000300800 */
[----:B------:R0:W-:Y:S04]  /*d660*/  STL.64 [R1+0x2ef0], R14 ;  /* 0x002ef00e01007387 */ /* 0x0001e80000100a00 */
[----:B------:R1:W-:Y:S01]  /*d670*/  STL.64 [R1+0x2ee8], R12 ;  /* 0x002ee80c01007387 */ /* 0x0003e20000100a00 */
[----:B0-----:R-:W-:Y:S01]  /*d680*/  IMAD.MOV.U32 R14, RZ, RZ, R25 ;  /* 0x000000ffff0e7224 */ /* 0x001fe200078e0019 */
[----:B------:R-:W-:Y:S01]  /*d690*/  MOV R15, R26 ;  /* 0x0000001a000f7202 */ /* 0x000fe20000000f00 */
[----:B-1----:R-:W-:Y:S01]  /*d6a0*/  IMAD.MOV.U32 R12, RZ, RZ, R7 ;  /* 0x000000ffff0c7224 */ /* 0x002fe200078e0007 */
[----:B------:R-:W-:Y:S01]  /*d6b0*/  MOV R13, R24 ;  /* 0x00000018000d7202 */ /* 0x000fe20000000f00 */
[----:B------:R-:W3:Y:S04]  /*d6c0*/  LDL.LU R7, [R1+0x301c] ;  /* 0x00301c0001077983 */ /* 0x000ee80000300800 */
[----:B------:R-:W2:Y:S04]  /*d6d0*/  LDL.LU R24, [R1+0x3018] ;  /* 0x0030180001187983 */ /* 0x000ea80000300800 */
[----:B------:R-:W2:Y:S04]  /*d6e0*/  LDL.LU R25, [R1+0x3014] ;  /* 0x0030140001197983 */ /* 0x000ea80000300800 */
[----:B------:R-:W2:Y:S04]  /*d6f0*/  LDL.LU R26, [R1+0x3010] ;  /* 0x00301000011a7983 */ /* 0x000ea80000300800 */
[----:B------:R-:W-:Y:S04]  /*d700*/  STL.64 [R1+0x2f08], R14 ;  /* 0x002f080e01007387 */ /* 0x000fe80000100a00 */
[----:B------:R0:W-:Y:S02]  /*d710*/  STL.64 [R1+0x2f00], R12 ;  /* 0x002f000c01007387 */ /* 0x0001e40000100a00 */
[----:B0-----:R-:W-:-:S02]  /*d720*/  IMAD.MOV.U32 R12, RZ, RZ, R27 ;  /* 0x000000ffff0c7224 */ /* 0x001fc400078e001b */
[----:B------:R-:W2:Y:S01]  /*d730*/  LDL.LU R27, [R1+0x300c] ;  /* 0x00300c00011b7983 */ /* 0x000ea20000300800 */
[----:B------:R-:W-:Y:S01]  /*d740*/  IMAD.MOV.U32 R14, RZ, RZ, R5 ;  /* 0x000000ffff0e7224 */ /* 0x000fe200078e0005 */
[----:B------:R-:W-:Y:S02]  /*d750*/  MOV R15, R0 ;  /* 0x00000000000f7202 */ /* 0x000fe40000000f00 */
[----:B------:R-:W-:Y:S02]  /*d760*/  MOV R13, R4 ;  /* 0x00000004000d7202 */ /* 0x000fe40000000f00 */
[----:B------:R-:W3:Y:S04]  /*d770*/  LDL.LU R4, [R1+0x3008] ;  /* 0x0030080001047983 */ /* 0x000ee80000300800 */
[----:B------:R-:W3:Y:S04]  /*d780*/  LDL.LU R5, [R1+0x3004] ;  /* 0x0030040001057983 */ /* 0x000ee80000300800 */
[----:B------:R-:W3:Y:S04]  /*d790*/  LDL.LU R0, [R1+0x3000] ;  /* 0x0030000001007983 */ /* 0x000ee80000300800 */
[----:B------:R-:W-:Y:S04]  /*d7a0*/  STL.64 [R1+0x2f20], R14 ;  /* 0x002f200e01007387 */ /* 0x000fe80000100a00 */
[----:B------:R0:W-:Y:S02]  /*d7b0*/  STL.64 [R1+0x2f18], R12 ;  /* 0x002f180c01007387 */ /* 0x0001e40000100a00 */
[----:B0-----:R-:W-:Y:S01]  /*d7c0*/  IMAD.MOV.U32 R12, RZ, RZ, R2 ;  /* 0x000000ffff0c7224 */ /* 0x001fe200078e0002 */
[----:B-----5:R-:W-:Y:S01]  /*d7d0*/  MOV R13, R29 ;  /* 0x0000001d000d7202 */ /* 0x020fe20000000f00 */
[----:B------:R-:W5:Y:S04]  /*d7e0*/  LDL.LU R2, [R1+0x2ffc] ;  /* 0x002ffc0001027983 */ /* 0x000f680000300800 */
[----:B------:R-:W3:Y:S01]  /*d7f0*/  LDL.LU R29, [R1+0x2ff8] ;  /* 0x002ff800011d7983 */ /* 0x000ee20000300800 */
[C---:B--2---:R-:W-:Y:S03]  /*d800*/  HMMA.16816.F32.BF16 R8, R24.reuse, R10, R20 ;  /* 0x0000000a1808723c */ /* 0x044fe60000041814 */
[----:B------:R-:W2:Y:S04]  /*d810*/  LDL.LU.64 R22, [R1+0x2ff0] ;  /* 0x002ff00001167983 */ /* 0x000ea80000300a00 */
[----:B------:R-:W2:Y:S11]  /*d820*/  LDL.LU.64 R20, [R1+0x2fe8] ;  /* 0x002fe80001147983 */ /* 0x000eb60000300a00 */
[----:B------:R-:W-:Y:S05]  /*d830*/  @!UPT UIADD3 URZ, URZ, URZ, URZ ;  /* 0x0000003f3f3ff290 */ /* 0x000fea000fffe03f */
[----:B------:R-:W-:Y:S04]  /*d840*/  STL.64 [R1+0x360], R8 ;  /* 0x0003600801007387 */ /* 0x000fe80000100a00 */
[----:B------:R0:W-:Y:S04]  /*d850*/  STL.64 [R1+0x368], R10 ;  /* 0x0003680a01007387 */ /* 0x0001e80000100a00 */
[----:B0-----:R-:W2:Y:S02]  /*d860*/  LDL.LU.64 R10, [R1+0x2fe0] ;  /* 0x002fe000010a7983 */ /* 0x001ea40000300a00 */
[C---:B--2---:R-:W-:Y:S02]  /*d870*/  HMMA.16816.F32.BF16 R8, R24.reuse, R10, R20 ;  /* 0x0000000a1808723c */ /* 0x044fe40000041814 */
[----:B------:R-:W2:Y:S04]  /*d880*/  LDL.LU.64 R22, [R1+0x2fd8] ;  /* 0x002fd80001167983 */ /* 0x000ea80000300a00 */
[----:B------:R-:W2:Y:S11]  /*d890*/  LDL.LU.64 R20, [R1+0x2fd0] ;  /* 0x002fd00001147983 */ /* 0x000eb60000300a00 */
[----:B------:R-:W-:Y:S06]  /*d8a0*/  @!UPT UIADD3 URZ, URZ, URZ, URZ ;  /* 0x0000003f3f3ff290 */ /* 0x000fec000fffe03f */
        /* <DEDUP_REMOVED lines=23> */
[----:B0-----:R-:W2:Y:S01]  /*da20*/  LDL.LU.64 R10, [R1+0x2f80] ;  /* 0x002f8000010a7983 */ /* 0x001ea20000300a00 */
[----:B----4-:R-:W-:Y:S01]  /*da30*/  IMAD.MOV.U32 R14, RZ, RZ, R28 ;  /* 0x000000ffff0e7224 */ /* 0x010fe200078e001c */
[----:B------:R-:W-:Y:S01]  /*da40*/  MOV R15, R3 ;  /* 0x00000003000f7202 */ /* 0x000fe20000000f00 */
[C---:B--2---:R-:W-:Y:S01]  /*da50*/  HMMA.16816.F32.BF16 R8, R24.reuse, R10, R20 ;  /* 0x0000000a1808723c */ /* 0x044fe20000041814 */
[----:B------:R-:W2:Y:S04]  /*da60*/  LDL.LU.64 R22, [R1+0x2f78] ;  /* 0x002f780001167983 */ /* 0x000ea80000300a00 */
[----:B------:R-:W2:Y:S11]  /*da70*/  LDL.LU.64 R20, [R1+0x2f70] ;  /* 0x002f700001147983 */ /* 0x000eb60000300a00 */
[----:B------:R-:W-:Y:S07]  /*da80*/  @!UPT UIADD3 URZ, URZ, URZ, URZ ;  /* 0x0000003f3f3ff290 */ /* 0x000fee000fffe03f */
[----:B------:R2:W-:Y:S01]  /*da90*/  STL.64 [R1+0x310], R8 ;  /* 0x0003100801007387 */ /* 0x0005e20000100a00 */
[----:B------:R-:W-:Y:S01]  /*daa0*/  IMAD.MOV.U32 R28, RZ, RZ, R10 ;  /* 0x000000ffff1c7224 */ /* 0x000fe200078e000a */
[----:B------:R-:W-:Y:S02]  /*dab0*/  MOV R3, R11 ;  /* 0x0000000b00037202 */ /* 0x000fe40000000f00 */
        /* <DEDUP_REMOVED lines=14> */
[----:B------:R2:W-:Y:S01]  /*dba0*/  STL.64 [R1+0x2f0], R8 ;  /* 0x0002f00801007387 */ /* 0x0005e20000100a00 */
[----:B------:R-:W-:Y:S01]  /*dbb0*/  IMAD.MOV.U32 R3, RZ, RZ, R10 ;  /* 0x000000ffff037224 */ /* 0x000fe200078e000a */
[----:B------:R-:W-:Y:S02]  /*dbc0*/  MOV R28, R11 ;  /* 0x0000000b001c7202 */ /* 0x000fe40000000f00 */
[----:B------:R-:W2:Y:S04]  /*dbd0*/  LDL.LU.64 R10, [R1+0x2f38] ;  /* 0x002f3800010a7983 */ /* 0x000ea80000300a00 */
[----:B------:R-:W-:Y:S04]  /*dbe0*/  STL [R1+0x2d34], R28 ;  /* 0x002d341c01007387 */ /* 0x000fe80000100800 */
[----:B------:R-:W-:Y:S01]  /*dbf0*/  STL [R1+0x2d30], R3 ;  /* 0x002d300301007387 */ /* 0x000fe20000100800 */
[C---:B--2---:R-:W-:Y:S03]  /*dc00*/  HMMA.16816.F32.BF16 R8, R24.reuse, R10, R20 ;  /* 0x0000000a1808723c */ /* 0x044fe60000041814 */
[----:B------:R-:W2:Y:S11]  /*dc10*/  LDL.LU.64 R22, [R1+0x2f30] ;  /* 0x002f300001167983 */ /* 0x000eb60000300a00 */
[----:B------:R-:W-:Y:S09]  /*dc20*/  @!UPT UIADD3 URZ, URZ, URZ, URZ ;  /* 0x0000003f3f3ff290 */ /* 0x000ff2000fffe03f */
[----:B------:R-:W-:Y:S04]  /*dc30*/  STL.64 [R1+0x2e0], R8 ;  /* 0x0002e00801007387 */ /* 0x000fe80000100a00 */
[----:B------:R0:W-:Y:S04]  /*dc40*/  STL.64 [R1+0x2e8], R10 ;  /* 0x0002e80a01007387 */ /* 0x0001e80000100a00 */
[----:B0-----:R-:W4:Y:S01]  /*dc50*/  LDL.LU.64 R10, [R1+0x2f28] ;  /* 0x002f2800010a7983 */ /* 0x001f220000300a00 */
        /* <DEDUP_REMOVED lines=22> */
[----:B------:R-:W4:Y:S04]  /*ddc0*/  LDL.LU.64 R14, [R1+0x2ed8] ;  /* 0x002ed800010e7983 */ /* 0x000f280000300a00 */
[----:B------:R-:W4:Y:S11]  /*ddd0*/  LDL.LU.64 R12, [R1+0x2ed0] ;  /* 0x002ed000010c7983 */ /* 0x000f360000300a00 */
[----:B------:R-:W-:Y:S06]  /*dde0*/  @!UPT UIADD3 URZ, URZ, URZ, URZ ;  /* 0x0000003f3f3ff290 */ /* 0x000fec000fffe03f */
[----:B------:R-:W-:Y:S04]  /*ddf0*/  STL.64 [R1+0x2a0], R20 ;  /* 0x0002a01401007387 */ /* 0x000fe80000100a00 */
[----:B------:R0:W-:Y:S04]  /*de00*/  STL.64 [R1+0x2a8], R22 ;  /* 0x0002a81601007387 */ /* 0x0001e80000100a00 */
[----:B0-----:R-:W2:Y:S04]  /*de10*/  LDL.LU.64 R22, [R1+0x2ec8] ;  /* 0x002ec80001167983 */ /* 0x001ea80000300a00 */
[----:B------:R-:W2:Y:S01]  /*de20*/  LDL.LU.64 R20, [R1+0x2ec0] ;  /* 0x002ec00001147983 */ /* 0x000ea20000300a00 */
[----:B----4-:R-:W-:Y:S11]  /*de30*/  HMMA.16816.F32.BF16 R12, R24, R10, R12 ;  /* 0x0000000a180c723c */ /* 0x010ff6000004180c */
[----:B------:R-:W-:Y:S11]  /*de40*/  @!UPT UIADD3 URZ, URZ, URZ, URZ ;  /* 0x0000003f3f3ff290 */ /* 0x000ff6000fffe03f */
[----:B------:R-:W-:Y:S01]  /*de50*/  @!UPT UIADD3 URZ, URZ, URZ, URZ ;  /* 0x0000003f3f3ff290 */ /* 0x000fe2000fffe03f */
[----:B------:R-:W-:Y:S04]  /*de60*/  STL.64 [R1+0x290], R12 ;  /* 0x0002900c01007387 */ /* 0x000fe80000100a00 */
[----:B------:R0:W-:Y:S04]  /*de70*/  STL.64 [R1+0x298], R14 ;  /* 0x0002980e01007387 */ /* 0x0001e80000100a00 */
[----:B0-----:R-:W2:Y:S04]  /*de80*/  LDL.LU.64 R14, [R1+0x2eb8] ;  /* 0x002eb800010e7983 */ /* 0x001ea80000300a00 */
[----:B------:R-:W0:Y:S01]  /*de90*/  S2R R9, SR_TID.X ;  /* 0x0000000000097919 */ /* 0x000e220000002100 */
[----:B---3--:R-:W-:Y:S01]  /*dea0*/  HMMA.16816.F32.BF16 R16, R16, R4, RZ ;  /* 0x000000041010723c */ /* 0x008fe200000418ff */
[C---:B0-----:R-:W-:Y:S01]  /*deb0*/  LOP3.LUT R8, R9.reuse, 0x7, RZ, 0xc0, !PT ;  /* 0x0000000709087812 */ /* 0x041fe200078ec0ff */
[----:B------:R-:W-:-:S04]  /*dec0*/  IMAD.SHL.U32 R9, R9, 0x2, RZ ;  /* 0x0000000209097824 */ /* 0x000fc800078e00ff */
[----:B------:R-:W-:-:S05]  /*ded0*/  IMAD R28, R8, 0x110, RZ ;  /* 0x00000110081c7824 */ /* 0x000fca00078e02ff */
[----:B------:R-:W-:-:S04]  /*dee0*/  LOP3.LUT R28, R28, 0x30, R9, 0x78, !PT ;  /* 0x000000301c1c7812 */ /* 0x000fc800078e7809 */
[----:B------:R-:W-:-:S09]  /*def0*/  LOP3.LUT R28, R28, 0x40, RZ, 0x3c, !PT ;  /* 0x000000401c1c7812 */ /* 0x000fd200078e3cff */
[C---:B------:R-:W-:Y:S01]  /*df00*/  HMMA.16816.F32.BF16 R8, R24.reuse, R6, R16 ;  /* 0x000000061808723c */ /* 0x040fe20000041810 */
[----:B------:R-:W0:Y:S04]  /*df10*/  LDSM.16.M88.4 R4, [R28+0x10000] ;  /* 0x010000001c04783b */ /* 0x000e280000000200 */
[----:B------:R-:W-:Y:S03]  /*df20*/  LDSM.16.M88.4 R16, [R28+0x17800] ;  /* 0x017800001c10783b */ /* 0x000fe60000000200 */
[----:B--2---:R-:W-:Y:S01]  /*df30*/  HMMA.16816.F32.BF16 R12, R24, R14, R20 ;  /* 0x0000000e180c723c */ /* 0x004fe20000041814 */
[----:B------:R-:W-:Y:S04]  /*df40*/  LDSM.16.MT88.4 R24, [R29+0x4100] ;  /* 0x004100001d18783b */ /* 0x000fe80000004200 */
[----:B------:R-:W-:Y:S11]  /*df50*/  LDSM.16.MT88.4 R20, [R29+0x4000] ;  /* 0x004000001d14783b */ /* 0x000ff60000004200 */
[----:B------:R-:W-:Y:S07]  /*df60*/  @!UPT UIADD3 URZ, URZ, URZ, URZ ;  /* 0x0000003f3f3ff290 */ /* 0x000fee000fffe03f */
[----:B------:R-:W-:Y:S04]  /*df70*/  STL.64 [R1+0x280], R12 ;  /* 0x0002800c01007387 */ /* 0x000fe80000100a00 */
[----:B------:R-:W-:Y:S04]  /*df80*/  STL.64 [R1+0x288], R14 ;  /* 0x0002880e01007387 */ /* 0x000fe80000100a00 */
[----:B------:R-:W-:Y:S04]  /*df90*/  STL.64 [R1+0xc0], R8 ;  /* 0x0000c00801007387 */ /* 0x000fe80000100a00 */
[----:B------:R-:W1:Y:S04]  /*dfa0*/  LDSM.16.M88.4 R12, [R28+0x10800] ;  /* 0x010800001c0c783b */ /* 0x000e680000000200 */
[----:B------:R-:W-:Y:S04]  /*dfb0*/  STL.64 [R1+0xc8], R10 ;  /* 0x0000c80a01007387 */ /* 0x000fe80000100a00 */
[----:B------:R-:W2:Y:S04]  /*dfc0*/  LDSM.16.M88.4 R8, [R28+0x11000] ;  /* 0x011000001c08783b */ /* 0x000ea80000000200 */
[----:B0-----:R-:W-:Y:S04]  /*dfd0*/  STL.64 [R1+0xb0], R4 ;  /* 0x0000b00401007387 */ /* 0x001fe80000100a00 */
[----:B------:R-:W-:Y:S04]  /*dfe0*/  STL.64 [R1+0xb8], R6 ;  /* 0x0000b80601007387 */ /* 0x000fe80000100a00 */
[----:B------:R-:W0:Y:S04]  /*dff0*/  LDSM.16.M88.4 R4, [R28+0x11800] ;  /* 0x011800001c04783b */ /* 0x000e280000000200 */
[----:B-1----:R-:W-:Y:S04]  /*e000*/  STL.64 [R1+0xa0], R12 ;  /* 0x0000a00c01007387 */ /* 0x002fe80000100a00 */
[----:B------:R-:W-:Y:S04]  /*e010*/  STL.64 [R1+0xa8], R14 ;  /* 0x0000a80e01007387 */ /* 0x000fe80000100a00 */
[----:B------:R-:W1:Y:S04]  /*e020*/  LDSM.16.M88.4 R12, [R28+0x12000] ;  /* 0x012000001c0c783b */ /* 0x000e680000000200 */
[----:B--2---:R-:W-:Y:S04]  /*e030*/  STL.64 [R1+0x90], R8 ;  /* 0x0000900801007387 */ /* 0x004fe80000100a00 */
        /* <DEDUP_REMOVED lines=19> */
[----:B------:R-:W-:Y:S04]  /*e170*/  LDSM.16.M88.4 R8, [R28+0x15800] ;  /* 0x015800001c08783b */ /* 0x000fe80000000200 */
[----:B0-----:R-:W-:Y:S04]  /*e180*/  STL.64 [R1+0x20], R4 ;  /* 0x0000200401007387 */ /* 0x001fe80000100a00 */
[----:B------:R-:W-:Y:S04]  /*e190*/  STL.64 [R1+0x28], R6 ;  /* 0x0000280601007387 */ /* 0x000fe80000100a00 */
[----:B------:R-:W0:Y:S04]  /*e1a0*/  LDSM.16.M88.4 R4, [R28+0x16000] ;  /* 0x016000001c04783b */ /* 0x000e280000000200 */
[----:B-1----:R-:W-:Y:S04]  /*e1b0*/  STL.64 [R1+0x10], R12 ;  /* 0x0000100c01007387 */ /* 0x002fe80000100a00 */
[----:B------:R-:W-:Y:S04]  /*e1c0*/  STL.64 [R1+0x18], R14 ;  /* 0x0000180e01007387 */ /* 0x000fe80000100a00 */
[----:B------:R-:W-:Y:S04]  /*e1d0*/  LDSM.16.M88.4 R12, [R28+0x17000] ;  /* 0x017000001c0c783b */ /* 0x000fe80000000200 */
[----:B0-----:R-:W-:Y:S04]  /*e1e0*/  STL.64 [R1+0x2dc8], R6 ;  /* 0x002dc80601007387 */ /* 0x001fe80000100a00 */
[----:B------:R-:W-:Y:S04]  /*e1f0*/  STL.64 [R1], R8 ;  /* 0x0000000801007387 */ /* 0x000fe80000100a00 */
[----:B------:R-:W-:Y:S04]  /*e200*/  STL.64 [R1+0x8], R10 ;  /* 0x0000080a01007387 */ /* 0x000fe80000100a00 */
[----:B------:R0:W-:Y:S04]  /*e210*/  STL.64 [R1+0x2dc0], R4 ;  /* 0x002dc00401007387 */ /* 0x0001e80000100a00 */
[----:B------:R-:W1:Y:S04]  /*e220*/  LDSM.16.M88.4 R8, [R28+0x16800] ;  /* 0x016800001c08783b */ /* 0x000e680000000200 */
        /* <DEDUP_REMOVED lines=8> */
[----:B------:R-:W2:Y:S04]  /*e2b0*/  LDL.LU R6, [R1+0x278] ;  /* 0x0002780001067983 */ /* 0x000ea80000300800 */
[----:B------:R-:W2:Y:S04]  /*e2c0*/  LDL.LU R7, [R1+0x27c] ;  /* 0x00027c0001077983 */ /* 0x000ea80000300800 */
[----:B-1----:R-:W-:Y:S04]  /*e2d0*/  STL [R1+0x2af4], R10 ;  /* 0x002af40a01007387 */ /* 0x002fe80000100800 */
[----:B------:R-:W-:Y:S04]  /*e2e0*/  STL [R1+0x2af0], R11 ;  /* 0x002af00b01007387 */ /* 0x000fe80000100800 */
[----:B------:R-:W-:Y:S04]  /*e2f0*/  STL [R1+0x2ac4], R14 ;  /* 0x002ac40e01007387 */ /* 0x000fe80000100800 */
[----:B------:R-:W-:Y:S04]  /*e300*/  STL [R1+0x2ac0], R15 ;  /* 0x002ac00f01007387 */ /* 0x000fe80000100800 */
[----:B------:R-:W-:Y:S04]  /*e310*/  STL [R1+0x2be4], R18 ;  /* 0x002be41201007387 */ /* 0x000fe80000100800 */
[----:B------:R-:W-:Y:S04]  /*e320*/  STL [R1+0x2be0], R19 ;  /* 0x002be01301007387 */ /* 0x000fe80000100800 */
[----:B------:R0:W-:Y:S04]  /*e330*/  STL.64 [R1+0x2e48], R16 ;  /* 0x002e481001007387 */ /* 0x0001e80000100a00 */
[----:B0-----:R-:W3:Y:S04]  /*e340*/  LDL.LU.64 R16, [R1+0xa0] ;  /* 0x0000a00001107983 */ /* 0x001ee80000300a00 */
[----:B------:R-:W-:Y:S04]  /*e350*/  STL.64 [R1+0x2d88], R26 ;  /* 0x002d881a01007387 */ /* 0x000fe80000100a00 */
[----:B------:R0:W-:Y:S04]  /*e360*/  STL.64 [R1+0x2d80], R24 ;  /* 0x002d801801007387 */ /* 0x0001e80000100a00 */
[----:B0-----:R-:W2:Y:S02]  /*e370*/  LDL.LU.64 R24, [R1+0xb0] ;  /* 0x0000b00001187983 */ /* 0x001ea40000300a00 */
[----:B--2---:R-:W-:Y:S11]  /*e380*/  HMMA.16816.F32.BF16 R4, R20, R24, R4 ;  /* 0x000000181404723c */ /* 0x004ff60000041804 */
[----:B------:R-:W-:Y:S11]  /*e390*/  @!UPT UIADD3 URZ, URZ, URZ, URZ ;  /* 0x0000003f3f3ff290 */ /* 0x000ff6000fffe03f */
[----:B------:R-:W-:Y:S01]  /*e3a0*/  @!UPT UIADD3 URZ, URZ, URZ, URZ ;  /* 0x0000003f3f3ff290 */ /* 0x000fe2000fffe03f */
[----:B------:R-:W-:Y:S04]  /*e3b0*/  STL.64 [R1+0x270], R4 ;  /* 0x0002700401007387 */ /* 0x000fe80000100a00 */
[----:B------:R0:W-:Y:S04]  /*e3c0*/  STL.64 [R1+0x278], R6 ;  /* 0x0002780601007387 */ /* 0x0001e80000100a00 */
[----:B0-----:R-:W2:Y:S04]  /*e3d0*/  LDL.LU.64 R6, [R1+0x2eb0] ;  /* 0x002eb00001067983 */ /* 0x001ea80000300a00 */
[----:B------:R-:W2:Y:S01]  /*e3e0*/  LDL.LU.64 R4, [R1+0x2ea8] ;  /* 0x002ea80001047983 */ /* 0x000ea20000300a00 */
[----:B------:R-:W-:Y:S01]  /*e3f0*/  MOV R11, R24 ;  /* 0x00000018000b7202 */ /* 0x000fe20000000f00 */
[----:B------:R-:W-:-:S05]  /*e400*/  IMAD.MOV.U32 R10, RZ, RZ, R25 ;  /* 0x000000ffff0a7224 */ /* 0x000fca00078e0019 */
[----:B------:R-:W-:Y:S04]  /*e410*/  STL.64 [R1+0x2db8], R10 ;  /* 0x002db80a01007387 */ /* 0x000fe80000100a00 */
[----:B------:R-:W-:Y:S01]  /*e420*/  STL.64 [R1+0x2db0], R8 ;  /* 0x002db00801007387 */ /* 0x000fe20000100a00 */
[----:B---3--:R-:W-:Y:S01]  /*e430*/  MOV R15, R16 ;  /* 0x00000010000f7202 */ /* 0x008fe20000000f00 */
[----:B------:R-:W-:Y:S01]  /*e440*/  IMAD.MOV.U32 R14, RZ, RZ, R17 ;  /* 0x000000ffff0e7224 */ /* 0x000fe200078e0011 */
[----:B--2---:R-:W-:Y:S11]  /*e450*/  HMMA.16816.F32.BF16 R4, R20, R16, R4 ;  /* 0x000000101404723c */ /* 0x004ff60000041804 */
[----:B------:R-:W-:Y:S11]  /*e460*/  @!UPT UIADD3 URZ, URZ, URZ, URZ ;  /* 0x0000003f3f3ff290 */ /* 0x000ff6000fffe03f */
[----:B------:R-:W-:Y:S01]  /*e470*/  @!UPT UIADD3 URZ, URZ, URZ, URZ ;  /* 0x0000003f3f3ff290 */ /* 0x000fe2000fffe03f */
[----:B------:R0:W-:Y:S01]  /*e480*/  STL.64 [R1+0x260], R4 ;  /* 0x0002600401007387 */ /* 0x0001e20000100a00 */
[----:B------:R-:W-:-:S03]  /*e490*/  MOV R29, R7 ;  /* 0x00000007001d7202 */ /* 0x000fc60000000f00 */
[----:B------:R5:W-:Y:S01]  /*e4a0*/  STL [R1+0x268], R6 ;  /* 0x0002680601007387 */ /* 0x000be20000100800 */
[----:B------:R-:W-:-:S03]  /*e4b0*/  MOV R7, R0 ;  /* 0x0000000000077202 */ /* 0x000fc60000000f00 */
[----:B0-----:R-:W2:Y:S01]  /*e4c0*/  LDL.LU R4, [R1+0x200] ;  /* 0x0002000001047983 */ /* 0x001ea20000300800 */
[----:B-----5:R-:W-:-:S03]  /*e4d0*/  IMAD.MOV.U32 R6, RZ, RZ, R2 ;  /* 0x000000ffff067224 */ /* 0x020fc600078e0002 */
[----:B------:R-:W2:Y:S04]  /*e4e0*/  LDL.LU R5, [R1+0x204] ;  /* 0x0002040001057983 */ /* 0x000ea80000300800 */
[----:B------:R-:W3:Y:S04]  /*e4f0*/  LDL.LU R2, [R1+0x2ea4] ;  /* 0x002ea40001027983 */ /* 0x000ee80000300800 */
[----:B------:R-:W4:Y:S04]  /*e500*/  LDL.LU R0, [R1+0x2ea0] ;  /* 0x002ea00001007983 */ /* 0x000f280000300800 */
[----:B------:R-:W5:Y:S04]  /*e510*/  LDL.LU.64 R16, [R1+0x60] ;  /* 0x0000600001107983 */ /* 0x000f680000300a00 */
[----:B-----5:R0:W-:Y:S04]  /*e520*/  STL.64 [R1+0x2e50], R16 ;  /* 0x002e501001007387 */ /* 0x0201e80000100a00 */
[----:B0-----:R-:W5:Y:S04]  /*e530*/  LDL.LU R16, [R1+0x230] ;  /* 0x0002300001107983 */ /* 0x001f680000300800 */
[----:B------:R-:W5:Y:S04]  /*e540*/  LDL.LU R17, [R1+0x234] ;  /* 0x0002340001117983 */ /* 0x000f680000300800 */
[----:B------:R-:W2:Y:S04]  /*e550*/  LDL.LU R18, [R1+0x238] ;  /* 0x0002380001127983 */ /* 0x000ea80000300800 */
[----:B------:R-:W2:Y:S04]  /*e560*/  LDL.LU R19, [R1+0x23c] ;  /* 0x00023c0001137983 */ /* 0x000ea80000300800 */
[----:B--2---:R-:W-:Y:S04]  /*e570*/  STL.64 [R1+0x2e70], R18 ;  /* 0x002e701201007387 */ /* 0x004fe80000100a00 */
[----:B-----5:R0:W-:Y:S04]  /*e580*/  STL.64 [R1+0x2e68], R16 ;  /* 0x002e681001007387 */ /* 0x0201e80000100a00 */
[----:B0-----:R-:W2:Y:S04]  /*e590*/  LDL.64 R16, [R1+0x80] ;  /* 0x0000800001107983 */ /* 0x001ea80000100a00 */
[----:B--2---:R0:W-:Y:S04]  /*e5a0*/  STL.64 [R1+0x2e80], R16 ;  /* 0x002e801001007387 */ /* 0x0041e80000100a00 */
[----:B0-----:R-:W2:Y:S04]  /*e5b0*/  LDL.LU.64 R16, [R1+0x90] ;  /* 0x0000900001107983 */ /* 0x001ea80000300a00 */
[----:B------:R-:W-:Y:S04]  /*e5c0*/  STL.64 [R1+0x2e30], R6 ;  /* 0x002e300601007387 */ /* 0x000fe80000100a00 */
[----:B------:R0:W-:Y:S04]  /*e5d0*/  STL.64 [R1+0x2e28], R4 ;  /* 0x002e280401007387 */ /* 0x0001e80000100a00 */
[----:B0-----:R-:W5:Y:S04]  /*e5e0*/  LDL.LU R4, [R1+0x210] ;  /* 0x0002100001047983 */ /* 0x001f680000300800 */
[----:B------:R-:W5:Y:S04]  /*e5f0*/  LDL.LU R5, [R1+0x214] ;  /* 0x0002140001057983 */ /* 0x000f680000300800 */
[----:B------:R-:W2:Y:S04]  /*e600*/  LDL.LU R6, [R1+0x218] ;  /* 0x0002180001067983 */ /* 0x000ea80000300800 */
[----:B------:R-:W2:Y:S04]  /*e610*/  LDL.LU R7, [R1+0x21c] ;  /* 0x00021c0001077983 */ /* 0x000ea80000300800 */
[----:B--2---:R-:W-:Y:S04]  /*e620*/  STL.64 [R1+0x2e40], R6 ;  /* 0x002e400601007387 */ /* 0x004fe80000100a00 */
[----:B-----5:R0:W-:Y:S04]  /*e630*/  STL.64 [R1+0x2e38], R4 ;  /* 0x002e380401007387 */ /* 0x0201e80000100a00 */
[----:B0-----:R-:W2:Y:S04]  /*e640*/  LDL.LU R4, [R1+0x220] ;  /* 0x0002200001047983 */ /* 0x001ea80000300800 */
[----:B------:R-:W2:Y:S01]  /*e650*/  LDL.LU R5, [R1+0x224] ;  /* 0x0002240001057983 */ /* 0x000ea20000300800 */
[----:B----4-:R-:W-:Y:S01]  /*e660*/  IMAD.MOV.U32 R6, RZ, RZ, R0 ;  /* 0x000000ffff067224 */ /* 0x010fe200078e0000 */
[----:B---3--:R-:W-:-:S02]  /*e670*/  MOV R7, R2 ;  /* 0x0000000200077202 */ /* 0x008fc40000000f00 */
[----:B------:R-:W3:Y:S04]  /*e680*/  LDL.LU R0, [R1+0x2e9c] ;  /* 0x002e9c0001007983 */ /* 0x000ee80000300800 */
[----:B------:R-:W4:Y:S04]  /*e690*/  LDL.LU R2, [R1+0x2e98] ;  /* 0x002e980001027983 */ /* 0x000f280000300800 */
[----:B------:R-:W-:Y:S04]  /*e6a0*/  STL.64 [R1+0x2e60], R6 ;  /* 0x002e600601007387 */ /* 0x000fe80000100a00 */
[----:B--2---:R0:W-:Y:S04]  /*e6b0*/  STL.64 [R1+0x2e58], R4 ;  /* 0x002e580401007387 */ /* 0x0041e80000100a00 */
[----:B0-----:R-:W2:Y:S04]  /*e6c0*/  LDL.LU.64 R4, [R1+0x70] ;  /* 0x0000700001047983 */ /* 0x001ea80000300a00 */
[----:B--2---:R0:W-:Y:S04]  /*e6d0*/  STL.64 [R1+0x2e78], R4 ;  /* 0x002e780401007387 */ /* 0x0041e80000100a00 */
[----:B0-----:R-:W2:Y:S04]  /*e6e0*/  LDL.LU R4, [R1+0x240] ;  /* 0x0002400001047983 */ /* 0x001ea80000300800 */
[----:B------:R-:W2:Y:S04]  /*e6f0*/  LDL.LU R5, [R1+0x244] ;  /* 0x0002440001057983 */ /* 0x000ea80000300800 */
[----:B------:R-:W5:Y:S04]  /*e700*/  LDL.LU R6, [R1+0x248] ;  /* 0x0002480001067983 */ /* 0x000f680000300800 */
[----:B------:R-:W5:Y:S04]  /*e710*/  LDL.LU R7, [R1+0x24c] ;  /* 0x00024c0001077983 */ /* 0x000f680000300800 */
[----:B-----5:R-:W-:Y:S04]  /*e720*/  STL.64 [R1+0x2e90], R6 ;  /* 0x002e900601007387 */ /* 0x020fe80000100a00 */
[----:B--2---:R0:W-:Y:S04]  /*e730*/  STL.64 [R1+0x2e88], R4 ;  /* 0x002e880401007387 */ /* 0x0041e80000100a00 */
[----:B0-----:R-:W2:Y:S04]  /*e740*/  LDL.LU R4, [R1+0x250] ;  /* 0x0002500001047983 */ /* 0x001ea80000300800 */
[----:B------:R-:W2:Y:S01]  /*e750*/  LDL.LU R5, [R1+0x254] ;  /* 0x0002540001057983 */ /* 0x000ea20000300800 */
[----:B----4-:R-:W-:Y:S01]  /*e760*/  IMAD.MOV.U32 R6, RZ, RZ, R2 ;  /* 0x000000ffff067224 */ /* 0x010fe200078e0002 */
[----:B---3--:R-:W-:-:S02]  /*e770*/  MOV R7, R0 ;  /* 0x0000000000077202 */ /* 0x008fc40000000f00 */
[----:B------:R-:W3:Y:S04]  /*e780*/  LDL.LU.64 R8, [R1+0x50] ;  /* 0x0000500001087983 */ /* 0x000ee80000300a00 */
[----:B------:R-:W4:Y:S04]  /*e790*/  LDL.LU.64 R24, [R1+0x40] ;  /* 0x0000400001187983 */ /* 0x000f280000300a00 */
[----:B------:R-:W-:Y:S04]  /*e7a0*/  STL [R1+0x2d40], R14 ;  /* 0x002d400e01007387 */ /* 0x000fe80000100800 */
[----:B------:R-:W-:Y:S04]  /*e7b0*/  STL [R1+0x2d3c], R15 ;  /* 0x002d3c0f01007387 */ /* 0x000fe80000100800 */
[----:B------:R-:W-:Y:S01]  /*e7c0*/  STL [R1+0x2d38], R29 ;  /* 0x002d381d01007387 */ /* 0x000fe20000100800 */
[----:B------:R-:W-:Y:S01]  /*e7d0*/  IMAD.MOV.U32 R28, RZ, RZ, R16 ;  /* 0x000000ffff1c7224 */ /* 0x000fe200078e0010 */
[----:B------:R-:W-:Y:S01]  /*e7e0*/  MOV R3, R17 ;  /* 0x0000001100037202 */ /* 0x000fe20000000f00 */
[C---:B--2---:R-:W-:Y:S11]  /*e7f0*/  HMMA.16816.F32.BF16 R4, R20.reuse, R16, R4 ;  /* 0x000000101404723c */ /* 0x044ff60000041804 */
[----:B------:R-:W-:Y:S11]  /*e800*/  @!UPT UIADD3 URZ, URZ, URZ, URZ ;  /* 0x0000003f3f3ff290 */ /* 0x000ff6000fffe03f */
[----:B------:R-:W-:Y:S01]  /*e810*/  @!UPT UIADD3 URZ, URZ, URZ, URZ ;  /* 0x0000003f3f3ff290 */ /* 0x000fe2000fffe03f */
[----:B------:R-:W-:Y:S04]  /*e820*/  STL.64 [R1+0x250], R4 ;  /* 0x0002500401007387 */ /* 0x000fe80000100a00 */
[----:B------:R0:W-:Y:S04]  /*e830*/  STL.64 [R1+0x258], R6 ;  /* 0x0002580601007387 */ /* 0x0001e80000100a00 */
[----:B0-----:R-:W2:Y:S04]  /*e840*/  LDL.LU.64 R6, [R1+0x2e90] ;  /* 0x002e900001067983 */ /* 0x001ea80000300a00 */
[----:B------:R-:W2:Y:S04]  /*e850*/  LDL.LU.64 R4, [R1+0x2e88] ;  /* 0x002e880001047983 */ /* 0x000ea80000300a00 */
[----:B------:R-:W2:Y:S04]  /*e860*/  LDL.LU.64 R16, [R1+0x2e80] ;  /* 0x002e800001107983 */ /* 0x000ea80000300a00 */
[----:B------:R-:W-:Y:S04]  /*e870*/  STL [R1+0x2d48], R3 ;  /* 0x002d480301007387 */ /* 0x000fe80000100800 */
[----:B------:R-:W-:Y:S01]  /*e880*/  STL [R1+0x2d44], R28 ;  /* 0x002d441c01007387 */ /* 0x000fe20000100800 */
[C---:B--2---:R-:W-:Y:S01]  /*e890*/  HMMA.16816.F32.BF16 R4, R20.reuse, R16, R4 ;  /* 0x000000101404723c */ /* 0x044fe20000041804 */
[----:B------:R-:W-:Y:S11]  /*e8a0*/  IMAD.MOV.U32 R29, RZ, RZ, R17 ;  /* 0x000000ffff1d7224 */ /* 0x000ff600078e0011 */
[----:B------:R-:W-:Y:S11]  /*e8b0*/  @!UPT UIADD3 URZ, URZ, URZ, URZ ;  /* 0x0000003f3f3ff290 */ /* 0x000ff6000fffe03f */
[----:B------:R0:W-:Y:S04]  /*e8c0*/  STL.64 [R1+0x240], R4 ;  /* 0x0002400401007387 */ /* 0x0001e80000100a00 */
[----:B------:R1:W-:Y:S04]  /*e8d0*/  STL.64 [R1+0x248], R6 ;  /* 0x0002480601007387 */ /* 0x0003e80000100a00 */
[----:B0-----:R-:W2:Y:S04]  /*e8e0*/  LDL.LU.64 R4, [R1+0x2e78] ;  /* 0x002e780001047983 */ /* 0x001ea80000300a00 */
[----:B------:R-:W2:Y:S04]  /*e8f0*/  LDL.LU.64 R18, [R1+0x2e70] ;  /* 0x002e700001127983 */ /* 0x000ea80000300a00 */
[----:B------:R-:W2:Y:S04]  /*e900*/  LDL.LU.64 R16, [R1+0x2e68] ;  /* 0x002e680001107983 */ /* 0x000ea80000300a00 */
[----:B------:R-:W-:Y:S04]  /*e910*/  STL [R1+0x2d4c], R29 ;  /* 0x002d4c1d01007387 */ /* 0x000fe80000100800 */
[----:B-1----:R-:W5:Y:S01]  /*e920*/  LDL.LU.64 R6, [R1+0x2e60] ;  /* 0x002e600001067983 */ /* 0x002f620000300a00 */
[----:B--2---:R-:W-:Y:S01]  /*e930*/  HMMA.16816.F32.BF16 R16, R20, R4, R16 ;  /* 0x000000041410723c */ /* 0x004fe20000041810 */
[----:B------:R-:W-:Y:S01]  /*e940*/  MOV R14, R4 ;  /* 0x00000004000e7202 */ /* 0x000fe20000000f00 */
[----:B------:R-:W-:-:S02]  /*e950*/  IMAD.MOV.U32 R15, RZ, RZ, R5 ;  /* 0x000000ffff0f7224 */ /* 0x000fc400078e0005 */
[----:B------:R-:W5:Y:S11]  /*e960*/  LDL.LU.64 R4, [R1+0x2e58] ;  /* 0x002e580001047983 */ /* 0x000f760000300a00 */
[----:B------:R-:W-:Y:S08]  /*e970*/  @!UPT UIADD3 URZ, URZ, URZ, URZ ;  /* 0x0000003f3f3ff290 */ /* 0x000ff0000fffe03f */
[----:B------:R0:W-:Y:S04]  /*e980*/  STL.64 [R1+0x230], R16 ;  /* 0x0002301001007387 */ /* 0x0001e80000100a00 */
[----:B0-----:R-:W5:Y:S01]  /*e990*/  LDL.LU.64 R16, [R1+0x2e50] ;  /* 0x002e500001107983 */ /* 0x001f620000300a00 */
[----:B------:R-:W-:Y:S01]  /*e9a0*/  IMAD.MOV.U32 R0, RZ, RZ, R19 ;  /* 0x000000ffff007224 */ /* 0x000fe200078e0013 */
[----:B------:R-:W-:Y:S02]  /*e9b0*/  MOV R2, R18 ;  /* 0x0000001200027202 */ /* 0x000fe40000000f00 */
[----:B------:R-:W-:Y:S04]  /*e9c0*/  STL [R1+0x2d54], R15 ;  /* 0x002d540f01007387 */ /* 0x000fe80000100800 */
[----:B------:R-:W-:Y:S04]  /*e9d0*/  STL [R1+0x2d50], R14 ;  /* 0x002d500e01007387 */ /* 0x000fe80000100800 */
[----:B------:R-:W-:Y:S04]  /*e9e0*/  STL [R1+0x2bdc], R0 ;  /* 0x002bdc0001007387 */ /* 0x000fe80000100800 */
[----:B------:R-:W-:Y:S01]  /*e9f0*/  STL [R1+0x2bd8], R2 ;  /* 0x002bd80201007387 */ /* 0x000fe20000100800 */
[----:B-----5:R-:W-:Y:S01]  /*ea00*/  HMMA.16816.F32.BF16 R4, R20, R16, R4 ;  /* 0x000000101404723c */ /* 0x020fe20000041804 */
[----:B------:R-:W-:Y:S01]  /*ea10*/  MOV R3, R16 ;  /* 0x0000001000037202 */ /* 0x000fe20000000f00 */
[----:B------:R-:W-:-:S02]  /*ea20*/  IMAD.MOV.U32 R28, RZ, RZ, R17 ;  /* 0x000000ffff1c7224 */ /* 0x000fc400078e0011 */
[----:B------:R-:W2:Y:S11]  /*ea30*/  LDL.LU.64 R16, [R1+0x2e48] ;  /* 0x002e480001107983 */ /* 0x000eb60000300a00 */
[----:B------:R-:W-:Y:S08]  /*ea40*/  @!UPT UIADD3 URZ, URZ, URZ, URZ ;  /* 0x0000003f3f3ff290 */ /* 0x000ff0000fffe03f */
[----:B------:R-:W-:Y:S01]  /*ea50*/  STL [R1+0x220], R4 ;  /* 0x0002200401007387 */ /* 0x000fe20000100800 */
[----:B------:R-:W-:Y:S01]  /*ea60*/  IMAD.MOV.U32 R19, RZ, RZ, R6 ;  /* 0x000000ffff137224 */ /* 0x000fe200078e0006 */
[----:B------:R-:W-:Y:S02]  /*ea70*/  MOV R18, R5 ;  /* 0x0000000500127202 */ /* 0x000fe40000000f00 */
[----:B------:R0:W-:Y:S04]  /*ea80*/  STL [R1+0x22c], R7 ;  /* 0x00022c0701007387 */ /* 0x0001e80000100800 */
[----:B0-----:R-:W3:Y:S04]  /*ea90*/  LDL.LU.64 R6, [R1+0x2e40] ;  /* 0x002e400001067983 */ /* 0x001ee80000300a00 */
[----:B------:R-:W3:Y:S04]  /*eaa0*/  LDL.LU.64 R4, [R1+0x2e38] ;  /* 0x002e380001047983 */ /* 0x000ee80000300a00 */
[----:B------:R-:W-:Y:S04]  /*eab0*/  STL [R1+0x2d5c], R28 ;  /* 0x002d5c1c01007387 */ /* 0x000fe80000100800 */
[----:B------:R-:W-:Y:S04]  /*eac0*/  STL [R1+0x2d58], R3 ;  /* 0x002d580301007387 */ /* 0x000fe80000100800 */
[----:B------:R-:W-:Y:S04]  /*ead0*/  STL [R1+0x2bec], R19 ;  /* 0x002bec1301007387 */ /* 0x000fe80000100800 */
[----:B------:R-:W-:Y:S01]  /*eae0*/  STL [R1+0x2be8], R18 ;  /* 0x002be81201007387 */ /* 0x000fe20000100800 */
[----:B---3--:R-:W-:Y:S11]  /*eaf0*/  HMMA.16816.F32.BF16 R4, R20, R8, R4 ;  /* 0x000000081404723c */ /* 0x008ff60000041804 */
[----:B------:R-:W-:Y:S11]  /*eb00*/  @!UPT UIADD3 URZ, URZ, URZ, URZ ;  /* 0x0000003f3f3ff290 */ /* 0x000ff6000fffe03f */
[----:B------:R-:W-:Y:S01]  /*eb10*/  @!UPT UIADD3 URZ, URZ, URZ, URZ ;  /* 0x0000003f3f3ff290 */ /* 0x000fe2000fffe03f */
[----:B------:R-:W-:Y:S04]  /*eb20*/  STL.64 [R1+0x210], R4 ;  /* 0x0002100401007387 */ /* 0x000fe80000100a00 */
[----:B------:R0:W-:Y:S04]  /*eb30*/  STL.64 [R1+0x218], R6 ;  /* 0x0002180601007387 */ /* 0x0001e80000100a00 */
[----:B0-----:R-:W3:Y:S04]  /*eb40*/  LDL.LU.64 R6, [R1+0x2e30] ;  /* 0x002e300001067983 */ /* 0x001ee80000300a00 */
[----:B------:R-:W3:Y:S01]  /*eb50*/  LDL.LU.64 R4, [R1+0x2e28] ;  /* 0x002e280001047983 */ /* 0x000ee20000300a00 */
[----:B------:R-:W-:Y:S01]  /*eb60*/  IMAD.MOV.U32 R29, RZ, RZ, R9 ;  /* 0x000000ffff1d7224 */ /* 0x000fe200078e0009 */
[----:B------:R-:W-:Y:S01]  /*eb70*/  MOV R14, R8 ;  /* 0x00000008000e7202 */ /* 0x000fe20000000f00 */
[----:B----4-:R-:W-:Y:S01]  /*eb80*/  IMAD.MOV.U32 R15, RZ, RZ, R25 ;  /* 0x000000ffff0f7224 */ /* 0x010fe200078e0019 */
[----:B------:R-:W-:-:S02]  /*eb90*/  MOV R3, R24 ;  /* 0x0000001800037202 */ /* 0x000fc40000000f00 */
[----:B------:R-:W-:Y:S04]  /*eba0*/  STL [R1+0x2d64], R29 ;  /* 0x002d641d01007387 */ /* 0x000fe80000100800 */
[----:B------:R-:W-:Y:S01]  /*ebb0*/  STL [R1+0x2d60], R14 ;  /* 0x002d600e01007387 */ /* 0x000fe20000100800 */
[----:B---3--:R-:W-:Y:S11]  /*ebc0*/  HMMA.16816.F32.BF16 R4, R20, R24, R4 ;  /* 0x000000181404723c */ /* 0x008ff60000041804 */
[----:B------:R-:W-:Y:S11]  /*ebd0*/  @!UPT UIADD3 URZ, URZ, URZ, URZ ;  /* 0x0000003f3f3ff290 */ /* 0x000ff6000fffe03f */
[----:B------:R-:W-:Y:S01]  /*ebe0*/  @!UPT UIADD3 URZ, URZ, URZ, URZ ;  /* 0x0000003f3f3ff290 */ /* 0x000fe2000fffe03f */
[----:B------:R-:W-:Y:S04]  /*ebf0*/  STL.64 [R1+0x200], R4 ;  /* 0x0002000401007387 */ /* 0x000fe80000100a00 */
[----:B------:R-:W3:Y:S04]  /*ec00*/  LDL.LU R24, [R1+0x370] ;  /* 0x0003700001187983 */ /* 0x000ee80000300800 */
[----:B------:R-:W3:Y:S04]  /*ec10*/  LDL.LU R25, [R1+0x374] ;  /* 0x0003740001197983 */ /* 0x000ee80000300800 */
[----:B------:R-:W4:Y:S04]  /*ec20*/  LDL.LU R26, [R1+0x378] ;  /* 0x00037800011a7983 */ /* 0x000f280000300800 */
[----:B------:R-:W4:Y:S01]  /*ec30*/  LDL.LU R27, [R1+0x37c] ;  /* 0x00037c00011b7983 */ /* 0x000f220000300800 */
[----:B------:R-:W-:Y:S01]  /*ec40*/  MOV R19, R6 ;  /* 0x0000000600137202 */ /* 0x000fe20000000f00 */
[----:B------:R-:W-:-:S02]  /*ec50*/  IMAD.MOV.U32 R18, RZ, RZ, R7 ;  /* 0x000000ffff127224 */ /* 0x000fc400078e0007 */
[----:B----4-:R-:W-:Y:S04]  /*ec60*/  STL.64 [R1+0x2d98], R26 ;  /* 0x002d981a01007387 */ /* 0x010fe80000100a00 */
[----:B---3--:R0:W-:Y:S04]  /*ec70*/  STL.64 [R1+0x2d90], R24 ;  /* 0x002d901801007387 */ /* 0x0081e80000100a00 */
[----:B0-----:R-:W3:Y:S04]  /*ec80*/  LDL.LU R24, [R1+0x380] ;  /* 0x0003800001187983 */ /* 0x001ee80000300800 */
[----:B------:R-:W3:Y:S04]  /*ec90*/  LDL.LU R25, [R1+0x384] ;  /* 0x0003840001197983 */ /* 0x000ee80000300800 */
[----:B------:R-:W4:Y:S04]  /*eca0*/  LDL.LU R26, [R1+0x388] ;  /* 0x00038800011a7983 */ /* 0x000f280000300800 */
[----:B------:R-:W4:Y:S04]  /*ecb0*/  LDL.LU R27, [R1+0x38c] ;  /* 0x00038c00011b7983 */ /* 0x000f280000300800 */
[----:B------:R-:W5:Y:S04]  /*ecc0*/  LDL.LU R4, [R1+0x1c0] ;  /* 0x0001c00001047983 */ /* 0x000f680000300800 */
[----:B------:R-:W5:Y:S04]  /*ecd0*/  LDL.LU R5, [R1+0x1c4] ;  /* 0x0001c40001057983 */ /* 0x000f680000300800 */
[----:B------:R-:W2:Y:S04]  /*ece0*/  LDL.LU R6, [R1+0x1c8] ;  /* 0x0001c80001067983 */ /* 0x000ea80000300800 */
[----:B------:R-:W2:Y:S04]  /*ecf0*/  LDL.LU R7, [R1+0x1cc] ;  /* 0x0001cc0001077983 */ /* 0x000ea80000300800 */
[----:B--2---:R-:W-:Y:S04]  /*ed00*/  STL.64 [R1+0x2de8], R6 ;  /* 0x002de80601007387 */ /* 0x004fe80000100a00 */
[----:B-----5:R0:W-:Y:S04]  /*ed10*/  STL.64 [R1+0x2de0], R4 ;  /* 0x002de00401007387 */ /* 0x0201e80000100a00 */
        /* <DEDUP_REMOVED lines=8> */
[----:B0-----:R-:W2:Y:S04]  /*eda0*/  LDL.LU.64 R4, [R1+0x30] ;  /* 0x0000300001047983 */ /* 0x001ea80000300a00 */
[----:B------:R-:W5:Y:S04]  /*edb0*/  LDL.LU R8, [R1+0x1b0] ;  /* 0x0001b00001087983 */ /* 0x000f680000300800 */
[----:B------:R-:W5:Y:S04]  /*edc0*/  LDL.LU R9, [R1+0x1b4] ;  /* 0x0001b40001097983 */ /* 0x000f680000300800 */
[----:B------:R-:W2:Y:S04]  /*edd0*/  LDL.LU R10, [R1+0x1b8] ;  /* 0x0001b800010a7983 */ /* 0x000ea80000300800 */
[----:B------:R-:W2:Y:S04]  /*ede0*/  LDL.LU R11, [R1+0x1bc] ;  /* 0x0001bc00010b7983 */ /* 0x000ea80000300800 */
[----:B--2---:R-:W-:Y:S04]  /*edf0*/  STL.64 [R1+0x2dd8], R10 ;  /* 0x002dd80a01007387 */ /* 0x004fe80000100a00 */
[----:B-----5:R0:W-:Y:S04]  /*ee00*/  STL.64 [R1+0x2dd0], R8 ;  /* 0x002dd00801007387 */ /* 0x0201e80000100a00 */
[----:B0-----:R-:W2:Y:S04]  /*ee10*/  LDL.LU.64 R8, [R1] ;  /* 0x0000000001087983 */ /* 0x001ea80000300a00 */
        /* <DEDUP_REMOVED lines=8> */
[----:B--2---:R0:W-:Y:S04]  /*eea0*/  STL.64 [R1+0x2e20], R8 ;  /* 0x002e200801007387 */ /* 0x0041e80000100a00 */
[----:B0-----:R-:W2:Y:S04]  /*eeb0*/  LDL.LU R8, [R1+0x1f0] ;  /* 0x0001f00001087983 */ /* 0x001ea80000300800 */
[----:B------:R-:W2:Y:S04]  /*eec0*/  LDL.LU R9, [R1+0x1f4] ;  /* 0x0001f40001097983 */ /* 0x000ea80000300800 */
[----:B------:R-:W2:Y:S04]  /*eed0*/  LDL.LU R10, [R1+0x1f8] ;  /* 0x0001f800010a7983 */ /* 0x000ea80000300800 */
[----:B------:R-:W2:Y:S04]  /*eee0*/  LDL.LU R11, [R1+0x1fc] ;  /* 0x0001fc00010b7983 */ /* 0x000ea80000300800 */
[----:B----4-:R-:W-:Y:S04]  /*eef0*/  STL.64 [R1+0x2da8], R26 ;  /* 0x002da81a01007387 */ /* 0x010fe80000100a00 */
[----:B---3--:R0:W-:Y:S01]  /*ef00*/  STL.64 [R1+0x2da0], R24 ;  /* 0x002da01801007387 */ /* 0x0081e20000100a00 */
[----:B------:R-:W-:-:S03]  /*ef10*/  MOV R14, R4 ;  /* 0x00000004000e7202 */ /* 0x000fc60000000f00 */
[----:B0-----:R-:W3:Y:S04]  /*ef20*/  LDL.LU R24, [R1+0x390] ;  /* 0x0003900001187983 */ /* 0x001ee80000300800 */
[----:B------:R-:W3:Y:S04]  /*ef30*/  LDL.LU R25, [R1+0x394] ;  /* 0x0003940001197983 */ /* 0x000ee80000300800 */
[----:B------:R-:W3:Y:S04]  /*ef40*/  LDL.LU R26, [R1+0x398] ;  /* 0x00039800011a7983 */ /* 0x000ee80000300800 */
[----:B------:R-:W3:Y:S04]  /*ef50*/  LDL.LU R27, [R1+0x39c] ;  /* 0x00039c00011b7983 */ /* 0x000ee80000300800 */
[----:B------:R-:W-:Y:S04]  /*ef60*/  STL [R1+0x2d6c], R15 ;  /* 0x002d6c0f01007387 */ /* 0x000fe80000100800 */
[----:B------:R-:W-:Y:S04]  /*ef70*/  STL [R1+0x2d68], R3 ;  /* 0x002d680301007387 */ /* 0x000fe80000100800 */
[----:B------:R-:W-:Y:S04]  /*ef80*/  STL [R1+0x2bf4], R18 ;  /* 0x002bf41201007387 */ /* 0x000fe80000100800 */
[----:B------:R-:W-:Y:S01]  /*ef90*/  STL [R1+0x2bf0], R19 ;  /* 0x002bf01301007387 */ /* 0x000fe20000100800 */
[----:B------:R-:W-:Y:S01]  /*efa0*/  IMAD.MOV.U32 R28, RZ, RZ, R5 ;  /* 0x000000ffff1c7224 */ /* 0x000fe200078e0005 */
[C---:B--2---:R-:W-:Y:S11]  /*efb0*/  HMMA.16816.F32.BF16 R8, R20.reuse, R4, R8 ;  /* 0x000000041408723c */ /* 0x044ff60000041808 */
[----:B------:R-:W-:Y:S11]  /*efc0*/  @!UPT UIADD3 URZ, URZ, URZ, URZ ;  /* 0x0000003f3f3ff290 */ /* 0x000ff6000fffe03f */
[----:B------:R-:W-:Y:S01]  /*efd0*/  @!UPT UIADD3 URZ, URZ, URZ, URZ ;  /* 0x0000003f3f3ff290 */ /* 0x000fe2000fffe03f */
[----:B------:R0:W-:Y:S04]  /*efe0*/  STL.64 [R1+0x1f0], R8 ;  /* 0x0001f00801007387 */ /* 0x0001e80000100a00 */
[----:B------:R1:W-:Y:S04]  /*eff0*/  STL.64 [R1+0x1f8], R10 ;  /* 0x0001f80a01007387 */ /* 0x0003e80000100a00 */
[----:B0-----:R-:W2:Y:S04]  /*f000*/  LDL.LU.64 R8, [R1+0x2e20] ;  /* 0x002e200001087983 */ /* 0x001ea80000300a00 */
[----:B------:R-:W2:Y:S04]  /*f010*/  LDL.LU.64 R6, [R1+0x2e18] ;  /* 0x002e180001067983 */ /* 0x000ea80000300a00 */
[----:B------:R-:W2:Y:S04]  /*f020*/  LDL.LU.64 R4, [R1+0x2e10] ;  /* 0x002e100001047983 */ /* 0x000ea80000300a00 */
[----:B------:R-:W-:Y:S04]  /*f030*/  STL [R1+0x2d74], R28 ;  /* 0x002d741c01007387 */ /* 0x000fe80000100800 */
[----:B------:R-:W-:Y:S04]  /*f040*/  STL [R1+0x2d70], R14 ;  /* 0x002d700e01007387 */ /* 0x000fe80000100800 */
[----:B-1----:R-:W4:Y:S01]  /*f050*/  LDL.LU.64 R10, [R1+0x2e08] ;  /* 0x002e0800010a7983 */ /* 0x002f220000300a00 */
[----:B--2---:R-:W-:Y:S01]  /*f060*/  HMMA.16816.F32.BF16 R4, R20, R8, R4 ;  /* 0x000000081404723c */ /* 0x004fe20000041804 */
[----:B------:R-:W-:Y:S01]  /*f070*/  MOV R3, R8 ;  /* 0x0000000800037202 */ /* 0x000fe20000000f00 */
[----:B------:R-:W-:-:S02]  /*f080*/  IMAD.MOV.U32 R29, RZ, RZ, R9 ;  /* 0x000000ffff1d7224 */ /* 0x000fc400078e0009 */
[----:B------:R-:W4:Y:S11]  /*f090*/  LDL.LU.64 R8, [R1+0x2e00] ;  /* 0x002e000001087983 */ /* 0x000f360000300a00 */
[----:B------:R-:W-:Y:S08]  /*f0a0*/  @!UPT UIADD3 URZ, URZ, URZ, URZ ;  /* 0x0000003f3f3ff290 */ /* 0x000ff0000fffe03f */
[----:B------:R0:W-:Y:S04]  /*f0b0*/  STL.64 [R1+0x1e0], R4 ;  /* 0x0001e00401007387 */ /* 0x0001e80000100a00 */
[----:B0-----:R-:W4:Y:S01]  /*f0c0*/  LDL.LU.64 R4, [R1+0x2df8] ;  /* 0x002df80001047983 */ /* 0x001f220000300a00 */
[----:B------:R-:W-:Y:S01]  /*f0d0*/  IMAD.MOV.U32 R19, RZ, RZ, R7 ;  /* 0x000000ffff137224 */ /* 0x000fe200078e0007 */
[----:B------:R-:W-:Y:S02]  /*f0e0*/  MOV R18, R6 ;  /* 0x0000000600127202 */ /* 0x000fe40000000f00 */
[----:B------:R-:W-:Y:S04]  /*f0f0*/  STL [R1+0x2d78], R3 ;  /* 0x002d780301007387 */ /* 0x000fe80000100800 */
[----:B------:R-:W-:Y:S04]  /*f100*/  STL [R1+0x2bfc], R19 ;  /* 0x002bfc1301007387 */ /* 0x000fe80000100800 */
[----:B------:R-:W-:Y:S01]  /*f110*/  STL [R1+0x2bf8], R18 ;  /* 0x002bf81201007387 */ /* 0x000fe20000100800 */
[C---:B----4-:R-:W-:Y:S01]  /*f120*/  HMMA.16816.F32.BF16 R8, R20.reuse, R4, R8 ;  /* 0x000000041408723c */ /* 0x050fe20000041808 */
[----:B------:R-:W-:Y:S01]  /*f130*/  MOV R14, R4 ;  /* 0x00000004000e7202 */ /* 0x000fe20000000f00 */
[----:B------:R-:W-:Y:S11]  /*f140*/  IMAD.MOV.U32 R15, RZ, RZ, R5 ;  /* 0x000000ffff0f7224 */ /* 0x000ff600078e0005 */
[----:B------:R-:W-:Y:S10]  /*f150*/  @!UPT UIADD3 URZ, URZ, URZ, URZ ;  /* 0x0000003f3f3ff290 */ /* 0x000ff4000fffe03f */
[----:B------:R0:W-:Y:S04]  /*f160*/  STL.64 [R1+0x1d0], R8 ;  /* 0x0001d00801007387 */ /* 0x0001e80000100a00 */
[----:B------:R1:W-:Y:S04]  /*f170*/  STL.64 [R1+0x1d8], R10 ;  /* 0x0001d80a01007387 */ /* 0x0003e80000100a00 */
[----:B0-----:R-:W2:Y:S04]  /*f180*/  LDL.LU.64 R8, [R1+0x2df0] ;  /* 0x002df00001087983 */ /* 0x001ea80000300a00 */
[----:B------:R-:W2:Y:S04]  /*f190*/  LDL.LU.64 R6, [R1+0x2de8] ;  /* 0x002de80001067983 */ /* 0x000ea80000300a00 */
[----:B------:R-:W2:Y:S04]  /*f1a0*/  LDL.LU.64 R4, [R1+0x2de0] ;  /* 0x002de00001047983 */ /* 0x000ea80000300a00 */
[----:B-1----:R-:W4:Y:S01]  /*f1b0*/  LDL.LU.64 R10, [R1+0x2dd8] ;  /* 0x002dd800010a7983 */ /* 0x002f220000300a00 */
[----:B--2---:R-:W-:Y:S01]  /*f1c0*/  HMMA.16816.F32.BF16 R4, R20, R8, R4 ;  /* 0x000000081404723c */ /* 0x004fe20000041804 */
[----:B------:R-:W-:Y:S01]  /*f1d0*/  MOV R3, R8 ;  /* 0x0000000800037202 */ /* 0x000fe20000000f00 */
[----:B------:R-:W-:-:S02]  /*f1e0*/  IMAD.MOV.U32 R28, RZ, RZ, R9 ;  /* 0x000000ffff1c7224 */ /* 0x000fc400078e0009 */
[----:B------:R-:W4:Y:S11]  /*f1f0*/  LDL.LU.64 R8, [R1+0x2dd0] ;  /* 0x002dd00001087983 */ /* 0x000f360000300a00 */
[----:B------:R-:W-:Y:S08]  /*f200*/  @!UPT UIADD3 URZ, URZ, URZ, URZ ;  /* 0x0000003f3f3ff290 */ /* 0x000ff0000fffe03f */
[----:B------:R0:W-:Y:S01]  /*f210*/  STL.64 [R1+0x1c0], R4 ;  /* 0x0001c00401007387 */ /* 0x0001e20000100a00 */
[----:B------:R-:W-:Y:S01]  /*f220*/  MOV R19, R6 ;  /* 0x0000000600137202 */ /* 0x000fe20000000f00 */
[----:B------:R-:W-:Y:S02]  /*f230*/  IMAD.MOV.U32 R18, RZ, RZ, R7 ;  /* 0x000000ffff127224 */ /* 0x000fe400078e0007 */
[----:B------:R-:W2:Y:S04]  /*f240*/  LDL.LU.64 R6, [R1+0x2dc8] ;  /* 0x002dc80001067983 */ /* 0x000ea80000300a00 */
[----:B0-----:R-:W4:Y:S02]  /*f250*/  LDL.LU.64 R4, [R1+0x2dc0] ;  /* 0x002dc00001047983 */ /* 0x001f240000300a00 */
[C---:B----4-:R-:W-:Y:S11]  /*f260*/  HMMA.16816.F32.BF16 R8, R20.reuse, R4, R8 ;  /* 0x000000041408723c */ /* 0x050ff60000041808 */
[----:B------:R-:W-:Y:S11]  /*f270*/  @!UPT UIADD3 URZ, URZ, URZ, URZ ;  /* 0x0000003f3f3ff290 */ /* 0x000ff6000fffe03f */
[----:B------:R-:W-:Y:S01]  /*f280*/  @!UPT UIADD3 URZ, URZ, URZ, URZ ;  /* 0x0000003f3f3ff290 */ /* 0x000fe2000fffe03f */
[----:B------:R0:W-:Y:S01]  /*f290*/  STL.64 [R1+0x1b8], R10 ;  /* 0x0001b80a01007387 */ /* 0x0001e20000100a00 */
[----:B------:R-:W-:Y:S01]  /*f2a0*/  MOV R0, R8 ;  /* 0x0000000800007202 */ /* 0x000fe20000000f00 */
[----:B------:R-:W-:Y:S02]  /*f2b0*/  IMAD.MOV.U32 R2, RZ, RZ, R9 ;  /* 0x000000ffff027224 */ /* 0x000fe400078e0009 */
[----:B0-----:R-:W4:Y:S04]  /*f2c0*/  LDL.LU.64 R10, [R1+0x2db8] ;  /* 0x002db800010a7983 */ /* 0x001f280000300a00 */
[----:B------:R-:W3:Y:S04]  /*f2d0*/  LDL.LU.64 R8, [R1+0x2db0] ;  /* 0x002db00001087983 */ /* 0x000ee80000300a00 */
[----:B--2---:R-:W-:Y:S04]  /*f2e0*/  STL.64 [R1+0x2c40], R6 ;  /* 0x002c400601007387 */ /* 0x004fe80000100a00 */
[----:B------:R-:W-:Y:S01]  /*f2f0*/  STL.64 [R1+0x2c38], R4 ;  /* 0x002c380401007387 */ /* 0x000fe20000100a00 */
[C---:B---3--:R-:W-:Y:S11]  /*f300*/  HMMA.16816.F32.BF16 R24, R20.reuse, R8, R24 ;  /* 0x000000081418723c */ /* 0x048ff60000041818 */
[----:B------:R-:W-:Y:S11]  /*f310*/  @!UPT UIADD3 URZ, URZ, URZ, URZ ;  /* 0x0000003f3f3ff290 */ /* 0x000ff6000fffe03f */
[----:B------:R-:W-:Y:S01]  /*f320*/  @!UPT UIADD3 URZ, URZ, URZ, URZ ;  /* 0x0000003f3f3ff290 */ /* 0x000fe2000fffe03f */
[----:B------:R-:W-:Y:S04]  /*f330*/  STL.64 [R1+0x1a0], R24 ;  /* 0x0001a01801007387 */ /* 0x000fe80000100a00 */
[----:B------:R0:W-:Y:S04]  /*f340*/  STL.64 [R1+0x1a8], R26 ;  /* 0x0001a81a01007387 */ /* 0x0001e80000100a00 */
[----:B0-----:R-:W2:Y:S04]  /*f350*/  LDL.LU.64 R26, [R1+0x2da8] ;  /* 0x002da800011a7983 */ /* 0x001ea80000300a00 */
[----:B------:R-:W2:Y:S02]  /*f360*/  LDL.LU.64 R24, [R1+0x2da0] ;  /* 0x002da00001187983 */ /* 0x000ea40000300a00 */
[C---:B--2---:R-:W-:Y:S11]  /*f370*/  HMMA.16816.F32.BF16 R24, R20.reuse, R12, R24 ;  /* 0x0000000c1418723c */ /* 0x044ff60000041818 */
[----:B------:R-:W-:Y:S11]  /*f380*/  @!UPT UIADD3 URZ, URZ, URZ, URZ ;  /* 0x0000003f3f3ff290 */ /* 0x000ff6000fffe03f */
[----:B------:R-:W-:Y:S01]  /*f390*/  @!UPT UIADD3 URZ, URZ, URZ, URZ ;  /* 0x0000003f3f3ff290 */ /* 0x000fe2000fffe03f */
[----:B------:R-:W-:Y:S04]  /*f3a0*/  STL.64 [R1+0x190], R24 ;  /* 0x0001901801007387 */ /* 0x000fe80000100a00 */
[----:B------:R0:W-:Y:S04]  /*f3b0*/  STL.64 [R1+0x198], R26 ;  /* 0x0001981a01007387 */ /* 0x0001e80000100a00 */
[----:B0-----:R-:W2:Y:S04]  /*f3c0*/  LDL.LU.64 R26, [R1+0x2d98] ;  /* 0x002d9800011a7983 */ /* 0x001ea80000300a00 */
[----:B------:R-:W2:Y:S04]  /*f3d0*/  LDL.LU.64 R24, [R1+0x2d90] ;  /* 0x002d900001187983 */ /* 0x000ea80000300a00 */
[----:B------:R-:W-:Y:S01]  /*f3e0*/  STL.64 [R1+0x2d20], R12 ;  /* 0x002d200c01007387 */ /* 0x000fe20000100a00 */
[----:B----4-:R-:W-:Y:S01]  /*f3f0*/  IMAD.MOV.U32 R5, RZ, RZ, R10 ;  /* 0x000000ffff057224 */ /* 0x010fe200078e000a */
[----:B------:R-:W-:Y:S01]  /*f400*/  MOV R4, R11 ;  /* 0x0000000b00047202 */ /* 0x000fe20000000f00 */
[----:B--2---:R-:W-:Y:S01]  /*f410*/  HMMA.16816.F32.BF16 R20, R20, R16, R24 ;  /* 0x000000101414723c */ /* 0x004fe20000041818 */
[----:B------:R-:W2:Y:S04]  /*f420*/  LDL.LU.64 R26, [R1+0x2d88] ;  /* 0x002d8800011a7983 */ /* 0x000ea80000300a00 */
[----:B------:R-:W2:Y:S11]  /*f430*/  LDL.LU.64 R24, [R1+0x2d80] ;  /* 0x002d800001187983 */ /* 0x000eb60000300a00 */
[----:B------:R-:W-:Y:S07]  /*f440*/  @!UPT UIADD3 URZ, URZ, URZ, URZ ;  /* 0x0000003f3f3ff290 */ /* 0x000fee000fffe03f */
[----:B------:R0:W-:Y:S01]  /*f450*/  STL.64 [R1+0x180], R20 ;  /* 0x0001801401007387 */ /* 0x0001e20000100a00 */
[----:B------:R-:W-:Y:S01]  /*f460*/  MOV R10, R22 ;  /* 0x00000016000a7202 */ /* 0x000fe20000000f00 */
[----:B------:R-:W-:Y:S02]  /*f470*/  IMAD.MOV.U32 R11, RZ, RZ, R23 ;  /* 0x000000ffff0b7224 */ /* 0x000fe400078e0017 */
[----:B0-----:R-:W2:Y:S04]  /*f480*/  LDL.LU R20, [R1+0x360] ;  /* 0x0003600001147983 */ /* 0x001ea80000300800 */
[----:B------:R-:W2:Y:S04]  /*f490*/  LDL.LU R21, [R1+0x364] ;  /* 0x0003640001157983 */ /* 0x000ea80000300800 */
[----:B------:R-:W2:Y:S04]  /*f4a0*/  LDL.LU R22, [R1+0x368] ;  /* 0x0003680001167983 */ /* 0x000ea80000300800 */
[----:B------:R-:W2:Y:S04]  /*f4b0*/  LDL.LU R23, [R1+0x36c] ;  /* 0x00036c0001177983 */ /* 0x000ea80000300800 */
[----:B------:R-:W-:Y:S04]  /*f4c0*/  STL.64 [R1+0x2c10], R18 ;  /* 0x002c101201007387 */ /* 0x000fe80000100a00 */
[----:B------:R0:W-:Y:S04]  /*f4d0*/  STL.64 [R1+0x2c08], R16 ;  /* 0x002c081001007387 */ /* 0x0001e80000100a00 */
[----:B------:R-:W-:Y:S04]  /*f4e0*/  STL [R1+0x2afc], R11 ;  /* 0x002afc0b01007387 */ /* 0x000fe80000100800 */
[----:B------:R-:W-:Y:S04]  /*f4f0*/  STL [R1+0x2af8], R10 ;  /* 0x002af80a01007387 */ /* 0x000fe80000100800 */
[----:B------:R-:W-:Y:S04]  /*f500*/  STL.64 [R1+0x2d10], R8 ;  /* 0x002d100801007387 */ /* 0x000fe80000100a00 */
[----:B0-----:R-:W3:Y:S01]  /*f510*/  LDL.LU R16, [R1+0x280] ;  /* 0x0002800001107983 */ /* 0x001ee20000300800 */
[----:B--2---:R-:W-:Y:S11]  /*f520*/  HMMA.16816.F32.BF16 R4, R24, R4, R20 ;  /* 0x000000041804723c */ /* 0x004ff60000041814 */
[----:B------:R-:W-:Y:S11]  /*f530*/  @!UPT UIADD3 URZ, URZ, URZ, URZ ;  /* 0x0000003f3f3ff290 */ /* 0x000ff6000fffe03f */
[----:B------:R-:W-:Y:S01]  /*f540*/  @!UPT UIADD3 URZ, URZ, URZ, URZ ;  /* 0x0000003f3f3ff290 */ /* 0x000fe2000fffe03f */
[----:B------:R0:W-:Y:S04]  /*f550*/  STL.64 [R1+0x170], R4 ;  /* 0x0001700401007387 */ /* 0x0001e80000100a00 */
[----:B------:R-:W-:Y:S04]  /*f560*/  STL.64 [R1+0x178], R6 ;  /* 0x0001780601007387 */ /* 0x000fe80000100a00 */
[----:B------:R-:W3:Y:S04]  /*f570*/  LDL.LU R17, [R1+0x284] ;  /* 0x0002840001117983 */ /* 0x000ee80000300800 */
[----:B------:R-:W2:Y:S04]  /*f580*/  LDL.LU R18, [R1+0x288] ;  /* 0x0002880001127983 */ /* 0x000ea80000300800 */
[----:B------:R-:W2:Y:S01]  /*f590*/  LDL.LU R19, [R1+0x28c] ;  /* 0x00028c0001137983 */ /* 0x000ea20000300800 */
[----:B0-----:R-:W-:-:S03]  /*f5a0*/  MOV R4, R3 ;  /* 0x0000000300047202 */ /* 0x001fc60000000f00 */
[----:B--2---:R-:W-:Y:S04]  /*f5b0*/  STL.64 [R1+0x2c20], R18 ;  /* 0x002c201201007387 */ /* 0x004fe80000100a00 */
[----:B---3--:R0:W-:Y:S04]  /*f5c0*/  STL.64 [R1+0x2c18], R16 ;  /* 0x002c181001007387 */ /* 0x0081e80000100a00 */
[----:B0-----:R-:W2:Y:S04]  /*f5d0*/  LDL.LU R16, [R1+0x290] ;  /* 0x0002900001107983 */ /* 0x001ea80000300800 */
[----:B------:R-:W2:Y:S04]  /*f5e0*/  LDL.LU R17, [R1+0x294] ;  /* 0x0002940001117983 */ /* 0x000ea80000300800 */
[----:B------:R-:W3:Y:S04]  /*f5f0*/  LDL.LU R18, [R1+0x298] ;  /* 0x0002980001127983 */ /* 0x000ee80000300800 */
[----:B------:R-:W3:Y:S01]  /*f600*/  LDL.LU R19, [R1+0x29c] ;  /* 0x00029c0001137983 */ /* 0x000ee20000300800 */
[----:B------:R-:W-:-:S03]  /*f610*/  IMAD.MOV.U32 R5, RZ, RZ, R28 ;  /* 0x000000ffff057224 */ /* 0x000fc600078e001c */
[----:B------:R-:W4:Y:S04]  /*f620*/  LDL.LU R3, [R1+0x2d78] ;  /* 0x002d780001037983 */ /* 0x000f280000300800 */
[----:B------:R-:W5:Y:S04]  /*f630*/  LDL.LU R28, [R1+0x2d74] ;  /* 0x002d7400011c7983 */ /* 0x000f680000300800 */
[----:B------:R-:W-:Y:S04]  /*f640*/  STL.64 [R1+0x2c58], R4 ;  /* 0x002c580401007387 */ /* 0x000fe80000100a00 */
[----:B---3--:R-:W-:Y:S04]  /*f650*/  STL.64 [R1+0x2c30], R18 ;  /* 0x002c301201007387 */ /* 0x008fe80000100a00 */
[----:B--2---:R0:W-:Y:S04]  /*f660*/  STL.64 [R1+0x2c28], R16 ;  /* 0x002c281001007387 */ /* 0x0041e80000100a00 */
[----:B0-----:R-:W2:Y:S04]  /*f670*/  LDL.LU R16, [R1+0x2a0] ;  /* 0x0002a00001107983 */ /* 0x001ea80000300800 */
[----:B------:R-:W2:Y:S04]  /*f680*/  LDL.LU R17, [R1+0x2a4] ;  /* 0x0002a40001117983 */ /* 0x000ea80000300800 */
[----:B------:R-:W3:Y:S04]  /*f690*/  LDL.LU R18, [R1+0x2a8] ;  /* 0x0002a80001127983 */ /* 0x000ee80000300800 */
[----:B------:R-:W3:Y:S01]  /*f6a0*/  LDL.LU R19, [R1+0x2ac] ;  /* 0x0002ac0001137983 */ /* 0x000ee20000300800 */
[----:B------:R-:W-:Y:S01]  /*f6b0*/  MOV R4, R14 ;  /* 0x0000000e00047202 */ /* 0x000fe20000000f00 */
[----:B------:R-:W-:-:S02]  /*f6c0*/  IMAD.MOV.U32 R5, RZ, RZ, R15 ;  /* 0x000000ffff057224 */ /* 0x000fc400078e000f */
[----:B------:R-:W2:Y:S04]  /*f6d0*/  LDL.LU R14, [R1+0x2d70] ;  /* 0x002d7000010e7983 */ /* 0x000ea80000300800 */
[----:B------:R-:W4:Y:S04]  /*f6e0*/  LDL.LU R15, [R1+0x2d6c] ;  /* 0x002d6c00010f7983 */ /* 0x000f280000300800 */
[----:B------:R-:W-:Y:S04]  /*f6f0*/  STL.64 [R1+0x2c70], R4 ;  /* 0x002c700401007387 */ /* 0x000fe80000100a00 */
[----:B---3--:R-:W-:Y:S04]  /*f700*/  STL.64 [R1+0x2c50], R18 ;  /* 0x002c501201007387 */ /* 0x008fe80000100a00 */
[----:B--2---:R0:W-:Y:S04]  /*f710*/  STL.64 [R1+0x2c48], R16 ;  /* 0x002c481001007387 */ /* 0x0041e80000100a00 */
[----:B0-----:R-:W2:Y:S04]  /*f720*/  LDL.LU R16, [R1+0x2b0] ;  /* 0x0002b00001107983 */ /* 0x001ea80000300800 */
[----:B------:R-:W2:Y:S04]  /*f730*/  LDL.LU R17, [R1+0x2b4] ;  /* 0x0002b40001117983 */ /* 0x000ea80000300800 */
[----:B------:R-:W3:Y:S04]  /*f740*/  LDL.LU R18, [R1+0x2b8] ;  /* 0x0002b80001127983 */ /* 0x000ee80000300800 */
[----:B------:R-:W3:Y:S01]  /*f750*/  LDL.LU R19, [R1+0x2bc] ;  /* 0x0002bc0001137983 */ /* 0x000ee20000300800 */
[----:B----4-:R-:W-:Y:S01]  /*f760*/  MOV R4, R3 ;  /* 0x0000000300047202 */ /* 0x010fe20000000f00 */
[----:B------:R-:W-:-:S02]  /*f770*/  IMAD.MOV.U32 R5, RZ, RZ, R29 ;  /* 0x000000ffff057224 */ /* 0x000fc400078e001d */
[----:B------:R-:W4:Y:S04]  /*f780*/  LDL.LU R3, [R1+0x2d68] ;  /* 0x002d680001037983 */ /* 0x000f280000300800 */
[----:B------:R-:W4:Y:S04]  /*f790*/  LDL.LU R29, [R1+0x2d64] ;  /* 0x002d6400011d7983 */ /* 0x000f280000300800 */
[----:B------:R0:W-:Y:S02]  /*f7a0*/  STL.64 [R1+0x2c88], R4 ;  /* 0x002c880401007387 */ /* 0x0001e40000100a00 */
[----:B0-----:R-:W-:-:S02]  /*f7b0*/  MOV R4, R14 ;  /* 0x0000000e00047202 */ /* 0x001fc40000000f00 */
[----:B---3--:R-:W-:Y:S04]  /*f7c0*/  STL.64 [R1+0x2c68], R18 ;  /* 0x002c681201007387 */ /* 0x008fe80000100a00 */
[----:B--2---:R0:W-:Y:S04]  /*f7d0*/  STL.64 [R1+0x2c60], R16 ;  /* 0x002c601001007387 */ /* 0x0041e80000100a00 */
[----:B0-----:R-:W2:Y:S04]  /*f7e0*/  LDL.LU R16, [R1+0x2c0] ;  /* 0x0002c00001107983 */ /* 0x001ea80000300800 */
[----:B------:R-:W2:Y:S04]  /*f7f0*/  LDL.LU R17, [R1+0x2c4] ;  /* 0x0002c40001117983 */ /* 0x000ea80000300800 */
[----:B------:R-:W3:Y:S04]  /*f800*/  LDL.LU R18, [R1+0x2c8] ;  /* 0x0002c80001127983 */ /* 0x000ee80000300800 */
[----:B------:R-:W3:Y:S04]  /*f810*/  LDL.LU R19, [R1+0x2cc] ;  /* 0x0002cc0001137983 */ /* 0x000ee80000300800 */
[----:B------:R-:W2:Y:S01]  /*f820*/  LDL.LU R14, [R1+0x2d60] ;  /* 0x002d6000010e7983 */ /* 0x000ea20000300800 */
[----:B-----5:R-:W-:-:S03]  /*f830*/  IMAD.MOV.U32 R5, RZ, RZ, R28 ;  /* 0x000000ffff057224 */ /* 0x020fc600078e001c */
[----:B------:R-:W5:Y:S04]  /*f840*/  LDL.LU R28, [R1+0x2d5c] ;  /* 0x002d5c00011c7983 */ /* 0x000f680000300800 */
[----:B------:R4:W-:Y:S02]  /*f850*/  STL.64 [R1+0x2ca0], R4 ;  /* 0x002ca00401007387 */ /* 0x0009e40000100a00 */
[----:B----4-:R-:W-:Y:S01]  /*f860*/  MOV R4, R3 ;  /* 0x0000000300047202 */ /* 0x010fe20000000f00 */
[----:B------:R-:W-:Y:S01]  /*f870*/  IMAD.MOV.U32 R5, RZ, RZ, R15 ;  /* 0x000000ffff057224 */ /* 0x000fe200078e000f */
[----:B------:R-:W4:Y:S04]  /*f880*/  LDL.LU R3, [R1+0x2d58] ;  /* 0x002d580001037983 */ /* 0x000f280000300800 */
[----:B------:R-:W4:Y:S04]  /*f890*/  LDL.LU R15, [R1+0x2d54] ;  /* 0x002d5400010f7983 */ /* 0x000f280000300800 */
[----:B------:R0:W-:Y:S04]  /*f8a0*/  STL.64 [R1+0x2cb8], R4 ;  /* 0x002cb80401007387 */ /* 0x0001e80000100a00 */
[----:B---3--:R-:W-:Y:S04]  /*f8b0*/  STL.64 [R1+0x2c80], R18 ;  /* 0x002c801201007387 */ /* 0x008fe80000100a00 */
[----:B--2---:R1:W-:Y:S01]  /*f8c0*/  STL.64 [R1+0x2c78], R16 ;  /* 0x002c781001007387 */ /* 0x0043e20000100a00 */
[----:B0-----:R-:W-:-:S03]  /*f8d0*/  MOV R4, R14 ;  /* 0x0000000e00047202 */ /* 0x001fc60000000f00 */
[----:B-1----:R-:W2:Y:S04]  /*f8e0*/  LDL.LU R16, [R1+0x2d0] ;  /* 0x0002d00001107983 */ /* 0x002ea80000300800 */
[----:B------:R-:W2:Y:S04]  /*f8f0*/  LDL.LU R17, [R1+0x2d4] ;  /* 0x0002d40001117983 */ /* 0x000ea80000300800 */
[----:B------:R-:W3:Y:S04]  /*f900*/  LDL.LU R18, [R1+0x2d8] ;  /* 0x0002d80001127983 */ /* 0x000ee80000300800 */
[----:B------:R-:W3:Y:S04]  /*f910*/  LDL.LU R19, [R1+0x2dc] ;  /* 0x0002dc0001137983 */ /* 0x000ee80000300800 */
[----:B------:R-:W2:Y:S01]  /*f920*/  LDL.LU R14, [R1+0x2d50] ;  /* 0x002d5000010e7983 */ /* 0x000ea20000300800 */
[----:B------:R-:W-:-:S03]  /*f930*/  IMAD.MOV.U32 R5, RZ, RZ, R29 ;  /* 0x000000ffff057224 */ /* 0x000fc600078e001d */
[----:B------:R-:W2:Y:S04]  /*f940*/  LDL.LU R29, [R1+0x2d4c] ;  /* 0x002d4c00011d7983 */ /* 0x000ea80000300800 */
[----:B------:R0:W-:Y:S01]  /*f950*/  STL.64 [R1+0x2cd0], R4 ;  /* 0x002cd00401007387 */ /* 0x0001e20000100a00 */
[----:B----4-:R-:W-:Y:S01]  /*f960*/  IMAD.MOV.U32 R21, RZ, RZ, R15 ;  /* 0x000000ffff157224 */ /* 0x010fe200078e000f */
[----:B0-----:R-:W-:Y:S01]  /*f970*/  MOV R4, R3 ;  /* 0x0000000300047202 */ /* 0x001fe20000000f00 */
[----:B-----5:R-:W-:Y:S01]  /*f980*/  IMAD.MOV.U32 R5, RZ, RZ, R28 ;  /* 0x000000ffff057224 */ /* 0x020fe200078e001c */
[----:B---3--:R-:W-:Y:S04]  /*f990*/  STL.64 [R1+0x2c98], R18 ;  /* 0x002c981201007387 */ /* 0x008fe80000100a00 */
[----:B--2---:R0:W-:Y:S01]  /*f9a0*/  STL.64 [R1+0x2c90], R16 ;  /* 0x002c901001007387 */ /* 0x0041e20000100a00 */
[----:B------:R-:W-:-:S03]  /*f9b0*/  MOV R20, R14 ;  /* 0x0000000e00147202 */ /* 0x000fc60000000f00 */
[----:B0-----:R-:W2:Y:S04]  /*f9c0*/  LDL.LU R16, [R1+0x2e0] ;  /* 0x0002e00001107983 */ /* 0x001ea80000300800 */
[----:B------:R-:W2:Y:S04]  /*f9d0*/  LDL.LU R17, [R1+0x2e4] ;  /* 0x0002e40001117983 */ /* 0x000ea80000300800 */
[----:B------:R-:W3:Y:S04]  /*f9e0*/  LDL.LU R18, [R1+0x2e8] ;  /* 0x0002e80001127983 */ /* 0x000ee80000300800 */
[----:B------:R-:W3:Y:S04]  /*f9f0*/  LDL.LU R19, [R1+0x2ec] ;  /* 0x0002ec0001137983 */ /* 0x000ee80000300800 */
[----:B------:R-:W4:Y:S04]  /*fa00*/  LDL.LU R3, [R1+0x2d48] ;  /* 0x002d480001037983 */ /* 0x000f280000300800 */
[----:B------:R-:W5:Y:S04]  /*fa10*/  LDL.LU R28, [R1+0x2d44] ;  /* 0x002d4400011c7983 */ /* 0x000f680000300800 */
[----:B------:R-:W-:Y:S04]  /*fa20*/  STL.64 [R1+0x2ce8], R4 ;  /* 0x002ce80401007387 */ /* 0x000fe80000100a00 */
[----:B------:R-:W2:Y:S04]  /*fa30*/  LDL.LU R14, [R1+0x2d40] ;  /* 0x002d4000010e7983 */ /* 0x000ea80000300800 */
[----:B------:R-:W2:Y:S04]  /*fa40*/  LDL.LU R15, [R1+0x2d3c] ;  /* 0x002d3c00010f7983 */ /* 0x000ea80000300800 */
[----:B------:R0:W-:Y:S04]  /*fa50*/  STL.64 [R1+0x2cf0], R20 ;  /* 0x002cf01401007387 */ /* 0x0001e80000100a00 */
[----:B0-----:R-:W2:Y:S01]  /*fa60*/  LDL.LU R20, [R1+0x80] ;  /* 0x0000800001147983 */ /* 0x001ea20000300800 */
[----:B------:R-:W-:-:S03]  /*fa70*/  MOV R21, R29 ;  /* 0x0000001d00157202 */ /* 0x000fc60000000f00 */
[----:B------:R-:W3:Y:S04]  /*fa80*/  LDL.LU R29, [R1+0x2d38] ;  /* 0x002d3800011d7983 */ /* 0x000ee80000300800 */
[----:B--2---:R5:W-:Y:S02]  /*fa90*/  STL.64 [R1+0x2d08], R20 ;  /* 0x002d081401007387 */ /* 0x004be40000100a00 */
[----:B-----5:R-:W-:Y:S01]  /*faa0*/  IMAD.MOV.U32 R20, RZ, RZ, R28 ;  /* 0x000000ffff147224 */ /* 0x020fe200078e001c */
[----:B----4-:R-:W-:Y:S01]  /*fab0*/  MOV R21, R3 ;  /* 0x0000000300157202 */ /* 0x010fe20000000f00 */
[----:B------:R-:W2:Y:S04]  /*fac0*/  LDL.LU R28, [R1+0x2d34] ;  /* 0x002d3400011c7983 */ /* 0x000ea80000300800 */
[----:B------:R-:W4:Y:S04]  /*fad0*/  LDL.LU R3, [R1+0x2d30] ;  /* 0x002d300001037983 */ /* 0x000f280000300800 */
[----:B------:R0:W-:Y:S04]  /*fae0*/  STL.64 [R1+0x2d18], R20 ;  /* 0x002d181401007387 */ /* 0x0001e80000100a00 */
[----:B------:R-:W5:Y:S04]  /*faf0*/  LDL.LU R12, [R1+0x350] ;  /* 0x00035000010c7983 */ /* 0x000f680000300800 */
[----:B------:R-:W5:Y:S01]  /*fb00*/  LDL.LU R13, [R1+0x354] ;  /* 0x00035400010d7983 */ /* 0x000f620000300800 */
[----:B0-----:R-:W-:Y:S01]  /*fb10*/  MOV R21, R14 ;  /* 0x0000000e00157202 */ /* 0x001fe20000000f00 */
[----:B------:R-:W-:-:S02]  /*fb20*/  IMAD.MOV.U32 R20, RZ, RZ, R15 ;  /* 0x000000ffff147224 */ /* 0x000fc400078e000f */
[----:B------:R-:W5:Y:S04]  /*fb30*/  LDL.LU R14, [R1+0x358] ;  /* 0x00035800010e7983 */ /* 0x000f680000300800 */
[----:B------:R-:W5:Y:S04]  /*fb40*/  LDL.LU R15, [R1+0x35c] ;  /* 0x00035c00010f7983 */ /* 0x000f680000300800 */
[----:B------:R-:W2:Y:S04]  /*fb50*/  LDL.LU R8, [R1+0x340] ;  /* 0x0003400001087983 */ /* 0x000ea80000300800 */
[----:B------:R-:W2:Y:S04]  /*fb60*/  LDL.LU R9, [R1+0x344] ;  /* 0x0003440001097983 */ /* 0x000ea80000300800 */
[----:B------:R-:W2:Y:S04]  /*fb70*/  LDL.LU R10, [R1+0x348] ;  /* 0x00034800010a7983 */ /* 0x000ea80000300800 */
[----:B------:R-:W2:Y:S04]  /*fb80*/  LDL.LU R11, [R1+0x34c] ;  /* 0x00034c00010b7983 */ /* 0x000ea80000300800 */
[----:B------:R-:W2:Y:S04]  /*fb90*/  LDL.LU R4, [R1+0x320] ;  /* 0x0003200001047983 */ /* 0x000ea80000300800 */
[----:B------:R-:W2:Y:S04]  /*fba0*/  LDL.LU R5, [R1+0x324] ;  /* 0x0003240001057983 */ /* 0x000ea80000300800 */
[----:B------:R-:W2:Y:S04]  /*fbb0*/  LDL.LU R6, [R1+0x328] ;  /* 0x0003280001067983 */ /* 0x000ea80000300800 */
[----:B------:R-:W2:Y:S04]  /*fbc0*/  LDL.LU R7, [R1+0x32c] ;  /* 0x00032c0001077983 */ /* 0x000ea80000300800 */
[----:B--2---:R-:W-:Y:S04]  /*fbd0*/  STL.64 [R1+0x2d00], R6 ;  /* 0x002d000601007387 */ /* 0x004fe80000100a00 */
[----:B------:R0:W-:Y:S04]  /*fbe0*/  STL.64 [R1+0x2cf8], R4 ;  /* 0x002cf80401007387 */ /* 0x0001e80000100a00 */
[----:B0-----:R-:W2:Y:S04]  /*fbf0*/  LDL.LU R4, [R1+0x330] ;  /* 0x0003300001047983 */ /* 0x001ea80000300800 */
[----:B------:R-:W2:Y:S04]  /*fc00*/  LDL.LU R5, [R1+0x334] ;  /* 0x0003340001057983 */ /* 0x000ea80000300800 */
[----:B------:R-:W2:Y:S04]  /*fc10*/  LDL.LU R6, [R1+0x338] ;  /* 0x0003380001067983 */ /* 0x000ea80000300800 */
[----:B------:R-:W2:Y:S04]  /*fc20*/  LDL.LU R7, [R1+0x33c] ;  /* 0x00033c0001077983 */ /* 0x000ea80000300800 */
[----:B---3--:R-:W-:Y:S04]  /*fc30*/  STL.64 [R1+0x2cb0], R18 ;  /* 0x002cb01201007387 */ /* 0x008fe80000100a00 */
[----:B------:R0:W-:Y:S04]  /*fc40*/  STL.64 [R1+0x2ca8], R16 ;  /* 0x002ca81001007387 */ /* 0x0001e80000100a00 */
[----:B0-----:R-:W3:Y:S04]  /*fc50*/  LDL.LU R16, [R1+0x2f0] ;  /* 0x0002f00001107983 */ /* 0x001ee80000300800 */
[----:B------:R-:W3:Y:S01]  /*fc60*/  LDL.LU R17, [R1+0x2f4] ;  /* 0x0002f40001117983 */ /* 0x000ee20000300800 */
[----:B----4-:R-:W-:Y:S01]  /*fc70*/  IMAD.MOV.U32 R18, RZ, RZ, R3 ;  /* 0x000000ffff127224 */ /* 0x010fe200078e0003 */
[----:B------:R-:W-:-:S02]  /*fc80*/  MOV R19, R28 ;  /* 0x0000001c00137202 */ /* 0x000fc40000000f00 */
[----:B------:R-:W4:Y:S04]  /*fc90*/  LDL.LU R3, [R1+0x2d2c] ;  /* 0x002d2c0001037983 */ /* 0x000f280000300800 */
[----:B------:R-:W2:Y:S04]  /*fca0*/  LDL.LU R28, [R1+0x2d28] ;  /* 0x002d2800011c7983 */ /* 0x000ea80000300800 */
[----:B------:R-:W-:Y:S01]  /*fcb0*/  STL.64 [R1+0x2cc8], R18 ;  /* 0x002cc81201007387 */ /* 0x000fe20000100a00 */
[----:B-----5:R-:W-:Y:S03]  /*fcc0*/  HMMA.16816.F32.BF16 R20, R24, R20, R12 ;  /* 0x000000141814723c */ /* 0x020fe6000004180c */
[----:B---3--:R0:W-:Y:S04]  /*fcd0*/  STL.64 [R1+0x2cc0], R16 ;  /* 0x002cc01001007387 */ /* 0x0081e80000100a00 */
[----:B0-----:R-:W3:Y:S04]  /*fce0*/  LDL.LU R16, [R1+0x300] ;  /* 0x0003000001107983 */ /* 0x001ee80000300800 */
[----:B------:R-:W3:Y:S04]  /*fcf0*/  LDL.LU R17, [R1+0x304] ;  /* 0x0003040001117983 */ /* 0x000ee80000300800 */
[----:B------:R-:W5:Y:S04]  /*fd00*/  LDL.LU R18, [R1+0x308] ;  /* 0x0003080001127983 */ /* 0x000f680000300800 */
[----:B------:R-:W5:Y:S04]  /*fd10*/  LDL.LU R19, [R1+0x30c] ;  /* 0x00030c0001137983 */ /* 0x000f680000300800 */
[----:B-----5:R-:W-:Y:S04]  /*fd20*/  STL.64 [R1+0x2ce0], R18 ;  /* 0x002ce01201007387 */ /* 0x020fe80000100a00 */
[----:B---3--:R0:W-:Y:S04]  /*fd30*/  STL.64 [R1+0x2cd8], R16 ;  /* 0x002cd81001007387 */ /* 0x0081e80000100a00 */
[----:B0-----:R-:W3:Y:S04]  /*fd40*/  LDL.LU R16, [R1+0x310] ;  /* 0x0003100001107983 */ /* 0x001ee80000300800 */
[----:B------:R-:W3:Y:S04]  /*fd50*/  LDL.LU R17, [R1+0x314] ;  /* 0x0003140001117983 */ /* 0x000ee80000300800 */
[----:B------:R-:W5:Y:S04]  /*fd60*/  LDL.LU.64 R12, [R1+0x2d20] ;  /* 0x002d2000010c7983 */ /* 0x000f680000300a00 */
[----:B------:R0:W-:Y:S04]  /*fd70*/  STL.64 [R1+0x160], R20 ;  /* 0x0001601401007387 */ /* 0x0001e80000100a00 */
[----:B0-----:R-:W2:Y:S01]  /*fd80*/  LDL.LU.64 R20, [R1+0x2d18] ;  /* 0x002d180001147983 */ /* 0x001ea20000300a00 */
[----:B------:R-:W-:Y:S01]  /*fd90*/  IMAD.MOV.U32 R14, RZ, RZ, R22 ;  /* 0x000000ffff0e7224 */ /* 0x000fe200078e0016 */
[----:B------:R-:W-:-:S04]  /*fda0*/  MOV R15, R23 ;  /* 0x00000017000f7202 */ /* 0x000fc80000000f00 */
[----:B------:R-:W-:Y:S04]  /*fdb0*/  STL [R1+0x2acc], R14 ;  /* 0x002acc0e01007387 */ /* 0x000fe80000100800 */
[----:B------:R-:W-:Y:S01]  /*fdc0*/  STL [R1+0x2ac8], R15 ;  /* 0x002ac80f01007387 */ /* 0x000fe20000100800 */
[C---:B--2---:R-:W-:Y:S03]  /*fdd0*/  HMMA.16816.F32.BF16 R20, R24.reuse, R20, R8 ;  /* 0x000000141814723c */ /* 0x044fe60000041808 */
[----:B------:R-:W2:Y:S11]  /*fde0*/  LDL.LU.64 R8, [R1+0x2d10] ;  /* 0x002d100001087983 */ /* 0x000eb60000300a00 */
[----:B------:R-:W-:Y:S09]  /*fdf0*/  @!UPT UIADD3 URZ, URZ, URZ, URZ ;  /* 0x0000003f3f3ff290 */ /* 0x000ff2000fffe03f */
[----:B------:R0:W-:Y:S04]  /*fe00*/  STL.64 [R1+0x150], R20 ;  /* 0x0001501401007387 */ /* 0x0001e80000100a00 */
[----:B0-----:R-:W2:Y:S01]  /*fe10*/  LDL.LU.64 R20, [R1+0x2d08] ;  /* 0x002d080001147983 */ /* 0x001ea20000300a00 */
[----:B------:R-:W-:Y:S01]  /*fe20*/  IMAD.MOV.U32 R11, RZ, RZ, R22 ;  /* 0x000000ffff0b7224 */ /* 0x000fe200078e0016 */
[----:B------:R-:W-:Y:S02]  /*fe30*/  MOV R10, R23 ;  /* 0x00000017000a7202 */ /* 0x000fe40000000f00 */
[----:B--2---:R-:W-:Y:S01]  /*fe40*/  HMMA.16816.F32.BF16 R20, R24, R20, R4 ;  /* 0x000000141814723c */ /* 0x004fe20000041804 */
[----:B------:R-:W2:Y:S04]  /*fe50*/  LDL.LU.64 R6, [R1+0x2d00] ;  /* 0x002d000001067983 */ /* 0x000ea80000300a00 */
[----:B------:R-:W2:Y:S11]  /*fe60*/  LDL.LU.64 R4, [R1+0x2cf8] ;  /* 0x002cf80001047983 */ /* 0x000eb60000300a00 */
[----:B------:R-:W-:Y:S07]  /*fe70*/  @!UPT UIADD3 URZ, URZ, URZ, URZ ;  /* 0x0000003f3f3ff290 */ /* 0x000fee000fffe03f */
[----:B------:R0:W-:Y:S04]  /*fe80*/  STL.64 [R1+0x140], R20 ;  /* 0x0001401401007387 */ /* 0x0001e80000100a00 */
[----:B0-----:R-:W2:Y:S01]  /*fe90*/  LDL.LU.64 R20, [R1+0x2cf0] ;  /* 0x002cf00001147983 */ /* 0x001ea20000300a00 */
[----:B----4-:R-:W-:Y:S01]  /*fea0*/  MOV R19, R3 ;  /* 0x0000000300137202 */ /* 0x010fe20000000f00 */
[----:B------:R-:W-:Y:S01]  /*feb0*/  IMAD.MOV.U32 R18, RZ, RZ, R28 ;  /* 0x000000ffff127224 */ /* 0x000fe200078e001c */
[----:B------:R-:W-:Y:S01]  /*fec0*/  MOV R3, R23 ;  /* 0x0000001700037202 */ /* 0x000fe20000000f00 */
[----:B------:R-:W-:-:S04]  /*fed0*/  IMAD.MOV.U32 R28, RZ, RZ, R22 ;  /* 0x000000ffff1c7224 */ /* 0x000fc800078e0016 */
[----:B------:R-:W-:Y:S04]  /*fee0*/  STL [R1+0x2ae4], R3 ;  /* 0x002ae40301007387 */ /* 0x000fe80000100800 */
[----:B------:R-:W-:Y:S01]  /*fef0*/  STL [R1+0x2ae0], R28 ;  /* 0x002ae01c01007387 */ /* 0x000fe20000100800 */
[C---:B--2---:R-:W-:Y:S03]  /*ff00*/  HMMA.16816.F32.BF16 R20, R24.reuse, R20, R4 ;  /* 0x000000141814723c */ /* 0x044fe60000041804 */
[----:B------:R-:W3:Y:S11]  /*ff10*/  LDL.LU.64 R4, [R1+0x2ce8] ;  /* 0x002ce80001047983 */ /* 0x000ef60000300a00 */
[----:B------:R-:W-:Y:S09]  /*ff20*/  @!UPT UIADD3 URZ, URZ, URZ, URZ ;  /* 0x0000003f3f3ff290 */ /* 0x000ff2000fffe03f */
[----:B------:R0:W-:Y:S01]  /*ff30*/  STL [R1+0x130], R20 ;  /* 0x0001301401007387 */ /* 0x0001e20000100800 */
[----:B------:R-:W-:Y:S01]  /*ff40*/  IMAD.MOV.U32 R14, RZ, RZ, R21 ;  /* 0x000000ffff0e7224 */ /* 0x000fe200078e0015 */
[----:B------:R-:W-:Y:S02]  /*ff50*/  MOV R15, R22 ;  /* 0x00000016000f7202 */ /* 0x000fe40000000f00 */
[----:B------:R1:W-:Y:S04]  /*ff60*/  STL [R1+0x13c], R23 ;  /* 0x00013c1701007387 */ /* 0x0003e80000100800 */
[----:B0-----:R-:W2:Y:S04]  /*ff70*/  LDL.LU R20, [R1+0xc0] ;  /* 0x0000c00001147983 */ /* 0x001ea80000300800 */
[----:B------:R-:W2:Y:S04]  /*ff80*/  LDL.LU R21, [R1+0xc4] ;  /* 0x0000c40001157983 */ /* 0x000ea80000300800 */
[----:B------:R-:W2:Y:S04]  /*ff90*/  LDL.LU R22, [R1+0xc8] ;  /* 0x0000c80001167983 */ /* 0x000ea80000300800 */
[----:B-1----:R-:W2:Y:S01]  /*ffa0*/  LDL.LU R23, [R1+0xcc] ;  /* 0x0000cc0001177983 */ /* 0x002ea20000300800 */
[C---:B---3--:R-:W-:Y:S03]  /*ffb0*/  HMMA.16816.F32.BF16 R4, R24.reuse, R4, R16 ;  /* 0x000000041804723c */ /* 0x048fe60000041810 */
[----:B------:R-:W3:Y:S04]  /*ffc0*/  LDL.LU.64 R18, [R1+0x2ce0] ;  /* 0x002ce00001127983 */ /* 0x000ee80000300a00 */
[----:B------:R-:W3:Y:S11]  /*ffd0*/  LDL.LU.64 R16, [R1+0x2cd8] ;  /* 0x002cd80001107983 */ /* 0x000ef60000300a00 */
[----:B------:R-:W-:Y:S05]  /*ffe0*/  @!UPT UIADD3 URZ, URZ, URZ, URZ ;  /* 0x0000003f3f3ff290 */ /* 0x000fea000fffe03f */
[----:B------:R0:W-:Y:S04]  /*fff0*/  STL.64 [R1+0x120], R4 ;  /* 0x0001200401007387 */ /* 0x0001e80000100a00 */
[----:B------:R3:W-:Y:S04]  /*10000*/  STL.64 [R1+0x128], R6 ;  /* 0x0001280601007387 */ /* 0x0007e80000100a00 */
[----:B0-----:R-:W3:Y:S02]  /*10010*/  LDL.LU.64 R4, [R1+0x2cd0] ;  /* 0x002cd00001047983 */ /* 0x001ee40000300a00 */
[C---:B---3--:R-:W-:Y:S02]  /*10020*/  HMMA.16816.F32.BF16 R4, R24.reuse, R4, R16 ;  /* 0x000000041804723c */ /* 0x048fe40000041810 */
[----:B------:R-:W3:Y:S04]  /*10030*/  LDL.LU.64 R18, [R1+0x2cc8] ;  /* 0x002cc80001127983 */ /* 0x000ee80000300a00 */
[----:B------:R-:W3:Y:S11]  /*10040*/  LDL.LU.64 R16, [R1+0x2cc0] ;  /* 0x002cc00001107983 */ /* 0x000ef60000300a00 */
[----:B------:R-:W-:Y:S06]  /*10050*/  @!UPT UIADD3 URZ, URZ, URZ, URZ ;  /* 0x0000003f3f3ff290 */ /* 0x000fec000fffe03f */
[----:B------:R0:W-:Y:S04]  /*10060*/  STL.64 [R1+0x110], R4 ;  /* 0x0001100401007387 */ /* 0x0001e80000100a00 */
[----:B------:R3:W-:Y:S04]  /*10070*/  STL.64 [R1+0x118], R6 ;  /* 0x0001180601007387 */ /* 0x0007e80000100a00 */
[----:B0-----:R-:W3:Y:S04]  /*10080*/  LDL.LU.64 R4, [R1+0x2cb8] ;  /* 0x002cb80001047983 */ /* 0x001ee80000300a00 */
[----:B------:R-:W4:Y:S01]  /*10090*/  LDL R3, [R1+0x42c] ;  /* 0x00042c0001037983 */ /* 0x000f220000100800 */
        /* <DEDUP_REMOVED lines=32> */
[----:B------:R-:W-:Y:S04]  /*102a0*/  STL.64 [R1+0x2b0], R4 ;  /* 0x0002b00401007387 */ /* 0x000fe80000100a00 */
[----:B------:R0:W-:Y:S04]  /*102b0*/  STL.64 [R1+0x2b8], R6 ;  /* 0x0002b80601007387 */ /* 0x0001e80000100a00 */
[----:B0-----:R-:W2:Y:S04]  /*102c0*/  LDL.LU.64 R6, [R1+0x2c40] ;  /* 0x002c400001067983 */ /* 0x001ea80000300a00 */
[----:B------:R-:W3:Y:S02]  /*102d0*/  LDL.LU.64 R4, [R1+0x2c38] ;  /* 0x002c380001047983 */ /* 0x000ee40000300a00 */
[C---:B---3--:R-:W-:Y:S11]  /*102e0*/  HMMA.16816.F32.BF16 R16, R24.reuse, R4, R16 ;  /* 0x000000041810723c */ /* 0x048ff60000041810 */
[----:B------:R-:W-:Y:S11]  /*102f0*/  @!UPT UIADD3 URZ, URZ, URZ, URZ ;  /* 0x0000003f3f3ff290 */ /* 0x000ff6000fffe03f */
[----:B------:R-:W-:Y:S01]  /*10300*/  @!UPT UIADD3 URZ, URZ, URZ, URZ ;  /* 0x0000003f3f3ff290 */ /* 0x000fe2000fffe03f */
        /* <DEDUP_REMOVED lines=9> */
[----:B0-----:R-:W5:Y:S04]  /*103a0*/  LDL.LU.64 R18, [R1+0x2c20] ;  /* 0x002c200001127983 */ /* 0x001f680000300a00 */
[----:B------:R-:W5:Y:S02]  /*103b0*/  LDL.LU.64 R16, [R1+0x2c18] ;  /* 0x002c180001107983 */ /* 0x000f640000300a00 */
[C---:B-----5:R-:W-:Y:S11]  /*103c0*/  HMMA.16816.F32.BF16 R16, R24.reuse, R12, R16 ;  /* 0x0000000c1810723c */ /* 0x060ff60000041810 */
[----:B------:R-:W-:Y:S11]  /*103d0*/  @!UPT UIADD3 URZ, URZ, URZ, URZ ;  /* 0x0000003f3f3ff290 */ /* 0x000ff6000fffe03f */
[----:B------:R-:W-:Y:S02]  /*103e0*/  @!UPT UIADD3 URZ, URZ, URZ, URZ ;  /* 0x0000003f3f3ff290 */ /* 0x000fe4000fffe03f */
[----:B------:R-:W-:Y:S01]  /*103f0*/  IMAD.MOV.U32 R5, RZ, RZ, R18 ;  /* 0x000000ffff057224 */ /* 0x000fe200078e0012 */
[----:B------:R-:W-:Y:S01]  /*10400*/  MOV R4, R19 ;  /* 0x0000001300047202 */ /* 0x000fe20000000f00 */
[----:B------:R-:W-:Y:S01]  /*10410*/  IMAD.MOV.U32 R8, RZ, RZ, R16 ;  /* 0x000000ffff087224 */ /* 0x000fe200078e0010 */
[----:B------:R-:W-:Y:S01]  /*10420*/  MOV R9, R17 ;  /* 0x0000001100097202 */ /* 0x000fe20000000f00 */
[----:B------:R-:W3:Y:S04]  /*10430*/  LDL.LU.64 R18, [R1+0x2c10] ;  /* 0x002c100001127983 */ /* 0x000ee80000300a00 */
[----:B------:R-:W2:Y:S04]  /*10440*/  LDL.LU.64 R16, [R1+0x2c08] ;  /* 0x002c080001107983 */ /* 0x000ea80000300a00 */
[----:B------:R0:W-:Y:S04]  /*10450*/  STL.64 [R1+0x2bb8], R14 ;  /* 0x002bb80e01007387 */ /* 0x0001e80000100a00 */
[----:B0-----:R-:W5:Y:S01]  /*10460*/  LDL.LU.64 R14, [R1+0xa8] ;  /* 0x0000a800010e7983 */ /* 0x001f620000300a00 */
[----:B--2---:R-:W-:Y:S03]  /*10470*/  HMMA.16816.F32.BF16 R20, R24, R16, R20 ;  /* 0x000000101814723c */ /* 0x004fe60000041814 */
[----:B----4-:R-:W0:Y:S04]  /*10480*/  LDSM.16.MT88.4 R24, [R3+0x6100] ;  /* 0x006100000318783b */ /* 0x010e280000004200 */
[----:B-----5:R1:W-:Y:S04]  /*10490*/  STL.64 [R1+0x2c00], R14 ;  /* 0x002c000e01007387 */ /* 0x0203e80000100a00 */
[----:B------:R-:W2:Y:S04]  /*104a0*/  LDL.LU R12, [R1+0x270] ;  /* 0x00027000010c7983 */ /* 0x000ea80000300800 */
[----:B------:R-:W2:Y:S04]  /*104b0*/  LDL.LU R13, [R1+0x274] ;  /* 0x00027400010d7983 */ /* 0x000ea80000300800 */
[----:B-1----:R-:W2:Y:S04]  /*104c0*/  LDL.LU R14, [R1+0x278] ;  /* 0x00027800010e7983 */ /* 0x002ea80000300800 */
[----:B------:R-:W2:Y:S04]  /*104d0*/  LDL.LU R15, [R1+0x27c] ;  /* 0x00027c00010f7983 */ /* 0x000ea80000300800 */
[----:B------:R1:W-:Y:S04]  /*104e0*/  STL.64 [R1+0x2b08], R6 ;  /* 0x002b080601007387 */ /* 0x0003e80000100a00 */
[----:B------:R4:W-:Y:S01]  /*104f0*/  STL.64 [R1+0x2b00], R4 ;  /* 0x002b000401007387 */ /* 0x0009e20000100a00 */
[----:B-1----:R-:W-:Y:S01]  /*10500*/  IMAD.MOV.U32 R7, RZ, RZ, R29 ;  /* 0x000000ffff077224 */ /* 0x002fe200078e001d */
[----:B------:R-:W-:-:S02]  /*10510*/  MOV R29, R23 ;  /* 0x00000017001d7202 */ /* 0x000fc40000000f00 */
[----:B----4-:R-:W4:Y:S04]  /*10520*/  LDL.LU R4, [R1+0x260] ;  /* 0x0002600001047983 */ /* 0x010f280000300800 */
[----:B------:R-:W4:Y:S04]  /*10530*/  LDL.LU R5, [R1+0x264] ;  /* 0x0002640001057983 */ /* 0x000f280000300800 */
[----:B------:R-:W4:Y:S04]  /*10540*/  LDL.LU R6, [R1+0x268] ;  /* 0x0002680001067983 */ /* 0x000f280000300800 */
[----:B------:R-:W-:Y:S04]  /*10550*/  STL [R1+0x2aec], R9 ;  /* 0x002aec0901007387 */ /* 0x000fe80000100800 */
[----:B------:R-:W-:Y:S04]  /*10560*/  STL [R1+0x2ae8], R8 ;  /* 0x002ae80801007387 */ /* 0x000fe80000100800 */
[----:B------:R-:W-:Y:S04]  /*10570*/  STL.64 [R1+0xc0], R20 ;  /* 0x0000c01401007387 */ /* 0x000fe80000100a00 */
[----:B------:R-:W-:Y:S04]  /*10580*/  STL [R1+0xc8], R22 ;  /* 0x0000c81601007387 */ /* 0x000fe80000100800 */
[----:B------:R-:W-:Y:S04]  /*10590*/  STL [R1+0x2a50], R29 ;  /* 0x002a501d01007387 */ /* 0x000fe80000100800 */
[----:B0-----:R0:W-:Y:S04]  /*105a0*/  STL.64 [R1+0x2aa8], R26 ;  /* 0x002aa81a01007387 */ /* 0x0011e80000100a00 */
[----:B------:R-:W-:Y:S04]  /*105b0*/  STL.64 [R1+0x2aa0], R24 ;  /* 0x002aa01801007387 */ /* 0x000fe80000100a00 */
[----:B------:R-:W2:Y:S04]  /*105c0*/  LDSM.16.MT88.4 R20, [R3+0x6000] ;  /* 0x006000000314783b */ /* 0x000ea80000004200 */
[----:B0-----:R-:W2:Y:S02]  /*105d0*/  LDL.LU.64 R26, [R1+0xb8] ;  /* 0x0000b800011a7983 */ /* 0x001ea40000300a00 */
[C---:B--2---:R-:W-:Y:S11]  /*105e0*/  HMMA.16816.F32.BF16 R12, R20.reuse, R26, R12 ;  /* 0x0000001a140c723c */ /* 0x044ff6000004180c */
[----:B------:R-:W-:Y:S11]  /*105f0*/  @!UPT UIADD3 URZ, URZ, URZ, URZ ;  /* 0x0000003f3f3ff290 */ /* 0x000ff6000fffe03f */
[----:B------:R-:W-:Y:S01]  /*10600*/  @!UPT UIADD3 URZ, URZ, URZ, URZ ;  /* 0x0000003f3f3ff290 */ /* 0x000fe2000fffe03f */
[----:B------:R-:W-:Y:S04]  /*10610*/  STL.64 [R1+0x3e0], R12 ;  /* 0x0003e00c01007387 */ /* 0x000fe80000100a00 */
[----:B------:R0:W-:Y:S04]  /*10620*/  STL.64 [R1+0x3e8], R14 ;  /* 0x0003e80e01007387 */ /* 0x0001e80000100a00 */
[----:B0-----:R-:W4:Y:S02]  /*10630*/  LDL.LU.64 R14, [R1+0x2c00] ;  /* 0x002c0000010e7983 */ /* 0x001f240000300a00 */
[----:B----4-:R-:W-:Y:S01]  /*10640*/  HMMA.16816.F32.BF16 R4, R20, R14, R4 ;  /* 0x0000000e1404723c */ /* 0x010fe20000041804 */
[----:B------:R-:W-:Y:S01]  /*10650*/  IMAD.MOV.U32 R9, RZ, RZ, R14 ;  /* 0x000000ffff097224 */ /* 0x000fe200078e000e */
[----:B------:R-:W-:Y:S11]  /*10660*/  MOV R8, R15 ;  /* 0x0000000f00087202 */ /* 0x000ff60000000f00 */
[----:B------:R-:W-:Y:S10]  /*10670*/  @!UPT UIADD3 URZ, URZ, URZ, URZ ;  /* 0x0000003f3f3ff290 */ /* 0x000ff4000fffe03f */
[----:B------:R-:W-:Y:S04]  /*10680*/  STL.64 [R1+0x3d0], R4 ;  /* 0x0003d00401007387 */ /* 0x000fe80000100a00 */
[----:B------:R-:W-:Y:S04]  /*10690*/  STL.64 [R1+0x2b18], R10 ;  /* 0x002b180a01007387 */ /* 0x000fe80000100a00 */
[----:B------:R0:W-:Y:S04]  /*106a0*/  STL.64 [R1+0x2b10], R8 ;  /* 0x002b100801007387 */ /* 0x0001e80000100a00 */
[----:B0-----:R-:W2:Y:S04]  /*106b0*/  LDL.LU R8, [R1+0x1c0] ;  /* 0x0001c00001087983 */ /* 0x001ea80000300800 */
[----:B------:R-:W2:Y:S01]  /*106c0*/  LDL.LU R9, [R1+0x1c4] ;  /* 0x0001c40001097983 */ /* 0x000ea20000300800 */
[----:B---3--:R-:W-:Y:S01]  /*106d0*/  IMAD.MOV.U32 R10, RZ, RZ, R19 ;  /* 0x000000ffff0a7224 */ /* 0x008fe200078e0013 */
[----:B------:R-:W-:-:S02]  /*106e0*/  MOV R11, R18 ;  /* 0x00000012000b7202 */ /* 0x000fc40000000f00 */
[----:B------:R-:W3:Y:S04]  /*106f0*/  LDL.LU R19, [R1+0x2bfc] ;  /* 0x002bfc0001137983 */ /* 0x000ee80000300800 */
[----:B------:R-:W4:Y:S04]  /*10700*/  LDL.LU R18, [R1+0x2bf8] ;  /* 0x002bf80001127983 */ /* 0x000f280000300800 */
[----:B------:R0:W-:Y:S04]  /*10710*/  STL.64 [R1+0x2b28], R10 ;  /* 0x002b280a01007387 */ /* 0x0001e80000100a00 */
[----:B--2---:R-:W-:Y:S04]  /*10720*/  STL.64 [R1+0x2b20], R8 ;  /* 0x002b200801007387 */ /* 0x004fe80000100a00 */
[----:B0-----:R-:W2:Y:S04]  /*10730*/  LDL R10, [R1+0x18] ;  /* 0x00001800010a7983 */ /* 0x001ea80000100800 */
[----:B------:R-:W2:Y:S04]  /*10740*/  LDL R11, [R1+0x1c] ;  /* 0x00001c00010b7983 */ /* 0x000ea80000100800 */
[----:B--2---:R0:W-:Y:S04]  /*10750*/  STL.64 [R1+0x2b38], R10 ;  /* 0x002b380a01007387 */ /* 0x0041e80000100a00 */
[----:B0-----:R-:W2:Y:S01]  /*10760*/  LDL.64 R10, [R1+0x28] ;  /* 0x00002800010a7983 */ /* 0x001ea20000100a00 */
[----:B------:R-:W-:Y:S01]  /*10770*/  IMAD.MOV.U32 R17, RZ, RZ, R6 ;  /* 0x000000ffff117224 */ /* 0x000fe200078e0006 */
[----:B------:R-:W-:-:S02]  /*10780*/  MOV R16, R7 ;  /* 0x0000000700107202 */ /* 0x000fc40000000f00 */
[----:B--2---:R-:W-:Y:S04]  /*10790*/  STL.64 [R1+0x2b50], R10 ;  /* 0x002b500a01007387 */ /* 0x004fe80000100a00 */
[----:B------:R-:W2:Y:S04]  /*107a0*/  LDL.64 R6, [R1+0x8] ;  /* 0x0000080001067983 */ /* 0x000ea80000100a00 */
[----:B--2---:R0:W-:Y:S04]  /*107b0*/  STL.64 [R1+0x2b30], R6 ;  /* 0x002b300601007387 */ /* 0x0041e80000100a00 */
[----:B------:R-:W2:Y:S04]  /*107c0*/  LDL.LU R4, [R1+0x1d0] ;  /* 0x0001d00001047983 */ /* 0x000ea80000300800 */
[----:B------:R-:W2:Y:S04]  /*107d0*/  LDL.LU R5, [R1+0x1d4] ;  /* 0x0001d40001057983 */ /* 0x000ea80000300800 */
[----:B0-----:R-:W5:Y:S04]  /*107e0*/  LDL.LU R6, [R1+0x1d8] ;  /* 0x0001d80001067983 */ /* 0x001f680000300800 */
[----:B------:R-:W5:Y:S04]  /*107f0*/  LDL.LU R7, [R1+0x1dc] ;  /* 0x0001dc0001077983 */ /* 0x000f680000300800 */
[----:B------:R-:W2:Y:S04]  /*10800*/  LDL.LU R8, [R1+0x1f0] ;  /* 0x0001f00001087983 */ /* 0x000ea80000300800 */
[----:B------:R-:W2:Y:S04]  /*10810*/  LDL.LU R9, [R1+0x1f4] ;  /* 0x0001f40001097983 */ /* 0x000ea80000300800 */
[----:B------:R-:W2:Y:S04]  /*10820*/  LDL.LU R10, [R1+0x1f8] ;  /* 0x0001f800010a7983 */ /* 0x000ea80000300800 */
[----:B------:R-:W2:Y:S04]  /*10830*/  LDL.LU R11, [R1+0x1fc] ;  /* 0x0001fc00010b7983 */ /* 0x000ea80000300800 */
[----:B--2---:R0:W-:Y:S04]  /*10840*/  STL.64 [R1+0x2b60], R10 ;  /* 0x002b600a01007387 */ /* 0x0041e80000100a00 */
[----:B------:R-:W-:Y:S04]  /*10850*/  STL.64 [R1+0x2b58], R8 ;  /* 0x002b580801007387 */ /* 0x000fe80000100a00 */
[----:B0-----:R-:W2:Y:S04]  /*10860*/  LDL.64 R10, [R1+0x48] ;  /* 0x00004800010a7983 */ /* 0x001ea80000100a00 */
[----:B--2---:R0:W-:Y:S04]  /*10870*/  STL.64 [R1+0x2b78], R10 ;  /* 0x002b780a01007387 */ /* 0x0041e80000100a00 */
[----:B0-----:R-:W2:Y:S04]  /*10880*/  LDL R10, [R1+0x58] ;  /* 0x00005800010a7983 */ /* 0x001ea80000100800 */
[----:B------:R-:W2:Y:S04]  /*10890*/  LDL R11, [R1+0x5c] ;  /* 0x00005c00010b7983 */ /* 0x000ea80000100800 */
[----:B--2---:R-:W-:Y:S04]  /*108a0*/  STL.64 [R1+0x2b90], R10 ;  /* 0x002b900a01007387 */ /* 0x004fe80000100a00 */
[----:B-----5:R4:W-:Y:S04]  /*108b0*/  STL.64 [R1+0x2b48], R6 ;  /* 0x002b480601007387 */ /* 0x0209e80000100a00 */
[----:B------:R0:W-:Y:S01]  /*108c0*/  STL.64 [R1+0x2b40], R4 ;  /* 0x002b400401007387 */ /* 0x0001e20000100a00 */
[----:B----4-:R-:W-:Y:S01]  /*108d0*/  IMAD.MOV.U32 R6, RZ, RZ, R18 ;  /* 0x000000ffff067224 */ /* 0x010fe200078e0012 */
[----:B---3--:R-:W-:-:S02]  /*108e0*/  MOV R7, R19 ;  /* 0x0000001300077202 */ /* 0x008fc40000000f00 */
[----:B0-----:R-:W2:Y:S04]  /*108f0*/  LDL.LU R4, [R1+0x1e0] ;  /* 0x0001e00001047983 */ /* 0x001ea80000300800 */
[----:B------:R-:W2:Y:S04]  /*10900*/  LDL.LU R5, [R1+0x1e4] ;  /* 0x0001e40001057983 */ /* 0x000ea80000300800 */
[----:B------:R-:W3:Y:S04]  /*10910*/  LDL.LU R18, [R1+0x2bf4] ;  /* 0x002bf40001127983 */ /* 0x000ee80000300800 */
[----:B------:R-:W4:Y:S04]  /*10920*/  LDL.LU R19, [R1+0x2bf0] ;  /* 0x002bf00001137983 */ /* 0x000f280000300800 */
[----:B------:R-:W5:Y:S04]  /*10930*/  LDL.LU R12, [R1+0x240] ;  /* 0x00024000010c7983 */ /* 0x000f680000300800 */
[----:B------:R-:W5:Y:S04]  /*10940*/  LDL.LU R13, [R1+0x244] ;  /* 0x00024400010d7983 */ /* 0x000f680000300800 */
[----:B------:R-:W2:Y:S04]  /*10950*/  LDL.LU R14, [R1+0x248] ;  /* 0x00024800010e7983 */ /* 0x000ea80000300800 */
[----:B------:R-:W2:Y:S04]  /*10960*/  LDL.LU R15, [R1+0x24c] ;  /* 0x00024c00010f7983 */ /* 0x000ea80000300800 */
[----:B--2---:R0:W-:Y:S04]  /*10970*/  STL.64 [R1+0x2bc8], R14 ;  /* 0x002bc80e01007387 */ /* 0x0041e80000100a00 */
[----:B-----5:R-:W-:Y:S04]  /*10980*/  STL.64 [R1+0x2bc0], R12 ;  /* 0x002bc00c01007387 */ /* 0x020fe80000100a00 */
[----:B0-----:R-:W2:Y:S04]  /*10990*/  LDL.LU.64 R14, [R1+0x98] ;  /* 0x00009800010e7983 */ /* 0x001ea80000300a00 */
[----:B------:R-:W5:Y:S04]  /*109a0*/  LDL.64 R10, [R1+0x68] ;  /* 0x00006800010a7983 */ /* 0x000f680000100a00 */
[----:B-----5:R0:W-:Y:S04]  /*109b0*/  STL.64 [R1+0x2ba8], R10 ;  /* 0x002ba80a01007387 */ /* 0x0201e80000100a00 */
[----:B0-----:R-:W5:Y:S04]  /*109c0*/  LDL.LU.64 R10, [R1+0x78] ;  /* 0x00007800010a7983 */ /* 0x001f680000300a00 */
[----:B-----5:R0:W-:Y:S04]  /*109d0*/  STL.64 [R1+0x2bb0], R10 ;  /* 0x002bb00a01007387 */ /* 0x0201e80000100a00 */
[----:B0-----:R-:W5:Y:S04]  /*109e0*/  LDL.LU.64 R10, [R1+0x88] ;  /* 0x00008800010a7983 */ /* 0x001f680000300a00 */
[----:B-----5:R0:W-:Y:S04]  /*109f0*/  STL.64 [R1+0x2bd0], R10 ;  /* 0x002bd00a01007387 */ /* 0x0201e80000100a00 */
[----:B------:R-:W2:Y:S04]  /*10a00*/  LDL.LU R8, [R1+0x250] ;  /* 0x0002500001087983 */ /* 0x000ea80000300800 */
[----:B------:R-:W2:Y:S04]  /*10a10*/  LDL.LU R9, [R1+0x254] ;  /* 0x0002540001097983 */ /* 0x000ea80000300800 */
[----:B0-----:R-:W2:Y:S04]  /*10a20*/  LDL.LU R10, [R1+0x258] ;  /* 0x00025800010a7983 */ /* 0x001ea80000300800 */
[----:B------:R-:W2:Y:S04]  /*10a30*/  LDL.LU R11, [R1+0x25c] ;  /* 0x00025c00010b7983 */ /* 0x000ea80000300800 */
[----:B------:R-:W-:Y:S04]  /*10a40*/  STL.64 [R1+0x2b70], R6 ;  /* 0x002b700601007387 */ /* 0x000fe80000100a00 */
[----:B------:R0:W-:Y:S04]  /*10a50*/  STL.64 [R1+0x2b68], R4 ;  /* 0x002b680401007387 */ /* 0x0001e80000100a00 */
[----:B0-----:R-:W5:Y:S04]  /*10a60*/  LDL.LU R4, [R1+0x200] ;  /* 0x0002000001047983 */ /* 0x001f680000300800 */
[----:B------:R-:W5:Y:S01]  /*10a70*/  LDL.LU R5, [R1+0x204] ;  /* 0x0002040001057983 */ /* 0x000f620000300800 */
[----:B----4-:R-:W-:Y:S01]  /*10a80*/  IMAD.MOV.U32 R6, RZ, RZ, R19 ;  /* 0x000000ffff067224 */ /* 0x010fe200078e0013 */
[----:B---3--:R-:W-:-:S02]  /*10a90*/  MOV R7, R18 ;  /* 0x0000001200077202 */ /* 0x008fc40000000f00 */
[----:B------:R-:W3:Y:S04]  /*10aa0*/  LDL.LU R19, [R1+0x2bec] ;  /* 0x002bec0001137983 */ /* 0x000ee80000300800 */
[----:B------:R-:W4:Y:S04]  /*10ab0*/  LDL.LU R18, [R1+0x2be8] ;  /* 0x002be80001127983 */ /* 0x000f280000300800 */
[----:B------:R-:W-:Y:S04]  /*10ac0*/  STL.64 [R1+0x2b88], R6 ;  /* 0x002b880601007387 */ /* 0x000fe80000100a00 */
[----:B-----5:R0:W-:Y:S04]  /*10ad0*/  STL.64 [R1+0x2b80], R4 ;  /* 0x002b800401007387 */ /* 0x0201e80000100a00 */
[----:B0-----:R-:W5:Y:S04]  /*10ae0*/  LDL.LU R4, [R1+0x210] ;  /* 0x0002100001047983 */ /* 0x001f680000300800 */
[----:B------:R-:W5:Y:S04]  /*10af0*/  LDL.LU R5, [R1+0x214] ;  /* 0x0002140001057983 */ /* 0x000f680000300800 */
[----:B------:R-:W3:Y:S04]  /*10b00*/  LDL.LU R6, [R1+0x218] ;  /* 0x0002180001067983 */ /* 0x000ee80000300800 */
[----:B------:R-:W3:Y:S01]  /*10b10*/  LDL.LU R7, [R1+0x21c] ;  /* 0x00021c0001077983 */ /* 0x000ee20000300800 */
[----:B------:R-:W-:Y:S01]  /*10b20*/  IMAD.MOV.U32 R24, RZ, RZ, R0 ;  /* 0x000000ffff187224 */ /* 0x000fe200078e0000 */
[----:B------:R-:W-:Y:S01]  /*10b30*/  MOV R25, R2 ;  /* 0x0000000200197202 */ /* 0x000fe20000000f00 */
[----:B--2---:R-:W-:Y:S01]  /*10b40*/  HMMA.16816.F32.BF16 R8, R20, R14, R8 ;  /* 0x0000000e1408723c */ /* 0x004fe20000041808 */
[----:B---3--:R0:W-:Y:S04]  /*10b50*/  STL.64 [R1+0x2ba0], R6 ;  /* 0x002ba00601007387 */ /* 0x0081e80000100a00 */
[----:B-----5:R1:W-:Y:S01]  /*10b60*/  STL.64 [R1+0x2b98], R4 ;  /* 0x002b980401007387 */ /* 0x0203e20000100a00 */
[----:B0-----:R-:W-:-:S03]  /*10b70*/  MOV R6, R19 ;  /* 0x0000001300067202 */ /* 0x001fc60000000f00 */
[----:B-1----:R-:W2:Y:S01]  /*10b80*/  LDL.LU R4, [R1+0x220] ;  /* 0x0002200001047983 */ /* 0x002ea20000300800 */
[----:B----4-:R-:W-:-:S03]  /*10b90*/  IMAD.MOV.U32 R5, RZ, RZ, R18 ;  /* 0x000000ffff057224 */ /* 0x010fc600078e0012 */
[----:B------:R-:W3:Y:S04]  /*10ba0*/  LDL.LU R18, [R1+0x2be4] ;  /* 0x002be40001127983 */ /* 0x000ee80000300800 */
[----:B------:R-:W3:Y:S04]  /*10bb0*/  LDL.LU R19, [R1+0x2be0] ;  /* 0x002be00001137983 */ /* 0x000ee80000300800 */
[----:B------:R-:W2:Y:S04]  /*10bc0*/  LDL.LU R7, [R1+0x22c] ;  /* 0x00022c0001077983 */ /* 0x000ea80000300800 */
[----:B------:R-:W4:Y:S04]  /*10bd0*/  LDL.LU R0, [R1+0x2bdc] ;  /* 0x002bdc0001007983 */ /* 0x000f280000300800 */
[----:B------:R-:W5:Y:S01]  /*10be0*/  LDL.LU R2, [R1+0x2bd8] ;  /* 0x002bd80001027983 */ /* 0x000f620000300800 */
[----:B------:R-:W-:Y:S01]  /*10bf0*/  IMAD.MOV.U32 R3, RZ, RZ, R26 ;  /* 0x000000ffff037224 */ /* 0x000fe200078e001a */
[----:B------:R-:W-:-:S02]  /*10c00*/  MOV R28, R27 ;  /* 0x0000001b001c7202 */ /* 0x000fc40000000f00 */
[----:B------:R-:W2:Y:S04]  /*10c10*/  LDL.LU R26, [R1+0x1b8] ;  /* 0x0001b800011a7983 */ /* 0x000ea80000300800 */
[----:B------:R-:W2:Y:S04]  /*10c20*/  LDL.LU R27, [R1+0x1bc] ;  /* 0x0001bc00011b7983 */ /* 0x000ea80000300800 */
[----:B---3--:R5:W-:Y:S04]  /*10c30*/  STL.64 [R1+0x2ab8], R18 ;  /* 0x002ab81201007387 */ /* 0x008be80000100a00 */
[----:B------:R0:W-:Y:S01]  /*10c40*/  STL.64 [R1+0x2ab0], R16 ;  /* 0x002ab01001007387 */ /* 0x0001e20000100a00 */
[----:B-----5:R-:W-:Y:S01]  /*10c50*/  IMAD.MOV.U32 R18, RZ, RZ, R2 ;  /* 0x000000ffff127224 */ /* 0x020fe200078e0002 */
[----:B----4-:R-:W-:-:S02]  /*10c60*/  MOV R19, R0 ;  /* 0x0000000000137202 */ /* 0x010fc40000000f00 */
[----:B0-----:R-:W3:Y:S01]  /*10c70*/  LDL.LU R16, [R1+0x230] ;  /* 0x0002300001107983 */ /* 0x001ee20000300800 */
[----:B------:R-:W-:-:S03]  /*10c80*/  IMAD.MOV.U32 R2, RZ, RZ, R14 ;  /* 0x000000ffff027224 */ /* 0x000fc600078e000e */
[----:B------:R-:W3:Y:S01]  /*10c90*/  LDL.LU R17, [R1+0x234] ;  /* 0x0002340001117983 */ /* 0x000ee20000300800 */
[----:B------:R-:W-:-:S03]  /*10ca0*/  MOV R0, R15 ;  /* 0x0000000f00007202 */ /* 0x000fc60000000f00 */
[----:B------:R-:W-:Y:S04]  /*10cb0*/  STL.64 [R1+0x3c0], R8 ;  /* 0x0003c00801007387 */ /* 0x000fe80000100a00 */
[----:B------:R0:W-:Y:S04]  /*10cc0*/  STL.64 [R1+0x3c8], R10 ;  /* 0x0003c80a01007387 */ /* 0x0001e80000100a00 */
[----:B0-----:R-:W4:Y:S04]  /*10cd0*/  LDL.LU.64 R10, [R1+0x2bd0] ;  /* 0x002bd000010a7983 */ /* 0x001f280000300a00 */
[----:B------:R-:W4:Y:S04]  /*10ce0*/  LDL.LU.64 R14, [R1+0x2bc8] ;  /* 0x002bc800010e7983 */ /* 0x000f280000300a00 */
[----:B------:R-:W4:Y:S02]  /*10cf0*/  LDL.LU.64 R12, [R1+0x2bc0] ;  /* 0x002bc000010c7983 */ /* 0x000f240000300a00 */
[C---:B----4-:R-:W-:Y:S11]  /*10d00*/  HMMA.16816.F32.BF16 R12, R20.reuse, R10, R12 ;  /* 0x0000000a140c723c */ /* 0x050ff6000004180c */
[----:B------:R-:W-:Y:S11]  /*10d10*/  @!UPT UIADD3 URZ, URZ, URZ, URZ ;  /* 0x0000003f3f3ff290 */ /* 0x000ff6000fffe03f */
[----:B------:R-:W-:Y:S01]  /*10d20*/  @!UPT UIADD3 URZ, URZ, URZ, URZ ;  /* 0x0000003f3f3ff290 */ /* 0x000fe2000fffe03f */
[----:B------:R0:W-:Y:S04]  /*10d30*/  STL.64 [R1+0x3b0], R12 ;  /* 0x0003b00c01007387 */ /* 0x0001e80000100a00 */
[----:B------:R1:W-:Y:S01]  /*10d40*/  STL.64 [R1+0x3b8], R14 ;  /* 0x0003b80e01007387 */ /* 0x0003e20000100a00 */
[----:B0-----:R-:W-:Y:S01]  /*10d50*/  IMAD.MOV.U32 R13, RZ, RZ, R10 ;  /* 0x000000ffff0d7224 */ /* 0x001fe200078e000a */
[----:B------:R-:W-:Y:S02]  /*10d60*/  MOV R12, R11 ;  /* 0x0000000b000c7202 */ /* 0x000fe40000000f00 */
[----:B-1----:R-:W4:Y:S04]  /*10d70*/  LDL.LU.64 R14, [R1+0x2bb8] ;  /* 0x002bb800010e7983 */ /* 0x002f280000300a00 */
[----:B------:R-:W3:Y:S02]  /*10d80*/  LDL.LU.64 R10, [R1+0x2bb0] ;  /* 0x002bb000010a7983 */ /* 0x000ee40000300a00 */
[----:B---3--:R-:W-:Y:S02]  /*10d90*/  HMMA.16816.F32.BF16 R16, R20, R10, R16 ;  /* 0x0000000a1410723c */ /* 0x008fe40000041810 */
[----:B----4-:R0:W-:Y:S04]  /*10da0*/  STL.64 [R1+0x2ad8], R14 ;  /* 0x002ad80e01007387 */ /* 0x0101e80000100a00 */
[----:B------:R-:W-:Y:S04]  /*10db0*/  STL.64 [R1+0x2ad0], R12 ;  /* 0x002ad00c01007387 */ /* 0x000fe80000100a00 */
[----:B0-----:R-:W3:Y:S04]  /*10dc0*/  LDL R14, [R1+0x38] ;  /* 0x00003800010e7983 */ /* 0x001ee80000100800 */
[----:B------:R-:W3:Y:S09]  /*10dd0*/  LDL R15, [R1+0x3c] ;  /* 0x00003c00010f7983 */ /* 0x000ef20000100800 */
[----:B------:R0:W-:Y:S04]  /*10de0*/  STL.64 [R1+0x3a0], R16 ;  /* 0x0003a01001007387 */ /* 0x0001e80000100a00 */
[----:B------:R-:W-:Y:S01]  /*10df0*/  STL.64 [R1+0x3a8], R18 ;  /* 0x0003a81201007387 */ /* 0x000fe20000100a00 */
[----:B0-----:R-:W-:Y:S01]  /*10e00*/  IMAD.MOV.U32 R17, RZ, RZ, R10 ;  /* 0x000000ffff117224 */ /* 0x001fe200078e000a */
[----:B------:R-:W-:-:S02]  /*10e10*/  MOV R16, R11 ;  /* 0x0000000b00107202 */ /* 0x000fc40000000f00 */
[----:B------:R-:W2:Y:S02]  /*10e20*/  LDL.LU.64 R10, [R1+0x2ba8] ;  /* 0x002ba800010a7983 */ /* 0x000ea40000300a00 */
[C---:B--2---:R-:W-:Y:S01]  /*10e30*/  HMMA.16816.F32.BF16 R4, R20.reuse, R10, R4 ;  /* 0x0000000a1404723c */ /* 0x044fe20000041804 */
[----:B------:R-:W-:Y:S11]  /*10e40*/  IMAD.MOV.U32 R29, RZ, RZ, R11 ;  /* 0x000000ffff1d7224 */ /* 0x000ff600078e000b */
[----:B------:R-:W-:Y:S11]  /*10e50*/  @!UPT UIADD3 URZ, URZ, URZ, URZ ;  /* 0x0000003f3f3ff290 */ /* 0x000ff6000fffe03f */
[----:B------:R-:W-:Y:S04]  /*10e60*/  STL.64 [R1+0x390], R4 ;  /* 0x0003900401007387 */ /* 0x000fe80000100a00 */
[----:B------:R0:W-:Y:S04]  /*10e70*/  STL.64 [R1+0x398], R6 ;  /* 0x0003980601007387 */ /* 0x0001e80000100a00 */
[----:B0-----:R-:W2:Y:S04]  /*10e80*/  LDL.LU.64 R6, [R1+0x2ba0] ;  /* 0x002ba00001067983 */ /* 0x001ea80000300a00 */
[----:B------:R-:W2:Y:S04]  /*10e90*/  LDL.LU.64 R4, [R1+0x2b98] ;  /* 0x002b980001047983 */ /* 0x000ea80000300a00 */
[----:B------:R-:W2:Y:S04]  /*10ea0*/  LDL.LU.64 R10, [R1+0x2b90] ;  /* 0x002b9000010a7983 */ /* 0x000ea80000300a00 */
        /* <DEDUP_REMOVED lines=8> */
[C---:B--2---:R-:W-:Y:S01]  /*10f30*/  HMMA.16816.F32.BF16 R4, R20.reuse, R10, R4 ;  /* 0x0000000a1404723c */ /* 0x044fe20000041804 */
[----:B------:R-:W-:Y:S11]  /*10f40*/  MOV R29, R10 ;  /* 0x0000000a001d7202 */ /* 0x000ff60000000f00 */
[----:B------:R-:W-:Y:S11]  /*10f50*/  @!UPT UIADD3 URZ, URZ, URZ, URZ ;  /* 0x0000003f3f3ff290 */ /* 0x000ff6000fffe03f */
[----:B------:R-:W-:Y:S04]  /*10f60*/  STL.64 [R1+0x370], R4 ;  /* 0x0003700401007387 */ /* 0x000fe80000100a00 */
[----:B------:R0:W-:Y:S04]  /*10f70*/  STL.64 [R1+0x378], R6 ;  /* 0x0003780601007387 */ /* 0x0001e80000100a00 */
[----:B0-----:R-:W2:Y:S04]  /*10f80*/  LDL.LU.64 R6, [R1+0x2b70] ;  /* 0x002b700001067983 */ /* 0x001ea80000300a00 */
[----:B------:R-:W2:Y:S04]  /*10f90*/  LDL.LU.64 R4, [R1+0x2b68] ;  /* 0x002b680001047983 */ /* 0x000ea80000300a00 */
[----:B------:R-:W3:Y:S04]  /*10fa0*/  LDL.LU.64 R10, [R1+0x2b60] ;  /* 0x002b6000010a7983 */ /* 0x000ee80000300a00 */
[----:B------:R-:W3:Y:S04]  /*10fb0*/  LDL.LU.64 R8, [R1+0x2b58] ;  /* 0x002b580001087983 */ /* 0x000ee80000300a00 */
[----:B------:R-:W-:Y:S01]  /*10fc0*/  STL [R1+0x2a58], R29 ;  /* 0x002a581d01007387 */ /* 0x000fe20000100800 */
[C---:B---3--:R-:W-:Y:S03]  /*10fd0*/  HMMA.16816.F32.BF16 R12, R20.reuse, R14, R8 ;  /* 0x0000000e140c723c */ /* 0x048fe60000041808 */
[----:B------:R-:W2:Y:S11]  /*10fe0*/  LDL.LU.64 R10, [R1+0x2b50] ;  /* 0x002b5000010a7983 */ /* 0x000eb60000300a00 */
[----:B------:R-:W-:Y:S09]  /*10ff0*/  @!UPT UIADD3 URZ, URZ, URZ, URZ ;  /* 0x0000003f3f3ff290 */ /* 0x000ff2000fffe03f */
[----:B------:R0:W-:Y:S04]  /*11000*/  STL.64 [R1+0x360], R12 ;  /* 0x0003600c01007387 */ /* 0x0001e80000100a00 */
[----:B------:R1:W-:Y:S04]  /*11010*/  STL.64 [R1+0x368], R14 ;  /* 0x0003680e01007387 */ /* 0x0003e80000100a00 */
[----:B0-----:R-:W3:Y:S04]  /*11020*/  LDL.LU R12, [R1+0x1a0] ;  /* 0x0001a000010c7983 */ /* 0x001ee80000300800 */
[----:B------:R-:W3:Y:S04]  /*11030*/  LDL.LU R13, [R1+0x1a4] ;  /* 0x0001a400010d7983 */ /* 0x000ee80000300800 */
[----:B-1----:R-:W3:Y:S04]  /*11040*/  LDL.LU R14, [R1+0x1a8] ;  /* 0x0001a800010e7983 */ /* 0x002ee80000300800 */
[----:B------:R-:W3:Y:S01]  /*11050*/  LDL.LU R15, [R1+0x1ac] ;  /* 0x0001ac00010f7983 */ /* 0x000ee20000300800 */
        /* <DEDUP_REMOVED lines=10> */
[----:B------:R-:W2:Y:S11]  /*11100*/  LDL.LU.64 R6, [R1+0x2b30] ;  /* 0x002b300001067983 */ /* 0x000eb60000300a00 */
[----:B------:R-:W-:Y:S09]  /*11110*/  @!UPT UIADD3 URZ, URZ, URZ, URZ ;  /* 0x0000003f3f3ff290 */ /* 0x000ff2000fffe03f */
[----:B------:R-:W-:Y:S04]  /*11120*/  STL.64 [R1+0x340], R8 ;  /* 0x0003400801007387 */ /* 0x000fe80000100a00 */
[----:B------:R0:W-:Y:S04]  /*11130*/  STL.64 [R1+0x348], R10 ;  /* 0x0003480a01007387 */ /* 0x0001e80000100a00 */
[----:B0-----:R-:W4:Y:S04]  /*11140*/  LDL.LU.64 R10, [R1+0x2b28] ;  /* 0x002b2800010a7983 */ /* 0x001f280000300a00 */
[----:B------:R-:W4:Y:S01]  /*11150*/  LDL.LU.64 R8, [R1+0x2b20] ;  /* 0x002b200001087983 */ /* 0x000f220000300a00 */
[----:B--2---:R-:W-:Y:S01]  /*11160*/  MOV R29, R7 ;  /* 0x00000007001d7202 */ /* 0x004fe20000000f00 */
[C---:B----4-:R-:W-:Y:S11]  /*11170*/  HMMA.16816.F32.BF16 R8, R20.reuse, R6, R8 ;  /* 0x000000061408723c */ /* 0x050ff60000041808 */
[----:B------:R-:W-:Y:S11]  /*11180*/  @!UPT UIADD3 URZ, URZ, URZ, URZ ;  /* 0x0000003f3f3ff290 */ /* 0x000ff6000fffe03f */
[----:B------:R-:W-:Y:S01]  /*11190*/  @!UPT UIADD3 URZ, URZ, URZ, URZ ;  /* 0x0000003f3f3ff290 */ /* 0x000fe2000fffe03f */
[----:B------:R-:W-:Y:S04]  /*111a0*/  STL.64 [R1+0x330], R8 ;  /* 0x0003300801007387 */ /* 0x000fe80000100a00 */
[----:B------:R0:W-:Y:S04]  /*111b0*/  STL.64 [R1+0x338], R10 ;  /* 0x0003380a01007387 */ /* 0x0001e80000100a00 */
[----:B0-----:R-:W2:Y:S04]  /*111c0*/  LDL.LU.64 R10, [R1+0x2b18] ;  /* 0x002b1800010a7983 */ /* 0x001ea80000300a00 */
[----:B------:R-:W4:Y:S04]  /*111d0*/  LDL.LU.64 R8, [R1+0x2b10] ;  /* 0x002b100001087983 */ /* 0x000f280000300a00 */
[----:B------:R-:W5:Y:S04]  /*111e0*/  LDL.LU.64 R6, [R1+0x2b08] ;  /* 0x002b080001067983 */ /* 0x000f680000300a00 */
[----:B------:R-:W2:Y:S01]  /*111f0*/  LDL.LU.64 R4, [R1+0x2b00] ;  /* 0x002b000001047983 */ /* 0x000ea20000300a00 */
[----:B-----5:R-:W-:Y:S03]  /*11200*/  HMMA.16816.F32.BF16 R24, R20, R6, R24 ;  /* 0x000000061418723c */ /* 0x020fe60000041818 */
[----:B------:R0:W-:Y:S04]  /*11210*/  STL.64 [R1+0x29a8], R6 ;  /* 0x0029a80601007387 */ /* 0x0001e80000100a00 */
[----:B--2---:R1:W-:Y:S01]  /*11220*/  STL.64 [R1+0x29a0], R4 ;  /* 0x0029a00401007387 */ /* 0x0043e20000100a00 */
[----:B0-----:R-:W-:Y:S01]  /*11230*/  IMAD.MOV.U32 R6, RZ, RZ, R17 ;  /* 0x000000ffff067224 */ /* 0x001fe200078e0011 */
[----:B------:R-:W-:Y:S11]  /*11240*/  MOV R7, R16 ;  /* 0x0000001000077202 */ /* 0x000ff60000000f00 */
[----:B------:R-:W-:Y:S03]  /*11250*/  @!UPT UIADD3 URZ, URZ, URZ, URZ ;  /* 0x0000003f3f3ff290 */ /* 0x000fe6000fffe03f */
[----:B------:R-:W-:Y:S04]  /*11260*/  STL.64 [R1+0x320], R24 ;  /* 0x0003201801007387 */ /* 0x000fe80000100a00 */
[----:B------:R-:W-:Y:S04]  /*11270*/  STL.64 [R1+0x328], R26 ;  /* 0x0003281a01007387 */ /* 0x000fe80000100a00 */
[----:B------:R0:W-:Y:S04]  /*11280*/  STL.64 [R1+0x2a60], R6 ;  /* 0x002a600601007387 */ /* 0x0001e80000100a00 */
[----:B-1----:R-:W2:Y:S04]  /*11290*/  LDL.LU R4, [R1+0x150] ;  /* 0x0001500001047983 */ /* 0x002ea80000300800 */
[----:B------:R-:W2:Y:S01]  /*112a0*/  LDL.LU R5, [R1+0x154] ;  /* 0x0001540001057983 */ /* 0x000ea20000300800 */
[----:B0-----:R-:W-:Y:S01]  /*112b0*/  IMAD.MOV.U32 R6, RZ, RZ, R11 ;  /* 0x000000ffff067224 */ /* 0x001fe200078e000b */
[----:B------:R-:W-:-:S02]  /*112c0*/  MOV R7, R10 ;  /* 0x0000000a00077202 */ /* 0x000fc40000000f00 */
[----:B------:R-:W5:Y:S04]  /*112d0*/  LDL.LU R11, [R1+0x2afc] ;  /* 0x002afc00010b7983 */ /* 0x000f680000300800 */
[----:B------:R-:W2:Y:S04]  /*112e0*/  LDL.LU R10, [R1+0x2af8] ;  /* 0x002af800010a7983 */ /* 0x000ea80000300800 */
[----:B------:R-:W3:Y:S04]  /*112f0*/  LDL.LU R16, [R1+0x190] ;  /* 0x0001900001107983 */ /* 0x000ee80000300800 */
[----:B------:R-:W3:Y:S04]  /*11300*/  LDL.LU R17, [R1+0x194] ;  /* 0x0001940001117983 */ /* 0x000ee80000300800 */
[----:B------:R-:W3:Y:S04]  /*11310*/  LDL.LU R18, [R1+0x198] ;  /* 0x0001980001127983 */ /* 0x000ee80000300800 */
[----:B------:R-:W3:Y:S04]  /*11320*/  LDL.LU R19, [R1+0x19c] ;  /* 0x00019c0001137983 */ /* 0x000ee80000300800 */
[----:B------:R-:W3:Y:S04]  /*11330*/  LDL.LU R24, [R1+0x180] ;  /* 0x0001800001187983 */ /* 0x000ee80000300800 */
[----:B------:R-:W3:Y:S01]  /*11340*/  LDL.LU R25, [R1+0x184] ;  /* 0x0001840001197983 */ /* 0x000ee20000300800 */
[----:B-----5:R-:W-:Y:S01]  /*11350*/  MOV R27, R11 ;  /* 0x0000000b001b7202 */ /* 0x020fe20000000f00 */
[----:B--2---:R-:W-:-:S02]  /*11360*/  IMAD.MOV.U32 R26, RZ, RZ, R10 ;  /* 0x000000ffff1a7224 */ /* 0x004fc400078e000a */
[----:B------:R-:W3:Y:S04]  /*11370*/  LDL.LU R10, [R1+0x2af4] ;  /* 0x002af400010a7983 */ /* 0x000ee80000300800 */
[----:B------:R-:W3:Y:S04]  /*11380*/  LDL.LU R11, [R1+0x2af0] ;  /* 0x002af000010b7983 */ /* 0x000ee80000300800 */
[----:B------:R4:W-:Y:S04]  /*11390*/  STL.64 [R1+0x2a70], R6 ;  /* 0x002a700601007387 */ /* 0x0009e80000100a00 */
[----:B------:R-:W-:Y:S01]  /*113a0*/  STL.64 [R1+0x2a68], R4 ;  /* 0x002a680401007387 */ /* 0x000fe20000100a00 */
[----:B----4-:R-:W-:Y:S01]  /*113b0*/  IMAD.MOV.U32 R6, RZ, RZ, R9 ;  /* 0x000000ffff067224 */ /* 0x010fe200078e0009 */
[----:B------:R-:W-:-:S02]  /*113c0*/  MOV R7, R8 ;  /* 0x0000000800077202 */ /* 0x000fc40000000f00 */
[----:B------:R-:W2:Y:S04]  /*113d0*/  LDL.LU R9, [R1+0x2aec] ;  /* 0x002aec0001097983 */ /* 0x000ea80000300800 */
[----:B------:R-:W2:Y:S04]  /*113e0*/  LDL.LU R8, [R1+0x2ae8] ;  /* 0x002ae80001087983 */ /* 0x000ea80000300800 */
[----:B------:R0:W-:Y:S02]  /*113f0*/  STL.64 [R1+0x2a88], R6 ;  /* 0x002a880601007387 */ /* 0x0001e40000100a00 */
[----:B0-----:R-:W-:Y:S01]  /*11400*/  IMAD.MOV.U32 R6, RZ, RZ, R3 ;  /* 0x000000ffff067224 */ /* 0x001fe200078e0003 */
[----:B------:R-:W-:Y:S01]  /*11410*/  MOV R7, R28 ;  /* 0x0000001c00077202 */ /* 0x000fe20000000f00 */
[----:B------:R-:W4:Y:S04]  /*11420*/  LDL.LU R3, [R1+0x2ae4] ;  /* 0x002ae40001037983 */ /* 0x000f280000300800 */
[----:B------:R-:W5:Y:S01]  /*11430*/  LDL.LU R28, [R1+0x2ae0] ;  /* 0x002ae000011c7983 */ /* 0x000f620000300800 */
[----:B---3--:R-:W-:Y:S11]  /*11440*/  HMMA.16816.F32.BF16 R12, R20, R10, R12 ;  /* 0x0000000a140c723c */ /* 0x008ff6000004180c */
[----:B------:R-:W-:Y:S11]  /*11450*/  @!UPT UIADD3 URZ, URZ, URZ, URZ ;  /* 0x0000003f3f3ff290 */ /* 0x000ff6000fffe03f */
[----:B------:R-:W-:Y:S01]  /*11460*/  @!UPT UIADD3 URZ, URZ, URZ, URZ ;  /* 0x0000003f3f3ff290 */ /* 0x000fe2000fffe03f */
[----:B------:R-:W-:Y:S04]  /*11470*/  STL.64 [R1+0x310], R12 ;  /* 0x0003100c01007387 */ /* 0x000fe80000100a00 */
[----:B------:R0:W-:Y:S04]  /*11480*/  STL.64 [R1+0x318], R14 ;  /* 0x0003180e01007387 */ /* 0x0001e80000100a00 */
[----:B0-----:R-:W3:Y:S04]  /*11490*/  LDL.LU.64 R14, [R1+0x2ad8] ;  /* 0x002ad800010e7983 */ /* 0x001ee80000300a00 */
[----:B------:R-:W4:Y:S04]  /*114a0*/  LDL.LU.64 R12, [R1+0x2ad0] ;  /* 0x002ad000010c7983 */ /* 0x000f280000300a00 */
[----:B------:R-:W-:Y:S04]  /*114b0*/  STL.64 [R1+0x2998], R10 ;  /* 0x0029980a01007387 */ /* 0x000fe80000100a00 */
[----:B--2---:R0:W-:Y:S04]  /*114c0*/  STL.64 [R1+0x2990], R8 ;  /* 0x0029900801007387 */ /* 0x0041e80000100a00 */
[----:B0-----:R-:W2:Y:S01]  /*114d0*/  LDL.LU R8, [R1+0x130] ;  /* 0x0001300001087983 */ /* 0x001ea20000300800 */
[----:B---3--:R-:W-:Y:S01]  /*114e0*/  IMAD.MOV.U32 R9, RZ, RZ, R14 ;  /* 0x000000ffff097224 */ /* 0x008fe200078e000e */
[----:B------:R-:W-:-:S02]  /*114f0*/  MOV R10, R15 ;  /* 0x0000000f000a7202 */ /* 0x000fc40000000f00 */
[----:B------:R-:W3:Y:S04]  /*11500*/  LDL.LU R14, [R1+0x2acc] ;  /* 0x002acc00010e7983 */ /* 0x000ee80000300800 */
[----:B------:R-:W2:Y:S04]  /*11510*/  LDL.LU R15, [R1+0x2ac8] ;  /* 0x002ac800010f7983 */ /* 0x000ea80000300800 */
[----:B------:R-:W2:Y:S04]  /*11520*/  LDL.LU R11, [R1+0x13c] ;  /* 0x00013c00010b7983 */ /* 0x000ea80000300800 */
[----:B--2---:R3:W-:Y:S04]  /*11530*/  STL.64 [R1+0x2a80], R10 ;  /* 0x002a800a01007387 */ /* 0x0047e80000100a00 */
[----:B------:R0:W-:Y:S01]  /*11540*/  STL.64 [R1+0x2a78], R8 ;  /* 0x002a780801007387 */ /* 0x0001e20000100a00 */
[----:B---3--:R-:W-:Y:S01]  /*11550*/  IMAD.MOV.U32 R10, RZ, RZ, R14 ;  /* 0x000000ffff0a7224 */ /* 0x008fe200078e000e */
[----:B------:R-:W-:-:S02]  /*11560*/  MOV R11, R15 ;  /* 0x0000000f000b7202 */ /* 0x000fc40000000f00 */
[----:B0-----:R-:W2:Y:S04]  /*11570*/  LDL.LU R8, [R1+0x160] ;  /* 0x0001600001087983 */ /* 0x001ea80000300800 */
[----:B------:R-:W2:Y:S04]  /*11580*/  LDL.LU R9, [R1+0x164] ;  /* 0x0001640001097983 */ /* 0x000ea80000300800 */
[----:B------:R-:W3:Y:S04]  /*11590*/  LDL.LU R14, [R1+0x2ac4] ;  /* 0x002ac400010e7983 */ /* 0x000ee80000300800 */
[----:B------:R-:W3:Y:S04]  /*115a0*/  LDL.LU R15, [R1+0x2ac0] ;  /* 0x002ac000010f7983 */ /* 0x000ee80000300800 */
[----:B------:R-:W-:Y:S01]  /*115b0*/  STL.64 [R1+0x2a98], R10 ;  /* 0x002a980a01007387 */ /* 0x000fe20000100a00 */
[C---:B---3--:R-:W-:Y:S03]  /*115c0*/  HMMA.16816.F32.BF16 R16, R20.reuse, R14, R16 ;  /* 0x0000000e1410723c */ /* 0x048fe60000041810 */
[----:B--2---:R0:W-:Y:S04]  /*115d0*/  STL.64 [R1+0x2a90], R8 ;  /* 0x002a900801007387 */ /* 0x0041e80000100a00 */
[----:B0-----:R-:W2:Y:S04]  /*115e0*/  LDL.LU R8, [R1+0x170] ;  /* 0x0001700001087983 */ /* 0x001ea80000300800 */
[----:B------:R-:W2:Y:S04]  /*115f0*/  LDL.LU R9, [R1+0x174] ;  /* 0x0001740001097983 */ /* 0x000ea80000300800 */
[----:B------:R-:W2:Y:S04]  /*11600*/  LDL.LU R10, [R1+0x178] ;  /* 0x00017800010a7983 */ /* 0x000ea80000300800 */
[----:B------:R-:W2:Y:S04]  /*11610*/  LDL.LU R11, [R1+0x17c] ;  /* 0x00017c00010b7983 */ /* 0x000ea80000300800 */
[----:B------:R-:W-:Y:S04]  /*11620*/  STL.64 [R1+0x300], R16 ;  /* 0x0003001001007387 */ /* 0x000fe80000100a00 */
[----:B------:R0:W-:Y:S04]  /*11630*/  STL.64 [R1+0x308], R18 ;  /* 0x0003081201007387 */ /* 0x0001e80000100a00 */
[----:B0-----:R-:W3:Y:S04]  /*11640*/  LDL.LU.64 R18, [R1+0x2ab8] ;  /* 0x002ab80001127983 */ /* 0x001ee80000300a00 */
[----:B------:R-:W2:Y:S04]  /*11650*/  LDL.LU.64 R16, [R1+0x2ab0] ;  /* 0x002ab00001107983 */ /* 0x000ea80000300a00 */
[----:B------:R-:W-:Y:S01]  /*11660*/  STL.64 [R1+0x2988], R14 ;  /* 0x0029880e01007387 */ /* 0x000fe20000100a00 */
[----:B---3--:R-:W-:Y:S03]  /*11670*/  HMMA.16816.F32.BF16 R20, R20, R18, R24 ;  /* 0x000000121414723c */ /* 0x008fe60000041818 */
[----:B------:R-:W3:Y:S04]  /*11680*/  LDL.LU.64 R26, [R1+0x2aa8] ;  /* 0x002aa800011a7983 */ /* 0x000ee80000300a00 */
[----:B------:R-:W3:Y:S11]  /*11690*/  LDL.LU.64 R24, [R1+0x2aa0] ;  /* 0x002aa00001187983 */ /* 0x000ef60000300a00 */
[----:B------:R-:W-:Y:S05]  /*116a0*/  @!UPT UIADD3 URZ, URZ, URZ, URZ ;  /* 0x0000003f3f3ff290 */ /* 0x000fea000fffe03f */
[----:B------:R0:W-:Y:S04]  /*116b0*/  STL.64 [R1+0x2f0], R20 ;  /* 0x0002f01401007387 */ /* 0x0001e80000100a00 */
[----:B------:R-:W-:Y:S04]  /*116c0*/  STL.64 [R1+0x2f8], R22 ;  /* 0x0002f81601007387 */ /* 0x000fe80000100a00 */
[----:B0-----:R-:W4:Y:S04]  /*116d0*/  LDL.LU R20, [R1+0x140] ;  /* 0x0001400001147983 */ /* 0x001f280000300800 */
[----:B------:R-:W4:Y:S04]  /*116e0*/  LDL.LU R21, [R1+0x144] ;  /* 0x0001440001157983 */ /* 0x000f280000300800 */
[----:B------:R-:W-:Y:S04]  /*116f0*/  STL.64 [R1+0x29b8], R18 ;  /* 0x0029b81201007387 */ /* 0x000fe80000100a00 */
[----:B--2---:R-:W-:Y:S01]  /*11700*/  STL.64 [R1+0x29b0], R16 ;  /* 0x0029b01001007387 */ /* 0x004fe20000100a00 */
[C---:B---3--:R-:W-:Y:S03]  /*11710*/  HMMA.16816.F32.BF16 R4, R24.reuse, R6, R8 ;  /* 0x000000061804723c */ /* 0x048fe60000041808 */
[----:B------:R-:W2:Y:S04]  /*11720*/  LDL.LU.64 R10, [R1+0x2a98] ;  /* 0x002a9800010a7983 */ /* 0x000ea80000300a00 */
[----:B------:R-:W2:Y:S11]  /*11730*/  LDL.LU.64 R8, [R1+0x2a90] ;  /* 0x002a900001087983 */ /* 0x000eb60000300a00 */
[----:B------:R-:W-:Y:S05]  /*11740*/  @!UPT UIADD3 URZ, URZ, URZ, URZ ;  /* 0x0000003f3f3ff290 */ /* 0x000fea000fffe03f */
[----:B------:R-:W-:Y:S04]  /*11750*/  STL.64 [R1+0x2e0], R4 ;  /* 0x0002e00401007387 */ /* 0x000fe80000100a00 */
[----:B------:R0:W-:Y:S04]  /*11760*/  STL.64 [R1+0x2e8], R6 ;  /* 0x0002e80601007387 */ /* 0x0001e80000100a00 */
[----:B0-----:R-:W2:Y:S02]  /*11770*/  LDL.LU.64 R6, [R1+0x2a88] ;  /* 0x002a880001067983 */ /* 0x001ea40000300a00 */
[----:B--2---:R-:W-:Y:S02]  /*11780*/  HMMA.16816.F32.BF16 R4, R24, R6, R8 ;  /* 0x000000061804723c */ /* 0x004fe40000041808 */
[----:B------:R-:W2:Y:S04]  /*11790*/  LDL.LU.64 R10, [R1+0x2a80] ;  /* 0x002a8000010a7983 */ /* 0x000ea80000300a00 */
[----:B------:R-:W2:Y:S11]  /*117a0*/  LDL.LU.64 R8, [R1+0x2a78] ;  /* 0x002a780001087983 */ /* 0x000eb60000300a00 */
[----:B------:R-:W-:Y:S06]  /*117b0*/  @!UPT UIADD3 URZ, URZ, URZ, URZ ;  /* 0x0000003f3f3ff290 */ /* 0x000fec000fffe03f */
[----:B------:R-:W-:Y:S04]  /*117c0*/  STL.64 [R1+0xb0], R4 ;  /* 0x0000b00401007387 */ /* 0x000fe80000100a00 */
[----:B------:R0:W-:Y:S04]  /*117d0*/  STL.64 [R1+0xb8], R6 ;  /* 0x0000b80601007387 */ /* 0x0001e80000100a00 */
[----:B0-----:R-:W3:Y:S04]  /*117e0*/  LDL.LU.64 R6, [R1+0x2a70] ;  /* 0x002a700001067983 */ /* 0x001ee80000300a00 */
[----:B------:R-:W3:Y:S01]  /*117f0*/  LDL.LU.64 R4, [R1+0x2a68] ;  /* 0x002a680001047983 */ /* 0x000ee20000300a00 */
[----:B------:R-:W-:Y:S01]  /*11800*/  IMAD.MOV.U32 R18, RZ, RZ, R2 ;  /* 0x000000ffff127224 */ /* 0x000fe200078e0002 */
[----:B------:R-:W-:Y:S01]  /*11810*/  MOV R19, R0 ;  /* 0x0000000000137202 */ /* 0x000fe20000000f00 */
[----:B----4-:R-:W-:Y:S01]  /*11820*/  IMAD.MOV.U32 R14, RZ, RZ, R13 ;  /* 0x000000ffff0e7224 */ /* 0x010fe200078e000d */
[----:B------:R-:W-:Y:S01]  /*11830*/  MOV R15, R12 ;  /* 0x0000000c000f7202 */ /* 0x000fe20000000f00 */
[----:B-----5:R-:W-:Y:S01]  /*11840*/  IMAD.MOV.U32 R22, RZ, RZ, R28 ;  /* 0x000000ffff167224 */ /* 0x020fe200078e001c */
[----:B------:R-:W-:-:S03]  /*11850*/  MOV R23, R3 ;  /* 0x0000000300177202 */ /* 0x000fc60000000f00 */
[C---:B---3--:R-:W-:Y:S01]  /*11860*/  HMMA.16816.F32.BF16 R16, R24.reuse, R18, R4 ;  /* 0x000000121810723c */ /* 0x048fe20000041804 */
[----:B------:R-:W2:Y:S07]  /*11870*/  LDL.LU.64 R6, [R1+0x2a60] ;  /* 0x002a600001067983 */ /* 0x000eae0000300a00 */
[----:B------:R-:W-:Y:S11]  /*11880*/  HMMA.16816.F32.BF16 R12, R24, R14, R20 ;  /* 0x0000000e180c723c */ /* 0x000ff60000041814 */
[----:B------:R-:W-:Y:S04]  /*11890*/  @!UPT UIADD3 URZ, URZ, URZ, URZ ;  /* 0x0000003f3f3ff290 */ /* 0x000fe8000fffe03f */
[----:B------:R-:W-:Y:S04]  /*118a0*/  STL.64 [R1+0x2d0], R16 ;  /* 0x0002d01001007387 */ /* 0x000fe80000100a00 */
[----:B------:R-:W-:Y:S05]  /*118b0*/  STL.64 [R1+0x2d8], R18 ;  /* 0x0002d81201007387 */ /* 0x000fea0000100a00 */
[----:B------:R-:W-:Y:S01]  /*118c0*/  MOV R0, R15 ;  /* 0x0000000f00007202 */ /* 0x000fe20000000f00 */
[----:B------:R-:W-:Y:S01]  /*118d0*/  IMAD.MOV.U32 R2, RZ, RZ, R14 ;  /* 0x000000ffff027224 */ /* 0x000fe200078e000e */
[----:B------:R-:W-:Y:S01]  /*118e0*/  MOV R3, R13 ;  /* 0x0000000d00037202 */ /* 0x000fe20000000f00 */
[----:B------:R-:W-:-:S02]  /*118f0*/  IMAD.MOV.U32 R28, RZ, RZ, R12 ;  /* 0x000000ffff1c7224 */ /* 0x000fc400078e000c */
[----:B------:R-:W-:Y:S04]  /*11900*/  STL [R1+0x2864], R0 ;  /* 0x0028640001007387 */ /* 0x000fe80000100800 */
[----:B------:R-:W-:Y:S04]  /*11910*/  STL [R1+0x2860], R2 ;  /* 0x0028600201007387 */ /* 0x000fe80000100800 */
[----:B------:R-:W-:Y:S04]  /*11920*/  STL [R1+0x285c], R3 ;  /* 0x00285c0301007387 */ /* 0x000fe80000100800 */
[----:B------:R-:W-:Y:S04]  /*11930*/  STL [R1+0x2858], R28 ;  /* 0x0028581c01007387 */ /* 0x000fe80000100800 */
[----:B------:R-:W3:Y:S01]  /*11940*/  LDL.LU R12, [R1+0x290] ;  /* 0x00029000010c7983 */ /* 0x000ee20000300800 */
[----:B--2---:R-:W-:Y:S11]  /*11950*/  HMMA.16816.F32.BF16 R4, R24, R6, R8 ;  /* 0x000000061804723c */ /* 0x004ff60000041808 */
[----:B------:R-:W-:Y:S11]  /*11960*/  @!UPT UIADD3 URZ, URZ, URZ, URZ ;  /* 0x0000003f3f3ff290 */ /* 0x000ff6000fffe03f */
[----:B------:R-:W-:Y:S01]  /*11970*/  @!UPT UIADD3 URZ, URZ, URZ, URZ ;  /* 0x0000003f3f3ff290 */ /* 0x000fe2000fffe03f */
[----:B------:R-:W-:Y:S04]  /*11980*/  STL.64 [R1+0x2c0], R4 ;  /* 0x0002c00401007387 */ /* 0x000fe80000100a00 */
[----:B------:R0:W-:Y:S04]  /*11990*/  STL.64 [R1+0x2c8], R6 ;  /* 0x0002c80601007387 */ /* 0x0001e80000100a00 */
[----:B------:R-:W3:Y:S04]  /*119a0*/  LDL.LU R13, [R1+0x294] ;  /* 0x00029400010d7983 */ /* 0x000ee80000300800 */
[----:B------:R-:W2:Y:S04]  /*119b0*/  LDL.LU R14, [R1+0x298] ;  /* 0x00029800010e7983 */ /* 0x000ea80000300800 */
[----:B------:R-:W2:Y:S01]  /*119c0*/  LDL.LU R15, [R1+0x29c] ;  /* 0x00029c00010f7983 */ /* 0x000ea20000300800 */
[----:B0-----:R-:W-:-:S03]  /*119d0*/  IMAD.MOV.U32 R7, RZ, RZ, R29 ;  /* 0x000000ffff077224 */ /* 0x001fc600078e001d */
[----:B--2---:R0:W-:Y:S04]  /*119e0*/  STL.64 [R1+0x29c8], R14 ;  /* 0x0029c80e01007387 */ /* 0x0041e80000100a00 */
[----:B---3--:R-:W-:Y:S04]  /*119f0*/  STL.64 [R1+0x29c0], R12 ;  /* 0x0029c00c01007387 */ /* 0x008fe80000100a00 */
[----:B------:R-:W2:Y:S04]  /*11a00*/  LDL.LU R6, [R1+0x8] ;  /* 0x0000080001067983 */ /* 0x000ea80000300800 */
[----:B------:R-:W3:Y:S04]  /*11a10*/  LDL.LU R29, [R1+0x2a5c] ;  /* 0x002a5c00011d7983 */ /* 0x000ee80000300800 */
[----:B--2---:R-:W-:Y:S04]  /*11a20*/  STL.64 [R1+0x29d0], R6 ;  /* 0x0029d00601007387 */ /* 0x004fe80000100a00 */
[----:B------:R-:W2:Y:S04]  /*11a30*/  LDL.LU R16, [R1+0x2b0] ;  /* 0x0002b00001107983 */ /* 0x000ea80000300800 */
[----:B------:R-:W2:Y:S04]  /*11a40*/  LDL.LU R17, [R1+0x2b4] ;  /* 0x0002b40001117983 */ /* 0x000ea80000300800 */
[----:B------:R-:W4:Y:S04]  /*11a50*/  LDL.LU R18, [R1+0x2b8] ;  /* 0x0002b80001127983 */ /* 0x000f280000300800 */
[----:B------:R-:W4:Y:S04]  /*11a60*/  LDL.LU R19, [R1+0x2bc] ;  /* 0x0002bc0001137983 */ /* 0x000f280000300800 */
[----:B----4-:R3:W-:Y:S04]  /*11a70*/  STL.64 [R1+0x29e0], R18 ;  /* 0x0029e01201007387 */ /* 0x0107e80000100a00 */
[----:B--2---:R-:W-:Y:S04]  /*11a80*/  STL.64 [R1+0x29d8], R16 ;  /* 0x0029d81001007387 */ /* 0x004fe80000100a00 */
[----:B0-----:R-:W2:Y:S04]  /*11a90*/  LDL.LU R14, [R1+0x18] ;  /* 0x00001800010e7983 */ /* 0x001ea80000300800 */
[----:B------:R-:W2:Y:S01]  /*11aa0*/  LDL.LU R15, [R1+0x1c] ;  /* 0x00001c00010f7983 */ /* 0x000ea20000300800 */
[----:B---3--:R-:W-:-:S03]  /*11ab0*/  MOV R19, R29 ;  /* 0x0000001d00137202 */ /* 0x008fc60000000f00 */
[----:B--2---:R0:W-:Y:S04]  /*11ac0*/  STL.64 [R1+0x29e8], R14 ;  /* 0x0029e80e01007387 */ /* 0x0041e80000100a00 */
[----:B------:R-:W2:Y:S04]  /*11ad0*/  LDL.LU R18, [R1+0x28] ;  /* 0x0000280001127983 */ /* 0x000ea80000300800 */
[----:B------:R-:W3:Y:S04]  /*11ae0*/  LDL.LU R29, [R1+0x2a58] ;  /* 0x002a5800011d7983 */ /* 0x000ee80000300800 */
[----:B--2---:R1:W-:Y:S04]  /*11af0*/  STL.64 [R1+0x29f0], R18 ;  /* 0x0029f01201007387 */ /* 0x0043e80000100a00 */
[----:B------:R-:W2:Y:S04]  /*11b00*/  LDL.LU R12, [R1+0xe0] ;  /* 0x0000e000010c7983 */ /* 0x000ea80000300800 */
[----:B------:R-:W2:Y:S04]  /*11b10*/  LDL.LU R13, [R1+0xe4] ;  /* 0x0000e400010d7983 */ /* 0x000ea80000300800 */
[----:B0-----:R-:W4:Y:S04]  /*11b20*/  LDL.LU R14, [R1+0xe8] ;  /* 0x0000e800010e7983 */ /* 0x001f280000300800 */
[----:B------:R-:W4:Y:S04]  /*11b30*/  LDL.LU R15, [R1+0xec] ;  /* 0x0000ec00010f7983 */ /* 0x000f280000300800 */
[----:B----4-:R-:W-:Y:S04]  /*11b40*/  STL.64 [R1+0x2a00], R14 ;  /* 0x002a000e01007387 */ /* 0x010fe80000100a00 */
[----:B--2---:R-:W-:Y:S04]  /*11b50*/  STL.64 [R1+0x29f8], R12 ;  /* 0x0029f80c01007387 */ /* 0x004fe80000100a00 */
[----:B-1----:R-:W2:Y:S04]  /*11b60*/  LDL.LU R18, [R1+0x38] ;  /* 0x0000380001127983 */ /* 0x002ea80000300800 */
[----:B------:R-:W2:Y:S04]  /*11b70*/  LDL.LU R19, [R1+0x3c] ;  /* 0x00003c0001137983 */ /* 0x000ea80000300800 */
[----:B--2---:R3:W-:Y:S02]  /*11b80*/  STL.64 [R1+0x2a08], R18 ;  /* 0x002a081201007387 */ /* 0x0047e40000100a00 */
[----:B---3--:R-:W-:-:S02]  /*11b90*/  IMAD.MOV.U32 R18, RZ, RZ, R29 ;  /* 0x000000ffff127224 */ /* 0x008fc400078e001d */
[----:B------:R-:W2:Y:S04]  /*11ba0*/  LDL.LU R29, [R1+0x2a54] ;  /* 0x002a5400011d7983 */ /* 0x000ea80000300800 */
[----:B------:R-:W3:Y:S04]  /*11bb0*/  LDL.LU R19, [R1+0x4c] ;  /* 0x00004c0001137983 */ /* 0x000ee80000300800 */
[----:B---3--:R0:W-:Y:S04]  /*11bc0*/  STL.64 [R1+0x2a20], R18 ;  /* 0x002a201201007387 */ /* 0x0081e80000100a00 */
[----:B0-----:R-:W3:Y:S04]  /*11bd0*/  LDL.LU R18, [R1+0x58] ;  /* 0x0000580001127983 */ /* 0x001ee80000300800 */
[----:B------:R-:W3:Y:S04]  /*11be0*/  LDL.LU R19, [R1+0x5c] ;  /* 0x00005c0001137983 */ /* 0x000ee80000300800 */
[----:B---3--:R0:W-:Y:S04]  /*11bf0*/  STL.64 [R1+0x2a38], R18 ;  /* 0x002a381201007387 */ /* 0x0081e80000100a00 */
[----:B0-----:R-:W3:Y:S01]  /*11c00*/  LDL.LU R18, [R1+0x68] ;  /* 0x0000680001127983 */ /* 0x001ee20000300800 */
[----:B--2---:R-:W-:-:S03]  /*11c10*/  MOV R19, R29 ;  /* 0x0000001d00137202 */ /* 0x004fc60000000f00 */
[----:B------:R-:W2:Y:S04]  /*11c20*/  LDL.LU R29, [R1+0x2a50] ;  /* 0x002a5000011d7983 */ /* 0x000ea80000300800 */
[----:B------:R-:W4:Y:S04]  /*11c30*/  LDL.LU R12, [R1+0xf0] ;  /* 0x0000f000010c7983 */ /* 0x000f280000300800 */
[----:B------:R-:W4:Y:S04]  /*11c40*/  LDL.LU R13, [R1+0xf4] ;  /* 0x0000f400010d7983 */ /* 0x000f280000300800 */
[----:B------:R-:W5:Y:S04]  /*11c50*/  LDL.LU R14, [R1+0xf8] ;  /* 0x0000f800010e7983 */ /* 0x000f680000300800 */
[----:B------:R-:W5:Y:S04]  /*11c60*/  LDL.LU R15, [R1+0xfc] ;  /* 0x0000fc00010f7983 */ /* 0x000f680000300800 */
[----:B-----5:R-:W-:Y:S04]  /*11c70*/  STL.64 [R1+0x2a18], R14 ;  /* 0x002a180e01007387 */ /* 0x020fe80000100a00 */
[----:B----4-:R0:W-:Y:S04]  /*11c80*/  STL.64 [R1+0x2a10], R12 ;  /* 0x002a100c01007387 */ /* 0x0101e80000100a00 */
[----:B0-----:R-:W4:Y:S04]  /*11c90*/  LDL.LU R12, [R1+0x100] ;  /* 0x00010000010c7983 */ /* 0x001f280000300800 */
        /* <DEDUP_REMOVED lines=11> */
[----:B0-----:R-:W3:Y:S04]  /*11d50*/  LDL.LU R12, [R1+0x120] ;  /* 0x00012000010c7983 */ /* 0x001ee80000300800 */
[----:B------:R-:W3:Y:S04]  /*11d60*/  LDL.LU R13, [R1+0x124] ;  /* 0x00012400010d7983 */ /* 0x000ee80000300800 */
[----:B------:R-:W3:Y:S04]  /*11d70*/  LDL.LU R14, [R1+0x128] ;  /* 0x00012800010e7983 */ /* 0x000ee80000300800 */
[----:B------:R-:W3:Y:S04]  /*11d80*/  LDL.LU R15, [R1+0x12c] ;  /* 0x00012c00010f7983 */ /* 0x000ee80000300800 */
[----:B------:R-:W4:Y:S04]  /*11d90*/  LDL.LU R4, [R1+0xd0] ;  /* 0x0000d00001047983 */ /* 0x000f280000300800 */
[----:B------:R-:W4:Y:S04]  /*11da0*/  LDL.LU R5, [R1+0xd4] ;  /* 0x0000d40001057983 */ /* 0x000f280000300800 */
[----:B------:R-:W4:Y:S04]  /*11db0*/  LDL.LU R6, [R1+0xd8] ;  /* 0x0000d80001067983 */ /* 0x000f280000300800 */
[----:B------:R-:W4:Y:S04]  /*11dc0*/  LDL.LU R7, [R1+0xdc] ;  /* 0x0000dc0001077983 */ /* 0x000f280000300800 */
[----:B------:R-:W5:Y:S04]  /*11dd0*/  LDL.LU R8, [R1+0x2a0] ;  /* 0x0002a00001087983 */ /* 0x000f680000300800 */
[----:B------:R-:W5:Y:S04]  /*11de0*/  LDL.LU R9, [R1+0x2a4] ;  /* 0x0002a40001097983 */ /* 0x000f680000300800 */
[----:B------:R-:W5:Y:S04]  /*11df0*/  LDL.LU R10, [R1+0x2a8] ;  /* 0x0002a800010a7983 */ /* 0x000f680000300800 */
[----:B------:R-:W5:Y:S04]  /*11e00*/  LDL.LU R11, [R1+0x2ac] ;  /* 0x0002ac00010b7983 */ /* 0x000f680000300800 */
[----:B------:R-:W2:Y:S04]  /*11e10*/  LDL.LU R20, [R1+0xc0] ;  /* 0x0000c00001147983 */ /* 0x000ea80000300800 */
[----:B------:R-:W2:Y:S04]  /*11e20*/  LDL.LU R21, [R1+0xc4] ;  /* 0x0000c40001157983 */ /* 0x000ea80000300800 */
[----:B------:R-:W2:Y:S01]  /*11e30*/  LDL.LU R22, [R1+0xc8] ;  /* 0x0000c80001167983 */ /* 0x000ea20000300800 */
[C---:B---3--:R-:W-:Y:S03]  /*11e40*/  HMMA.16816.F32.BF16 R16, R24.reuse, R18, R12 ;  /* 0x000000121810723c */ /* 0x048fe6000004180c */
[----:B------:R-:W3:Y:S04]  /*11e50*/  LDL.LU.64 R14, [R1+0x2a48] ;  /* 0x002a4800010e7983 */ /* 0x000ee80000300a00 */
[----:B------:R-:W3:Y:S11]  /*11e60*/  LDL.LU.64 R12, [R1+0x2a40] ;  /* 0x002a4000010c7983 */ /* 0x000ef60000300a00 */
[----:B------:R-:W-:Y:S06]  /*11e70*/  @!UPT UIADD3 URZ, URZ, URZ, URZ ;  /* 0x0000003f3f3ff290 */ /* 0x000fec000fffe03f */
[----:B------:R-:W-:Y:S01]  /*11e80*/  MOV R3, R18 ;  /* 0x0000001200037202 */ /* 0x000fe20000000f00 */
[----:B------:R-:W-:Y:S02]  /*11e90*/  IMAD.MOV.U32 R28, RZ, RZ, R19 ;  /* 0x000000ffff1c7224 */ /* 0x000fe400078e0013 */
[----:B------:R-:W3:Y:S01]  /*11ea0*/  LDL.LU.64 R18, [R1+0x2a38] ;  /* 0x002a380001127983 */ /* 0x000ee20000300a00 */
[----:B------:R-:W-:Y:S01]  /*11eb0*/  MOV R0, R16 ;  /* 0x0000001000007202 */ /* 0x000fe20000000f00 */
[----:B------:R-:W-:Y:S02]  /*11ec0*/  IMAD.MOV.U32 R2, RZ, RZ, R17 ;  /* 0x000000ffff027224 */ /* 0x000fe400078e0011 */
[----:B------:R-:W-:Y:S04]  /*11ed0*/  STL [R1+0x2874], R28 ;  /* 0x0028741c01007387 */ /* 0x000fe80000100800 */
[----:B------:R-:W-:Y:S04]  /*11ee0*/  STL [R1+0x2870], R3 ;  /* 0x0028700301007387 */ /* 0x000fe80000100800 */
[----:B------:R-:W-:Y:S04]  /*11ef0*/  STL [R1+0x286c], R2 ;  /* 0x00286c0201007387 */ /* 0x000fe80000100800 */
[----:B------:R-:W-:Y:S01]  /*11f00*/  STL [R1+0x2868], R0 ;  /* 0x0028680001007387 */ /* 0x000fe20000100800 */
[C---:B---3--:R-:W-:Y:S03]  /*11f10*/  HMMA.16816.F32.BF16 R16, R24.reuse, R18, R12 ;  /* 0x000000121810723c */ /* 0x048fe6000004180c */
[----:B------:R-:W3:Y:S04]  /*11f20*/  LDL.LU.64 R14, [R1+0x2a30] ;  /* 0x002a3000010e7983 */ /* 0x000ee80000300a00 */
[----:B------:R-:W3:Y:S11]  /*11f30*/  LDL.LU.64 R12, [R1+0x2a28] ;  /* 0x002a2800010c7983 */ /* 0x000ef60000300a00 */
[----:B------:R-:W-:Y:S05]  /*11f40*/  @!UPT UIADD3 URZ, URZ, URZ, URZ ;  /* 0x0000003f3f3ff290 */ /* 0x000fea000fffe03f */
[----:B------:R-:W-:Y:S04]  /*11f50*/  STL.64 [R1+0x260], R16 ;  /* 0x0002601001007387 */ /* 0x000fe80000100a00 */
[----:B------:R0:W-:Y:S04]  /*11f60*/  STL.64 [R1+0x268], R18 ;  /* 0x0002681201007387 */ /* 0x0001e80000100a00 */
[----:B0-----:R-:W3:Y:S02]  /*11f70*/  LDL.LU.64 R18, [R1+0x2a20] ;  /* 0x002a200001127983 */ /* 0x001ee40000300a00 */
[C---:B---3--:R-:W-:Y:S02]  /*11f80*/  HMMA.16816.F32.BF16 R16, R24.reuse, R18, R12 ;  /* 0x000000121810723c */ /* 0x048fe4000004180c */
[----:B------:R-:W3:Y:S04]  /*11f90*/  LDL.LU.64 R14, [R1+0x2a18] ;  /* 0x002a1800010e7983 */ /* 0x000ee80000300a00 */
[----:B------:R-:W3:Y:S11]  /*11fa0*/  LDL.LU.64 R12, [R1+0x2a10] ;  /* 0x002a1000010c7983 */ /* 0x000ef60000300a00 */
[----:B------:R-:W-:Y:S07]  /*11fb0*/  @!UPT UIADD3 URZ, URZ, URZ, URZ ;  /* 0x0000003f3f3ff290 */ /* 0x000fee000fffe03f */
[----:B------:R-:W-:Y:S01]  /*11fc0*/  MOV R2, R18 ;  /* 0x0000001200027202 */ /* 0x000fe20000000f00 */
[----:B------:R-:W-:Y:S02]  /*11fd0*/  IMAD.MOV.U32 R0, RZ, RZ, R19 ;  /* 0x000000ffff007224 */ /* 0x000fe400078e0013 */
[----:B------:R-:W3:Y:S01]  /*11fe0*/  LDL.LU.64 R18, [R1+0x2a08] ;  /* 0x002a080001127983 */ /* 0x000ee20000300a00 */
[----:B------:R-:W-:Y:S01]  /*11ff0*/  MOV R28, R16 ;  /* 0x00000010001c7202 */ /* 0x000fe20000000f00 */
[----:B------:R-:W-:Y:S02]  /*12000*/  IMAD.MOV.U32 R3, RZ, RZ, R17 ;  /* 0x000000ffff037224 */ /* 0x000fe400078e0011 */
[----:B------:R-:W-:Y:S04]  /*12010*/  STL [R1+0x2888], R2 ;  /* 0x0028880201007387 */ /* 0x000fe80000100800 */
[----:B------:R0:W-:Y:S04]  /*12020*/  STL [R1+0x2884], R3 ;  /* 0x0028840301007387 */ /* 0x0001e80000100800 */
[----:B0-----:R-:W2:Y:S04]  /*12030*/  LDL R3, [R1+0x42c] ;  /* 0x00042c0001037983 */ /* 0x001ea80000100800 */
        /* <DEDUP_REMOVED lines=9> */
[----:B---3--:R-:W-:Y:S02]  /*120d0*/  HMMA.16816.F32.BF16 R16, R24, R18, R12 ;  /* 0x000000121810723c */ /* 0x008fe4000004180c */
[----:B------:R-:W4:Y:S11]  /*120e0*/  LDL.LU.64 R14, [R1+0x29e8] ;  /* 0x0029e800010e7983 */ /* 0x000f360000300a00 */
[----:B------:R-:W-:Y:S10]  /*120f0*/  @!UPT UIADD3 URZ, URZ, URZ, URZ ;  /* 0x0000003f3f3ff290 */ /* 0x000ff4000fffe03f */
[----:B------:R-:W-:Y:S01]  /*12100*/  STL.64 [R1+0x230], R16 ;  /* 0x0002301001007387 */ /* 0x000fe20000100a00 */
[----:B------:R-:W-:-:S03]  /*12110*/  MOV R2, R19 ;  /* 0x0000001300027202 */ /* 0x000fc60000000f00 */
[----:B------:R0:W-:Y:S04]  /*12120*/  STL [R1+0x238], R18 ;  /* 0x0002381201007387 */ /* 0x0001e80000100800 */
[----:B0-----:R-:W3:Y:S04]  /*12130*/  LDL.LU.64 R18, [R1+0x29e0] ;  /* 0x0029e00001127983 */ /* 0x001ee80000300a00 */
[----:B------:R-:W3:Y:S04]  /*12140*/  LDL.LU.64 R16, [R1+0x29d8] ;  /* 0x0029d80001107983 */ /* 0x000ee80000300a00 */
[----:B------:R-:W-:Y:S01]  /*12150*/  STL [R1+0x2890], R2 ;  /* 0x0028900201007387 */ /* 0x000fe20000100800 */
[C---:B----4-:R-:W-:Y:S03]  /*12160*/  HMMA.16816.F32.BF16 R12, R24.reuse, R14, R4 ;  /* 0x0000000e180c723c */ /* 0x050fe60000041804 */
[----:B------:R-:W3:Y:S11]  /*12170*/  LDL.LU.64 R6, [R1+0x29d0] ;  /* 0x0029d00001067983 */ /* 0x000ef60000300a00 */
[----:B------:R-:W-:Y:S09]  /*12180*/  @!UPT UIADD3 URZ, URZ, URZ, URZ ;  /* 0x0000003f3f3ff290 */ /* 0x000ff2000fffe03f */
[----:B------:R-:W-:Y:S04]  /*12190*/  STL.64 [R1+0x210], R12 ;  /* 0x0002100c01007387 */ /* 0x000fe80000100a00 */
[----:B------:R0:W-:Y:S04]  /*121a0*/  STL.64 [R1+0x218], R14 ;  /* 0x0002180e01007387 */ /* 0x0001e80000100a00 */
[----:B0-----:R-:W4:Y:S04]  /*121b0*/  LDL.LU.64 R14, [R1+0x29c8] ;  /* 0x0029c800010e7983 */ /* 0x001f280000300a00 */
[----:B------:R-:W4:Y:S01]  /*121c0*/  LDL.LU.64 R12, [R1+0x29c0] ;  /* 0x0029c000010c7983 */ /* 0x000f220000300a00 */
[C---:B---3--:R-:W-:Y:S03]  /*121d0*/  HMMA.16816.F32.BF16 R4, R24.reuse, R6, R16 ;  /* 0x000000061804723c */ /* 0x048fe60000041810 */
[----:B------:R-:W3:Y:S04]  /*121e0*/  LDL.LU.64 R18, [R1+0x29b8] ;  /* 0x0029b80001127983 */ /* 0x000ee80000300a00 */
[----:B------:R-:W2:Y:S11]  /*121f0*/  LDL.LU.64 R16, [R1+0x29b0] ;  /* 0x0029b00001107983 */ /* 0x000eb60000300a00 */
[----:B------:R-:W-:Y:S05]  /*12200*/  @!UPT UIADD3 URZ, URZ, URZ, URZ ;  /* 0x0000003f3f3ff290 */ /* 0x000fea000fffe03f */
[----:B------:R-:W-:Y:S04]  /*12210*/  STL.64 [R1+0x200], R4 ;  /* 0x0002000401007387 */ /* 0x000fe80000100a00 */
[----:B------:R0:W-:Y:S04]  /*12220*/  STL.64 [R1+0x208], R6 ;  /* 0x0002080601007387 */ /* 0x0001e80000100a00 */
[----:B0-----:R-:W5:Y:S04]  /*12230*/  LDL.LU.64 R6, [R1+0x29a8] ;  /* 0x0029a80001067983 */ /* 0x001f680000300a00 */
[----:B------:R-:W2:Y:S01]  /*12240*/  LDL.LU.64 R4, [R1+0x29a0] ;  /* 0x0029a00001047983 */ /* 0x000ea20000300a00 */
[C---:B-----5:R-:W-:Y:S11]  /*12250*/  HMMA.16816.F32.BF16 R8, R24.reuse, R6, R8 ;  /* 0x000000061808723c */ /* 0x060ff60000041808 */
[----:B------:R-:W-:Y:S11]  /*12260*/  @!UPT UIADD3 URZ, URZ, URZ, URZ ;  /* 0x0000003f3f3ff290 */ /* 0x000ff6000fffe03f */
[----:B------:R-:W-:Y:S01]  /*12270*/  @!UPT UIADD3 URZ, URZ, URZ, URZ ;  /* 0x0000003f3f3ff290 */ /* 0x000fe2000fffe03f */
[----:B------:R-:W-:Y:S04]  /*12280*/  STL.64 [R1+0x1f0], R8 ;  /* 0x0001f00801007387 */ /* 0x000fe80000100a00 */
[----:B------:R0:W-:Y:S04]  /*12290*/  STL.64 [R1+0x1f8], R10 ;  /* 0x0001f80a01007387 */ /* 0x0001e80000100a00 */
[----:B0-----:R-:W4:Y:S04]  /*122a0*/  LDL.LU.64 R10, [R1+0x2998] ;  /* 0x00299800010a7983 */ /* 0x001f280000300a00 */
[----:B------:R-:W5:Y:S01]  /*122b0*/  LDL.LU.64 R8, [R1+0x2990] ;  /* 0x0029900001087983 */ /* 0x000f620000300a00 */
[----:B----4-:R-:W-:Y:S11]  /*122c0*/  HMMA.16816.F32.BF16 R12, R24, R10, R12 ;  /* 0x0000000a180c723c */ /* 0x010ff6000004180c */
[----:B------:R-:W-:Y:S11]  /*122d0*/  @!UPT UIADD3 URZ, URZ, URZ, URZ ;  /* 0x0000003f3f3ff290 */ /* 0x000ff6000fffe03f */
[----:B------:R-:W-:Y:S01]  /*122e0*/  @!UPT UIADD3 URZ, URZ, URZ, URZ ;  /* 0x0000003f3f3ff290 */ /* 0x000fe2000fffe03f */
[----:B------:R-:W-:Y:S04]  /*122f0*/  STL.64 [R1+0x1e0], R12 ;  /* 0x0001e00c01007387 */ /* 0x000fe80000100a00 */
[----:B------:R0:W-:Y:S04]  /*12300*/  STL.64 [R1+0x1e8], R14 ;  /* 0x0001e80e01007387 */ /* 0x0001e80000100a00 */
[----:B0-----:R-:W5:Y:S01]  /*12310*/  LDL.LU.64 R14, [R1+0x2988] ;  /* 0x00298800010e7983 */ /* 0x001f620000300a00 */
[----:B--2---:R-:W-:-:S03]  /*12320*/  IMAD.MOV.U32 R23, RZ, RZ, R29 ;  /* 0x000000ffff177224 */ /* 0x004fc600078e001d */
[----:B------:R-:W0:Y:S01]  /*12330*/  S2R R29, SR_TID.X ;  /* 0x00000000001d7919 */ /* 0x000e220000002100 */
[----:B------:R-:W-:Y:S01]  /*12340*/  IMAD.MOV.U32 R10, RZ, RZ, R5 ;  /* 0x000000ffff0a7224 */ /* 0x000fe200078e0005 */
[----:B------:R-:W-:Y:S02]  /*12350*/  MOV R11, R4 ;  /* 0x00000004000b7202 */ /* 0x000fe40000000f00 */
[C---:B0-----:R-:W-:Y:S01]  /*12360*/  LOP3.LUT R4, R29.reuse, 0x7, RZ, 0xc0, !PT ;  /* 0x000000071d047812 */ /* 0x041fe200078ec0ff */
[----:B------:R-:W-:-:S04]  /*12370*/  IMAD.SHL.U32 R5, R29, 0x2, RZ ;  /* 0x000000021d057824 */ /* 0x000fc800078e00ff */
[----:B------:R-:W-:-:S05]  /*12380*/  IMAD R28, R4, 0x110, RZ ;  /* 0x00000110041c7824 */ /* 0x000fca00078e02ff */
[----:B------:R-:W-:Y:S02]  /*12390*/  LOP3.LUT R28, R28, 0x30, R5, 0x78, !PT ;  /* 0x000000301c1c7812 */ /* 0x000fe400078e7805 */
[C---:B---3--:R-:W-:Y:S03]  /*123a0*/  HMMA.16816.F32.BF16 R4, R24.reuse, R18, R20 ;  /* 0x000000121804723c */ /* 0x048fe60000041814 */
[----:B------:R-:W-:Y:S05]  /*123b0*/  LDSM.16.M88.4 R20, [R28+0x12080] ;  /* 0x012080001c14783b */ /* 0x000fea0000000200 */
[----:B-----5:R-:W-:Y:S01]  /*123c0*/  HMMA.16816.F32.BF16 R8, R24, R14, R8 ;  /* 0x0000000e1808723c */ /* 0x020fe20000041808 */
[----:B------:R-:W-:Y:S04]  /*123d0*/  LDSM.16.M88.4 R24, [R28+0x13080] ;  /* 0x013080001c18783b */ /* 0x000fe80000000200 */
[----:B------:R-:W-:Y:S11]  /*123e0*/  LDSM.16.MT88.4 R12, [R3+0x8000] ;  /* 0x00800000030c783b */ /* 0x000ff60000004200 */
[----:B------:R-:W-:Y:S08]  /*123f0*/  @!UPT UIADD3 URZ, URZ, URZ, URZ ;  /* 0x0000003f3f3ff290 */ /* 0x000ff0000fffe03f */
[----:B------:R-:W-:Y:S01]  /*12400*/  MOV R29, R11 ;  /* 0x0000000b001d7202 */ /* 0x000fe20000000f00 */
[----:B------:R-:W-:Y:S04]  /*12410*/  STL.64 [R1+0x1d0], R8 ;  /* 0x0001d00801007387 */ /* 0x000fe80000100a00 */
[----:B------:R-:W-:Y:S04]  /*12420*/  STL [R1+0x1d8], R10 ;  /* 0x0001d80a01007387 */ /* 0x000fe80000100800 */
[----:B------:R-:W-:Y:S04]  /*12430*/  STL [R1+0x2878], R29 ;  /* 0x0028781d01007387 */ /* 0x000fe80000100800 */
[----:B------:R-:W-:Y:S04]  /*12440*/  STL.64 [R1+0xa0], R4 ;  /* 0x0000a00401007387 */ /* 0x000fe80000100a00 */
[----:B------:R-:W-:Y:S04]  /*12450*/  STL.64 [R1+0xa8], R6 ;  /* 0x0000a80601007387 */ /* 0x000fe80000100a00 */
[----:B------:R-:W0:Y:S04]  /*12460*/  LDSM.16.M88.4 R4, [R28+0x10880] ;  /* 0x010880001c04783b */ /* 0x000e280000000200 */
[----:B------:R-:W1:Y:S04]  /*12470*/  LDSM.16.M88.4 R8, [R28+0x10080] ;  /* 0x010080001c08783b */ /* 0x000e680000000200 */
[----:B0-----:R-:W-:Y:S04]  /*12480*/  STL [R1+0x26ec], R6 ;  /* 0x0026ec0601007387 */ /* 0x001fe80000100800 */
[----:B-1----:R-:W-:Y:S04]  /*12490*/  STL.64 [R1+0x3f0], R8 ;  /* 0x0003f00801007387 */ /* 0x002fe80000100a00 */
[----:B------:R-:W-:Y:S04]  /*124a0*/  STL.64 [R1+0x3f8], R10 ;  /* 0x0003f80a01007387 */ /* 0x000fe80000100a00 */
[----:B------:R-:W0:Y:S04]  /*124b0*/  LDSM.16.M88.4 R8, [R28+0x11080] ;  /* 0x011080001c08783b */ /* 0x000e280000000200 */
[----:B------:R-:W-:Y:S04]  /*124c0*/  STL [R1+0x26e8], R7 ;  /* 0x0026e80701007387 */ /* 0x000fe80000100800 */
[----:B------:R-:W-:Y:S04]  /*124d0*/  STL.64 [R1+0x2980], R4 ;  /* 0x0029800401007387 */ /* 0x000fe80000100a00 */
[----:B------:R-:W1:Y:S04]  /*124e0*/  LDSM.16.M88.4 R4, [R28+0x11880] ;  /* 0x011880001c04783b */ /* 0x000e680000000200 */
[----:B0-----:R-:W-:Y:S04]  /*124f0*/  STL [R1+0x26c4], R10 ;  /* 0x0026c40a01007387 */ /* 0x001fe80000100800 */
[----:B------:R-:W-:Y:S04]  /*12500*/  STL [R1+0x26c0], R11 ;  /* 0x0026c00b01007387 */ /* 0x000fe80000100800 */
[----:B------:R-:W-:Y:S04]  /*12510*/  STL.64 [R1+0x2978], R8 ;  /* 0x0029780801007387 */ /* 0x000fe80000100a00 */
[----:B------:R-:W0:Y:S04]  /*12520*/  LDSM.16.M88.4 R8, [R28+0x12880] ;  /* 0x012880001c08783b */ /* 0x000e280000000200 */
[----:B-1----:R1:W-:Y:S04]  /*12530*/  STL.64 [R1+0x90], R4 ;  /* 0x0000900401007387 */ /* 0x0023e80000100a00 */
[----:B------:R-:W-:Y:S04]  /*12540*/  STL.64 [R1+0x98], R6 ;  /* 0x0000980601007387 */ /* 0x000fe80000100a00 */
[----:B-1----:R-:W2:Y:S04]  /*12550*/  LDL.LU.64 R4, [R1+0x3f0] ;  /* 0x0003f00001047983 */ /* 0x002ea80000300a00 */
[----:B------:R-:W-:Y:S04]  /*12560*/  STL.64 [R1+0x80], R20 ;  /* 0x0000801401007387 */ /* 0x000fe80000100a00 */
[----:B------:R-:W-:Y:S04]  /*12570*/  STL.64 [R1+0x88], R22 ;  /* 0x0000881601007387 */ /* 0x000fe80000100a00 */
[----:B------:R-:W1:Y:S04]  /*12580*/  LDSM.16.M88.4 R20, [R28+0x13880] ;  /* 0x013880001c14783b */ /* 0x000e680000000200 */
[----:B0-----:R-:W-:Y:S04]  /*12590*/  STL.64 [R1+0x70], R8 ;  /* 0x0000700801007387 */ /* 0x001fe80000100a00 */
[----:B------:R-:W-:Y:S04]  /*125a0*/  STL.64 [R1+0x78], R10 ;  /* 0x0000780a01007387 */ /* 0x000fe80000100a00 */
[----:B------:R-:W0:Y:S04]  /*125b0*/  LDSM.16.M88.4 R8, [R28+0x14080] ;  /* 0x014080001c08783b */ /* 0x000e280000000200 */
[----:B------:R-:W-:Y:S04]  /*125c0*/  STL.64 [R1+0x60], R24 ;  /* 0x0000601801007387 */ /* 0x000fe80000100a00 */
[----:B------:R-:W-:Y:S04]  /*125d0*/  STL.64 [R1+0x68], R26 ;  /* 0x0000681a01007387 */ /* 0x000fe80000100a00 */
[----:B------:R-:W3:Y:S04]  /*125e0*/  LDSM.16.M88.4 R24, [R28+0x14880] ;  /* 0x014880001c18783b */ /* 0x000ee80000000200 */
[----:B-1----:R-:W-:Y:S04]  /*125f0*/  STL.64 [R1+0x50], R20 ;  /* 0x0000501401007387 */ /* 0x002fe80000100a00 */
[----:B------:R-:W-:Y:S04]  /*12600*/  STL.64 [R1+0x58], R22 ;  /* 0x0000581601007387 */ /* 0x000fe80000100a00 */
[----:B------:R-:W1:Y:S04]  /*12610*/  LDSM.16.M88.4 R20, [R28+0x15080] ;  /* 0x015080001c14783b */ /* 0x000e680000000200 */
[----:B0-----:R0:W-:Y:S04]  /*12620*/  STL.64 [R1+0x40], R8 ;  /* 0x0000400801007387 */ /* 0x0011e80000100a00 */
[----:B------:R4:W-:Y:S04]  /*12630*/  STL.64 [R1+0x48], R10 ;  /* 0x0000480a01007387 */ /* 0x0009e80000100a00 */
[----:B0-----:R-:W5:Y:S04]  /*12640*/  LDL.LU R8, [R1+0x3d0] ;  /* 0x0003d00001087983 */ /* 0x001f680000300800 */
[----:B---3--:R-:W-:Y:S01]  /*12650*/  STL.64 [R1+0x30], R24 ;  /* 0x0000301801007387 */ /* 0x008fe20000100a00 */
[----:B----4-:R-:W-:Y:S01]  /*12660*/  IMAD.MOV.U32 R10, RZ, RZ, R17 ;  /* 0x000000ffff0a7224 */ /* 0x010fe200078e0011 */
[----:B------:R-:W-:-:S02]  /*12670*/  MOV R11, R16 ;  /* 0x00000010000b7202 */ /* 0x000fc40000000f00 */
[----:B------:R-:W-:Y:S04]  /*12680*/  STL.64 [R1+0x38], R26 ;  /* 0x0000381a01007387 */ /* 0x000fe80000100a00 */
[----:B------:R-:W0:Y:S04]  /*12690*/  LDSM.16.M88.4 R24, [R28+0x15880] ;  /* 0x015880001c18783b */ /* 0x000e280000000200 */
[----:B-1----:R-:W-:Y:S04]  /*126a0*/  STL.64 [R1+0x20], R20 ;  /* 0x0000201401007387 */ /* 0x002fe80000100a00 */
[----:B------:R-:W-:Y:S04]  /*126b0*/  STL.64 [R1+0x28], R22 ;  /* 0x0000281601007387 */ /* 0x000fe80000100a00 */
[----:B------:R-:W1:Y:S04]  /*126c0*/  LDSM.16.M88.4 R16, [R28+0x16880] ;  /* 0x016880001c10783b */ /* 0x000e680000000200 */
[----:B------:R-:W3:Y:S04]  /*126d0*/  LDSM.16.M88.4 R20, [R28+0x16080] ;  /* 0x016080001c14783b */ /* 0x000ee80000000200 */
[----:B------:R-:W5:Y:S04]  /*126e0*/  LDL.LU R9, [R1+0x3d4] ;  /* 0x0003d40001097983 */ /* 0x000f680000300800 */
[----:B0-----:R-:W-:Y:S04]  /*126f0*/  STL.64 [R1+0x10], R24 ;  /* 0x0000101801007387 */ /* 0x001fe80000100a00 */
[----:B------:R-:W-:Y:S04]  /*12700*/  STL.64 [R1+0x18], R26 ;  /* 0x0000181a01007387 */ /* 0x000fe80000100a00 */
[----:B------:R-:W-:Y:S04]  /*12710*/  LDSM.16.M88.4 R24, [R28+0x17880] ;  /* 0x017880001c18783b */ /* 0x000fe80000000200 */
[----:B-1----:R-:W-:Y:S04]  /*12720*/  STL.64 [R1+0x28d0], R18 ;  /* 0x0028d01201007387 */ /* 0x002fe80000100a00 */
[----:B---3--:R-:W-:Y:S04]  /*12730*/  STL.64 [R1], R20 ;  /* 0x0000001401007387 */ /* 0x008fe80000100a00 */
[----:B------:R-:W-:Y:S04]  /*12740*/  STL.64 [R1+0x8], R22 ;  /* 0x0000081601007387 */ /* 0x000fe80000100a00 */
[----:B------:R-:W0:Y:S04]  /*12750*/  LDSM.16.M88.4 R20, [R28+0x17080] ;  /* 0x017080001c14783b */ /* 0x000e280000000200 */
[----:B------:R1:W-:Y:S04]  /*12760*/  STL.64 [R1+0x28c8], R16 ;  /* 0x0028c81001007387 */ /* 0x0003e80000100a00 */
[----:B0-----:R-:W-:Y:S04]  /*12770*/  STL [R1+0x26f0], R23 ;  /* 0x0026f01701007387 */ /* 0x001fe80000100800 */
[----:B-1----:R-:W3:Y:S04]  /*12780*/  LDL.LU.64 R16, [R1+0x70] ;  /* 0x0000700001107983 */ /* 0x002ee80000300a00 */
[----:B---3--:R0:W-:Y:S04]  /*12790*/  STL.64 [R1+0x2960], R16 ;  /* 0x0029601001007387 */ /* 0x0081e80000100a00 */
[----:B------:R-:W-:Y:S04]  /*127a0*/  STL.64 [R1+0x410], R24 ;  /* 0x0004101801007387 */ /* 0x000fe80000100a00 */
[----:B------:R-:W-:Y:S04]  /*127b0*/  STL.64 [R1+0x418], R26 ;  /* 0x0004181a01007387 */ /* 0x000fe80000100a00 */
[----:B0-----:R-:W3:Y:S04]  /*127c0*/  LDL.LU.64 R16, [R1+0x80] ;  /* 0x0000800001107983 */ /* 0x001ee80000300a00 */
[----:B------:R-:W0:Y:S04]  /*127d0*/  LDSM.16.MT88.4 R24, [R3+0x8100] ;  /* 0x008100000318783b */ /* 0x000e280000004200 */
[----:B---3--:R1:W-:Y:S04]  /*127e0*/  STL.64 [R1+0x2968], R16 ;  /* 0x0029681001007387 */ /* 0x0083e80000100a00 */
[----:B-1----:R-:W3:Y:S04]  /*127f0*/  LDL.LU.64 R16, [R1+0x90] ;  /* 0x0000900001107983 */ /* 0x002ee80000300a00 */
[----:B---3--:R1:W-:Y:S04]  /*12800*/  STL.64 [R1+0x2970], R16 ;  /* 0x0029701001007387 */ /* 0x0083e80000100a00 */
[----:B-1----:R-:W3:Y:S04]  /*12810*/  LDL.LU R16, [R1+0x3c0] ;  /* 0x0003c00001107983 */ /* 0x002ee80000300800 */
[----:B------:R-:W3:Y:S04]  /*12820*/  LDL.LU R17, [R1+0x3c4] ;  /* 0x0003c40001117983 */ /* 0x000ee80000300800 */
[----:B------:R-:W3:Y:S04]  /*12830*/  LDL.LU R18, [R1+0x3c8] ;  /* 0x0003c80001127983 */ /* 0x000ee80000300800 */
[----:B------:R-:W3:Y:S04]  /*12840*/  LDL.LU R19, [R1+0x3cc] ;  /* 0x0003cc0001137983 */ /* 0x000ee80000300800 */
[----:B0-----:R-:W-:Y:S04]  /*12850*/  STL.64 [R1+0x2840], R26 ;  /* 0x0028401a01007387 */ /* 0x001fe80000100a00 */
[----:B------:R0:W-:Y:S04]  /*12860*/  STL.64 [R1+0x2838], R24 ;  /* 0x0028381801007387 */ /* 0x0001e80000100a00 */
[----:B0-----:R-:W2:Y:S04]  /*12870*/  LDL.LU R24, [R1+0x3e0] ;  /* 0x0003e00001187983 */ /* 0x001ea80000300800 */
[----:B------:R-:W2:Y:S04]  /*12880*/  LDL.LU R25, [R1+0x3e4] ;  /* 0x0003e40001197983 */ /* 0x000ea80000300800 */
[----:B------:R-:W2:Y:S04]  /*12890*/  LDL.LU R26, [R1+0x3e8] ;  /* 0x0003e800011a7983 */ /* 0x000ea80000300800 */
[----:B------:R-:W2:Y:S02]  /*128a0*/  LDL.LU R27, [R1+0x3ec] ;  /* 0x0003ec00011b7983 */ /* 0x000ea40000300800 */
[C---:B--2---:R-:W-:Y:S11]  /*128b0*/  HMMA.16816.F32.BF16 R24, R12.reuse, R4, R24 ;  /* 0x000000040c18723c */ /* 0x044ff60000041818 */
[----:B------:R-:W-:Y:S11]  /*128c0*/  @!UPT UIADD3 URZ, URZ, URZ, URZ ;  /* 0x0000003f3f3ff290 */ /* 0x000ff6000fffe03f */
[----:B------:R-:W-:Y:S01]  /*128d0*/  @!UPT UIADD3 URZ, URZ, URZ, URZ ;  /* 0x0000003f3f3ff290 */ /* 0x000fe2000fffe03f */
[----:B------:R-:W-:Y:S04]  /*128e0*/  STL.64 [R1+0x1c0], R24 ;  /* 0x0001c01801007387 */ /* 0x000fe80000100a00 */
[----:B------:R0:W-:Y:S02]  /*128f0*/  STL.64 [R1+0x1c8], R26 ;  /* 0x0001c81a01007387 */ /* 0x0001e40000100a00 */
[----:B0-----:R-:W-:Y:S01]  /*12900*/  IMAD.MOV.U32 R27, RZ, RZ, R4 ;  /* 0x000000ffff1b7224 */ /* 0x001fe200078e0004 */
[----:B------:R-:W-:Y:S02]  /*12910*/  MOV R26, R5 ;  /* 0x00000005001a7202 */ /* 0x000fe40000000f00 */
[----:B------:R-:W5:Y:S04]  /*12920*/  LDL.LU.64 R4, [R1+0x2980] ;  /* 0x0029800001047983 */ /* 0x000f680000300a00 */
[----:B------:R0:W-:Y:S04]  /*12930*/  STL [R1+0x2894], R26 ;  /* 0x0028941a01007387 */ /* 0x0001e80000100800 */
[----:B------:R1:W-:Y:S04]  /*12940*/  STL [R1+0x288c], R27 ;  /* 0x00288c1b01007387 */ /* 0x0003e80000100800 */
[----:B------:R-:W2:Y:S04]  /*12950*/  LDL.LU R24, [R1+0x390] ;  /* 0x0003900001187983 */ /* 0x000ea80000300800 */
[----:B------:R-:W2:Y:S04]  /*12960*/  LDL.LU R25, [R1+0x394] ;  /* 0x0003940001197983 */ /* 0x000ea80000300800 */
[----:B0-----:R-:W2:Y:S04]  /*12970*/  LDL.LU R26, [R1+0x398] ;  /* 0x00039800011a7983 */ /* 0x001ea80000300800 */
[----:B-1----:R-:W2:Y:S01]  /*12980*/  LDL.LU R27, [R1+0x39c] ;  /* 0x00039c00011b7983 */ /* 0x002ea20000300800 */
[----:B-----5:R-:W-:Y:S11]  /*12990*/  HMMA.16816.F32.BF16 R8, R12, R4, R8 ;  /* 0x000000040c08723c */ /* 0x020ff60000041808 */
[----:B------:R-:W-:Y:S11]  /*129a0*/  @!UPT UIADD3 URZ, URZ, URZ, URZ ;  /* 0x0000003f3f3ff290 */ /* 0x000ff6000fffe03f */
[----:B------:R-:W-:Y:S01]  /*129b0*/  @!UPT UIADD3 URZ, URZ, URZ, URZ ;  /* 0x0000003f3f3ff290 */ /* 0x000fe2000fffe03f */
[----:B------:R0:W-:Y:S01]  /*129c0*/  STL [R1+0x1b4], R9 ;  /* 0x0001b40901007387 */ /* 0x0001e20000100800 */
[----:B------:R-:W-:-:S03]  /*129d0*/  IMAD.MOV.U32 R23, RZ, RZ, R8 ;  /* 0x000000ffff177224 */ /* 0x000fc600078e0008 */
[----:B0-----:R-:W3:Y:S01]  /*129e0*/  LDL.LU.64 R8, [R1+0x2978] ;  /* 0x0029780001087983 */ /* 0x001ee20000300a00 */
[----:B------:R-:W-:Y:S01]  /*129f0*/  MOV R6, R10 ;  /* 0x0000000a00067202 */ /* 0x000fe20000000f00 */
[----:B------:R-:W-:Y:S02]  /*12a00*/  IMAD.MOV.U32 R7, RZ, RZ, R11 ;  /* 0x000000ffff077224 */ /* 0x000fe400078e000b */
[----:B------:R-:W-:Y:S04]  /*12a10*/  STL.64 [R1+0x28c0], R22 ;  /* 0x0028c01601007387 */ /* 0x000fe80000100a00 */
[----:B------:R0:W-:Y:S04]  /*12a20*/  STL.64 [R1+0x28b8], R20 ;  /* 0x0028b81401007387 */ /* 0x0001e80000100a00 */
[----:B0-----:R-:W4:Y:S04]  /*12a30*/  LDL.LU R20, [R1+0x3a0] ;  /* 0x0003a00001147983 */ /* 0x001f280000300800 */
[----:B------:R-:W4:Y:S04]  /*12a40*/  LDL.LU R21, [R1+0x3a4] ;  /* 0x0003a40001157983 */ /* 0x000f280000300800 */
[----:B------:R-:W4:Y:S04]  /*12a50*/  LDL.LU R22, [R1+0x3a8] ;  /* 0x0003a80001167983 */ /* 0x000f280000300800 */
[----:B------:R-:W4:Y:S04]  /*12a60*/  LDL.LU R23, [R1+0x3ac] ;  /* 0x0003ac0001177983 */ /* 0x000f280000300800 */
[----:B------:R-:W-:Y:S04]  /*12a70*/  STL.64 [R1+0x2820], R6 ;  /* 0x0028200601007387 */ /* 0x000fe80000100a00 */
[----:B------:R0:W-:Y:S04]  /*12a80*/  STL.64 [R1+0x2818], R4 ;  /* 0x0028180401007387 */ /* 0x0001e80000100a00 */
[----:B0-----:R-:W5:Y:S04]  /*12a90*/  LDL.LU R4, [R1+0x3b0] ;  /* 0x0003b00001047983 */ /* 0x001f680000300800 */
[----:B------:R-:W5:Y:S04]  /*12aa0*/  LDL.LU R5, [R1+0x3b4] ;  /* 0x0003b40001057983 */ /* 0x000f680000300800 */
[----:B------:R-:W5:Y:S04]  /*12ab0*/  LDL.LU R6, [R1+0x3b8] ;  /* 0x0003b80001067983 */ /* 0x000f680000300800 */
[----:B------:R-:W5:Y:S01]  /*12ac0*/  LDL.LU R7, [R1+0x3bc] ;  /* 0x0003bc0001077983 */ /* 0x000f620000300800 */
[C---:B---3--:R-:W-:Y:S11]  /*12ad0*/  HMMA.16816.F32.BF16 R16, R12.reuse, R8, R16 ;  /* 0x000000080c10723c */ /* 0x048ff60000041810 */
[----:B------:R-:W-:Y:S11]  /*12ae0*/  @!UPT UIADD3 URZ, URZ, URZ, URZ ;  /* 0x0000003f3f3ff290 */ /* 0x000ff6000fffe03f */
[----:B------:R-:W-:Y:S01]  /*12af0*/  @!UPT UIADD3 URZ, URZ, URZ, URZ ;  /* 0x0000003f3f3ff290 */ /* 0x000fe2000fffe03f */
[----:B------:R0:W-:Y:S04]  /*12b00*/  STL.64 [R1+0x1a0], R16 ;  /* 0x0001a01001007387 */ /* 0x0001e80000100a00 */
[----:B------:R-:W-:Y:S04]  /*12b10*/  STL.64 [R1+0x1a8], R18 ;  /* 0x0001a81201007387 */ /* 0x000fe80000100a00 */
[----:B0-----:R-:W5:Y:S02]  /*12b20*/  LDL.LU.64 R16, [R1+0x2970] ;  /* 0x0029700001107983 */ /* 0x001f640000300a00 */
[C---:B-----5:R-:W-:Y:S11]  /*12b30*/  HMMA.16816.F32.BF16 R4, R12.reuse, R16, R4 ;  /* 0x000000100c04723c */ /* 0x060ff60000041804 */
[----:B------:R-:W-:Y:S11]  /*12b40*/  @!UPT UIADD3 URZ, URZ, URZ, URZ ;  /* 0x0000003f3f3ff290 */ /* 0x000ff6000fffe03f */
[----:B------:R-:W-:Y:S01]  /*12b50*/  @!UPT UIADD3 URZ, URZ, URZ, URZ ;  /* 0x0000003f3f3ff290 */ /* 0x000fe2000fffe03f */
[----:B------:R0:W-:Y:S04]  /*12b60*/  STL.64 [R1+0x190], R4 ;  /* 0x0001900401007387 */ /* 0x0001e80000100a00 */
[----:B------:R1:W-:Y:S01]  /*12b70*/  STL.64 [R1+0x198], R6 ;  /* 0x0001980601007387 */ /* 0x0003e20000100a00 */
[----:B0-----:R-:W-:Y:S01]  /*12b80*/  MOV R5, R16 ;  /* 0x0000001000057202 */ /* 0x001fe20000000f00 */
[----:B------:R-:W-:Y:S02]  /*12b90*/  IMAD.MOV.U32 R4, RZ, RZ, R17 ;  /* 0x000000ffff047224 */ /* 0x000fe400078e0011 */
[----:B------:R-:W4:Y:S04]  /*12ba0*/  LDL.LU.64 R16, [R1+0x2968] ;  /* 0x0029680001107983 */ /* 0x000f280000300a00 */
[----:B------:R-:W-:Y:S04]  /*12bb0*/  STL [R1+0x289c], R4 ;  /* 0x00289c0401007387 */ /* 0x000fe80000100800 */
[----:B------:R-:W-:Y:S01]  /*12bc0*/  STL [R1+0x2898], R5 ;  /* 0x0028980501007387 */ /* 0x000fe20000100800 */
[----:B----4-:R-:W-:Y:S01]  /*12bd0*/  HMMA.16816.F32.BF16 R20, R12, R16, R20 ;  /* 0x000000100c14723c */ /* 0x010fe20000041814 */
[----:B-1----:R-:W-:Y:S01]  /*12be0*/  MOV R7, R16 ;  /* 0x0000001000077202 */ /* 0x002fe20000000f00 */
[----:B------:R-:W-:-:S02]  /*12bf0*/  IMAD.MOV.U32 R6, RZ, RZ, R17 ;  /* 0x000000ffff067224 */ /* 0x000fc400078e0011 */
[----:B------:R-:W2:Y:S11]  /*12c00*/  LDL.LU.64 R16, [R1+0x2960] ;  /* 0x0029600001107983 */ /* 0x000eb60000300a00 */
[----:B------:R-:W-:Y:S08]  /*12c10*/  @!UPT UIADD3 URZ, URZ, URZ, URZ ;  /* 0x0000003f3f3ff290 */ /* 0x000ff0000fffe03f */
[----:B------:R-:W-:Y:S04]  /*12c20*/  STL.64 [R1+0x180], R20 ;  /* 0x0001801401007387 */ /* 0x000fe80000100a00 */
[----:B------:R-:W-:Y:S04]  /*12c30*/  STL [R1+0x188], R22 ;  /* 0x0001881601007387 */ /* 0x000fe80000100800 */
[----:B------:R-:W-:Y:S04]  /*12c40*/  STL [R1+0x28a4], R6 ;  /* 0x0028a40601007387 */ /* 0x000fe80000100800 */
[----:B------:R2:W-:Y:S01]  /*12c50*/  STL [R1+0x28a0], R7 ;  /* 0x0028a00701007387 */ /* 0x0005e20000100800 */
[----:B------:R-:W-:-:S05]  /*12c60*/  MOV R10, R23 ;  /* 0x00000017000a7202 */ /* 0x000fca0000000f00 */
[----:B------:R-:W-:Y:S04]  /*12c70*/  STL [R1+0x26c8], R10 ;  /* 0x0026c80a01007387 */ /* 0x000fe80000100800 */
[----:B------:R-:W-:Y:S01]  /*12c80*/  STL.64 [R1+0x2950], R8 ;  /* 0x0029500801007387 */ /* 0x000fe20000100a00 */
[C---:B--2---:R-:W-:Y:S07]  /*12c90*/  HMMA.16816.F32.BF16 R4, R12.reuse, R16, R24 ;  /* 0x000000100c04723c */ /* 0x044fee0000041818 */
[----:B------:R-:W-:Y:S01]  /*12ca0*/  IMAD.MOV.U32 R25, RZ, RZ, R16 ;  /* 0x000000ffff197224 */ /* 0x000fe200078e0010 */
[----:B------:R-:W-:Y:S11]  /*12cb0*/  MOV R24, R17 ;  /* 0x0000001100187202 */ /* 0x000ff60000000f00 */
[----:B------:R-:W-:Y:S04]  /*12cc0*/  @!UPT UIADD3 URZ, URZ, URZ, URZ ;  /* 0x0000003f3f3ff290 */ /* 0x000fe8000fffe03f */
[----:B------:R-:W-:Y:S04]  /*12cd0*/  STL.64 [R1+0x170], R4 ;  /* 0x0001700401007387 */ /* 0x000fe80000100a00 */
[----:B------:R-:W-:Y:S04]  /*12ce0*/  STL.64 [R1+0x178], R6 ;  /* 0x0001780601007387 */ /* 0x000fe80000100a00 */
[----:B------:R-:W2:Y:S04]  /*12cf0*/  LDL.LU R20, [R1+0x310] ;  /* 0x0003100001147983 */ /* 0x000ea80000300800 */
[----:B------:R-:W2:Y:S04]  /*12d00*/  LDL.LU R21, [R1+0x314] ;  /* 0x0003140001157983 */ /* 0x000ea80000300800 */
[----:B------:R-:W3:Y:S04]  /*12d10*/  LDL.LU R22, [R1+0x318] ;  /* 0x0003180001167983 */ /* 0x000ee80000300800 */
[----:B------:R-:W3:Y:S04]  /*12d20*/  LDL.LU R23, [R1+0x31c] ;  /* 0x00031c0001177983 */ /* 0x000ee80000300800 */
[----:B------:R-:W4:Y:S04]  /*12d30*/  LDL.LU R16, [R1+0x320] ;  /* 0x0003200001107983 */ /* 0x000f280000300800 */
[----:B------:R-:W4:Y:S04]  /*12d40*/  LDL.LU R17, [R1+0x324] ;  /* 0x0003240001117983 */ /* 0x000f280000300800 */
[----:B------:R-:W5:Y:S04]  /*12d50*/  LDL.LU R18, [R1+0x328] ;  /* 0x0003280001127983 */ /* 0x000f680000300800 */
[----:B------:R-:W5:Y:S04]  /*12d60*/  LDL.LU R19, [R1+0x32c] ;  /* 0x00032c0001137983 */ /* 0x000f680000300800 */
[----:B-----5:R-:W-:Y:S04]  /*12d70*/  STL.64 [R1+0x28f0], R18 ;  /* 0x0028f01201007387 */ /* 0x020fe80000100a00 */
[----:B----4-:R0:W-:Y:S04]  /*12d80*/  STL.64 [R1+0x28e8], R16 ;  /* 0x0028e81001007387 */ /* 0x0101e80000100a00 */
[----:B0-----:R-:W4:Y:S04]  /*12d90*/  LDL.LU.64 R16, [R1+0x10] ;  /* 0x0000100001107983 */ /* 0x001f280000300a00 */
[----:B----4-:R0:W-:Y:S04]  /*12da0*/  STL.64 [R1+0x2900], R16 ;  /* 0x0029001001007387 */ /* 0x0101e80000100a00 */
[----:B0-----:R-:W4:Y:S04]  /*12db0*/  LDL.LU R16, [R1+0x340] ;  /* 0x0003400001107983 */ /* 0x001f280000300800 */
[----:B------:R-:W4:Y:S04]  /*12dc0*/  LDL.LU R17, [R1+0x344] ;  /* 0x0003440001117983 */ /* 0x000f280000300800 */
[----:B------:R-:W5:Y:S04]  /*12dd0*/  LDL.LU R18, [R1+0x348] ;  /* 0x0003480001127983 */ /* 0x000f680000300800 */
[----:B------:R-:W5:Y:S04]  /*12de0*/  LDL.LU R19, [R1+0x34c] ;  /* 0x00034c0001137983 */ /* 0x000f680000300800 */
[----:B------:R-:W2:Y:S04]  /*12df0*/  LDL.LU R4, [R1+0x350] ;  /* 0x0003500001047983 */ /* 0x000ea80000300800 */
[----:B------:R-:W2:Y:S04]  /*12e00*/  LDL.LU R5, [R1+0x354] ;  /* 0x0003540001057983 */ /* 0x000ea80000300800 */
[----:B------:R-:W2:Y:S04]  /*12e10*/  LDL.LU R6, [R1+0x358] ;  /* 0x0003580001067983 */ /* 0x000ea80000300800 */
[----:B------:R-:W2:Y:S04]  /*12e20*/  LDL.LU R7, [R1+0x35c] ;  /* 0x00035c0001077983 */ /* 0x000ea80000300800 */
[----:B------:R-:W3:Y:S04]  /*12e30*/  LDL.LU R8, [R1+0x380] ;  /* 0x0003800001087983 */ /* 0x000ee80000300800 */
        /* <DEDUP_REMOVED lines=11> */
[----:B0-----:R-:W2:Y:S04]  /*12ef0*/  LDL.LU.64 R4, [R1+0x50] ;  /* 0x0000500001047983 */ /* 0x001ea80000300a00 */
[----:B--2---:R0:W-:Y:S04]  /*12f00*/  STL.64 [R1+0x2958], R4 ;  /* 0x0029580401007387 */ /* 0x0041e80000100a00 */
[----:B0-----:R-:W2:Y:S04]  /*12f10*/  LDL.LU.64 R4, [R1+0x60] ;  /* 0x0000600001047983 */ /* 0x001ea80000300a00 */
[----:B-----5:R-:W-:Y:S04]  /*12f20*/  STL.64 [R1+0x2920], R18 ;  /* 0x0029201201007387 */ /* 0x020fe80000100a00 */
[----:B----4-:R0:W-:Y:S04]  /*12f30*/  STL.64 [R1+0x2918], R16 ;  /* 0x0029181001007387 */ /* 0x0101e80000100a00 */
[----:B0-----:R-:W4:Y:S04]  /*12f40*/  LDL.LU.64 R16, [R1+0x30] ;  /* 0x0000300001107983 */ /* 0x001f280000300a00 */
[----:B----4-:R0:W-:Y:S04]  /*12f50*/  STL.64 [R1+0x2948], R16 ;  /* 0x0029481001007387 */ /* 0x0101e80000100a00 */
[----:B0-----:R-:W4:Y:S04]  /*12f60*/  LDL.LU R16, [R1+0x370] ;  /* 0x0003700001107983 */ /* 0x001f280000300800 */
[----:B------:R-:W4:Y:S04]  /*12f70*/  LDL.LU R17, [R1+0x374] ;  /* 0x0003740001117983 */ /* 0x000f280000300800 */
[----:B------:R-:W4:Y:S04]  /*12f80*/  LDL.LU R18, [R1+0x378] ;  /* 0x0003780001127983 */ /* 0x000f280000300800 */
[----:B------:R-:W4:Y:S04]  /*12f90*/  LDL.LU R19, [R1+0x37c] ;  /* 0x00037c0001137983 */ /* 0x000f280000300800 */
[----:B---3--:R-:W-:Y:S04]  /*12fa0*/  STL.64 [R1+0x28e0], R22 ;  /* 0x0028e01601007387 */ /* 0x008fe80000100a00 */
[----:B------:R0:W-:Y:S04]  /*12fb0*/  STL.64 [R1+0x28d8], R20 ;  /* 0x0028d81401007387 */ /* 0x0001e80000100a00 */
[----:B0-----:R-:W3:Y:S04]  /*12fc0*/  LDL.LU.64 R20, [R1] ;  /* 0x0000000001147983 */ /* 0x001ee80000300a00 */
[----:B---3--:R0:W-:Y:S04]  /*12fd0*/  STL.64 [R1+0x28f8], R20 ;  /* 0x0028f81401007387 */ /* 0x0081e80000100a00 */
[----:B0-----:R-:W3:Y:S04]  /*12fe0*/  LDL.LU R20, [R1+0x330] ;  /* 0x0003300001147983 */ /* 0x001ee80000300800 */
[----:B------:R-:W3:Y:S04]  /*12ff0*/  LDL.LU R21, [R1+0x334] ;  /* 0x0003340001157983 */ /* 0x000ee80000300800 */
[----:B------:R-:W5:Y:S04]  /*13000*/  LDL.LU R22, [R1+0x338] ;  /* 0x0003380001167983 */ /* 0x000f680000300800 */
[----:B------:R-:W5:Y:S01]  /*13010*/  LDL.LU R23, [R1+0x33c] ;  /* 0x00033c0001177983 */ /* 0x000f620000300800 */
[----:B--2---:R-:W-:Y:S01]  /*13020*/  HMMA.16816.F32.BF16 R8, R12, R4, R8 ;  /* 0x000000040c08723c */ /* 0x004fe20000041808 */
[----:B------:R-:W-:Y:S01]  /*13030*/  IMAD.MOV.U32 R0, RZ, RZ, R4 ;  /* 0x000000ffff007224 */ /* 0x000fe200078e0004 */
[----:B------:R-:W-:Y:S01]  /*13040*/  MOV R29, R5 ;  /* 0x00000005001d7202 */ /* 0x000fe20000000f00 */
[----:B-----5:R-:W-:Y:S04]  /*13050*/  STL.64 [R1+0x2910], R22 ;  /* 0x0029101601007387 */ /* 0x020fe80000100a00 */
[----:B---3--:R0:W-:Y:S04]  /*13060*/  STL.64 [R1+0x2908], R20 ;  /* 0x0029081401007387 */ /* 0x0081e80000100a00 */
[----:B0-----:R-:W2:Y:S04]  /*13070*/  LDL.LU.64 R20, [R1+0x20] ;  /* 0x0000200001147983 */ /* 0x001ea80000300a00 */
[----:B------:R-:W-:Y:S04]  /*13080*/  STL [R1+0x28ac], R24 ;  /* 0x0028ac1801007387 */ /* 0x000fe80000100800 */
[----:B------:R0:W-:Y:S04]  /*13090*/  STL [R1+0x28a8], R25 ;  /* 0x0028a81901007387 */ /* 0x0001e80000100800 */
[----:B0-----:R-:W3:Y:S04]  /*130a0*/  LDL.LU.64 R24, [R1+0x40] ;  /* 0x0000400001187983 */ /* 0x001ee80000300a00 */
[----:B------:R-:W4:Y:S04]  /*130b0*/  LDL.LU.64 R4, [R1+0x2958] ;  /* 0x0029580001047983 */ /* 0x000f280000300a00 */
[----:B------:R0:W-:Y:S04]  /*130c0*/  STL.64 [R1+0x160], R8 ;  /* 0x0001600801007387 */ /* 0x0001e80000100a00 */
[----:B------:R1:W-:Y:S04]  /*130d0*/  STL [R1+0x168], R10 ;  /* 0x0001680a01007387 */ /* 0x0003e80000100800 */
[----:B0-----:R-:W5:Y:S01]  /*130e0*/  LDL.LU.64 R8, [R1+0x2950] ;  /* 0x0029500001087983 */ /* 0x001f620000300a00 */
[----:B-1----:R-:W-:-:S03]  /*130f0*/  IMAD.MOV.U32 R10, RZ, RZ, R11 ;  /* 0x000000ffff0a7224 */ /* 0x002fc600078e000b */
[----:B------:R-:W-:Y:S04]  /*13100*/  STL [R1+0x28b0], R0 ;  /* 0x0028b00001007387 */ /* 0x000fe80000100800 */
[----:B------:R-:W-:Y:S01]  /*13110*/  STL [R1+0x26cc], R10 ;  /* 0x0026cc0a01007387 */ /* 0x000fe20000100800 */
[C---:B----4-:R-:W-:Y:S01]  /*13120*/  HMMA.16816.F32.BF16 R16, R12.reuse, R4, R16 ;  /* 0x000000040c10723c */ /* 0x050fe20000041810 */
[----:B------:R-:W-:Y:S01]  /*13130*/  MOV R3, R4 ;  /* 0x0000000400037202 */ /* 0x000fe20000000f00 */
[----:B------:R-:W-:Y:S11]  /*13140*/  IMAD.MOV.U32 R28, RZ, RZ, R5 ;  /* 0x000000ffff1c7224 */ /* 0x000ff600078e0005 */
[----:B------:R-:W-:Y:S10]  /*13150*/  @!UPT UIADD3 URZ, URZ, URZ, URZ ;  /* 0x0000003f3f3ff290 */ /* 0x000ff4000fffe03f */
[----:B------:R0:W-:Y:S04]  /*13160*/  STL.64 [R1+0x150], R16 ;  /* 0x0001501001007387 */ /* 0x0001e80000100a00 */
[----:B------:R-:W-:Y:S04]  /*13170*/  STL.64 [R1+0x158], R18 ;  /* 0x0001581201007387 */ /* 0x000fe80000100a00 */
[----:B0-----:R-:W4:Y:S04]  /*13180*/  LDL.LU.64 R16, [R1+0x2948] ;  /* 0x0029480001107983 */ /* 0x001f280000300a00 */
[----:B------:R-:W3:Y:S04]  /*13190*/  LDL.LU.64 R6, [R1+0x2940] ;  /* 0x0029400001067983 */ /* 0x000ee80000300a00 */
[----:B------:R-:W3:Y:S02]  /*131a0*/  LDL.LU.64 R4, [R1+0x2938] ;  /* 0x0029380001047983 */ /* 0x000ee40000300a00 */
[----:B---3--:R-:W-:Y:S11]  /*131b0*/  HMMA.16816.F32.BF16 R4, R12, R24, R4 ;  /* 0x000000180c04723c */ /* 0x008ff60000041804 */
[----:B------:R-:W-:Y:S11]  /*131c0*/  @!UPT UIADD3 URZ, URZ, URZ, URZ ;  /* 0x0000003f3f3ff290 */ /* 0x000ff6000fffe03f */
[----:B------:R-:W-:Y:S01]  /*131d0*/  @!UPT UIADD3 URZ, URZ, URZ, URZ ;  /* 0x0000003f3f3ff290 */ /* 0x000fe2000fffe03f */
[----:B------:R-:W-:Y:S01]  /*131e0*/  STL.64 [R1+0x140], R4 ;  /* 0x0001400401007387 */ /* 0x000fe20000100a00 */
[----:B------:R-:W-:-:S03]  /*131f0*/  MOV R10, R7 ;  /* 0x00000007000a7202 */ /* 0x000fc60000000f00 */
[----:B------:R0:W-:Y:S04]  /*13200*/  STL [R1+0x148], R6 ;  /* 0x0001480601007387 */ /* 0x0001e80000100800 */
[----:B0-----:R-:W3:Y:S04]  /*13210*/  LDL.LU.64 R6, [R1+0x2930] ;  /* 0x0029300001067983 */ /* 0x001ee80000300a00 */
[----:B------:R-:W3:Y:S01]  /*13220*/  LDL.LU.64 R4, [R1+0x2928] ;  /* 0x0029280001047983 */ /* 0x000ee20000300a00 */
[----:B----4-:R-:W-:-:S03]  /*13230*/  MOV R26, R17 ;  /* 0x00000011001a7202 */ /* 0x010fc60000000f00 */
[----:B------:R-:W-:Y:S01]  /*13240*/  STL [R1+0x26d0], R10 ;  /* 0x0026d00a01007387 */ /* 0x000fe20000100800 */
[----:B---3--:R-:W-:Y:S11]  /*13250*/  HMMA.16816.F32.BF16 R4, R12, R16, R4 ;  /* 0x000000100c04723c */ /* 0x008ff60000041804 */
[----:B------:R-:W-:Y:S11]  /*13260*/  @!UPT UIADD3 URZ, URZ, URZ, URZ ;  /* 0x0000003f3f3ff290 */ /* 0x000ff6000fffe03f */
[----:B------:R-:W-:Y:S01]  /*13270*/  @!UPT UIADD3 URZ, URZ, URZ, URZ ;  /* 0x0000003f3f3ff290 */ /* 0x000fe2000fffe03f */
[----:B------:R0:W-:Y:S04]  /*13280*/  STL.64 [R1+0x130], R4 ;  /* 0x0001300401007387 */ /* 0x0001e80000100a00 */
[----:B------:R1:W-:Y:S04]  /*13290*/  STL.64 [R1+0x138], R6 ;  /* 0x0001380601007387 */ /* 0x0003e80000100a00 */
[----:B------:R-:W3:Y:S01]  /*132a0*/  LDL.LU.64 R18, [R1+0x2920] ;  /* 0x0029200001127983 */ /* 0x000ee20000300a00 */
[----:B0-----:R-:W-:-:S03]  /*132b0*/  IMAD.MOV.U32 R5, RZ, RZ, R16 ;  /* 0x000000ffff057224 */ /* 0x001fc600078e0010 */
[----:B------:R-:W3:Y:S01]  /*132c0*/  LDL.LU.64 R16, [R1+0x2918] ;  /* 0x0029180001107983 */ /* 0x000ee20000300a00 */
[----:B--2---:R-:W-:Y:S01]  /*132d0*/  MOV R4, R21 ;  /* 0x0000001500047202 */ /* 0x004fe20000000f00 */
[----:B-1----:R-:W-:Y:S02]  /*132e0*/  IMAD.MOV.U32 R7, RZ, RZ, R20 ;  /* 0x000000ffff077224 */ /* 0x002fe400078e0014 */
[----:B------:R-:W2:Y:S01]  /*132f0*/  LDL.LU.64 R22, [R1+0x2910] ;  /* 0x0029100001167983 */ /* 0x000ea20000300a00 */
[----:B---3--:R-:W-:Y:S03]  /*13300*/  HMMA.16816.F32.BF16 R16, R12, R20, R16 ;  /* 0x000000140c10723c */ /* 0x008fe60000041810 */
[----:B------:R-:W2:Y:S11]  /*13310*/  LDL.LU.64 R20, [R1+0x2908] ;  /* 0x0029080001147983 */ /* 0x000eb60000300a00 */
[----:B------:R-:W-:Y:S09]  /*13320*/  @!UPT UIADD3 URZ, URZ, URZ, URZ ;  /* 0x0000003f3f3ff290 */ /* 0x000ff2000fffe03f */
[----:B------:R0:W-:Y:S04]  /*13330*/  STL.64 [R1+0x120], R16 ;  /* 0x0001201001007387 */ /* 0x0001e80000100a00 */
[----:B------:R-:W-:Y:S04]  /*13340*/  STL [R1+0x128], R18 ;  /* 0x0001281201007387 */ /* 0x000fe80000100800 */
[----:B0-----:R-:W2:Y:S01]  /*13350*/  LDL.LU.64 R16, [R1+0x2900] ;  /* 0x0029000001107983 */ /* 0x001ea20000300a00 */
[----:B------:R-:W-:Y:S02]  /*13360*/  IMAD.MOV.U32 R10, RZ, RZ, R19 ;  /* 0x000000ffff0a7224 */ /* 0x000fe400078e0013 */
[----:B------:R-:W-:-:S03]  /*13370*/  IMAD.MOV.U32 R27, RZ, RZ, R25 ;  /* 0x000000ffff1b7224 */ /* 0x000fc600078e0019 */
[----:B------:R-:W-:Y:S01]  /*13380*/  STL [R1+0x26d4], R10 ;  /* 0x0026d40a01007387 */ /* 0x000fe20000100800 */
[----:B--2---:R-:W-:Y:S01]  /*13390*/  HMMA.16816.F32.BF16 R20, R12, R16, R20 ;  /* 0x000000100c14723c */ /* 0x004fe20000041814 */
[----:B------:R-:W-:Y:S01]  /*133a0*/  MOV R25, R16 ;  /* 0x0000001000197202 */ /* 0x000fe20000000f00 */
[----:B------:R-:W-:Y:S11]  /*133b0*/  IMAD.MOV.U32 R6, RZ, RZ, R17 ;  /* 0x000000ffff067224 */ /* 0x000ff600078e0011 */
[----:B------:R-:W-:Y:S10]  /*133c0*/  @!UPT UIADD3 URZ, URZ, URZ, URZ ;  /* 0x0000003f3f3ff290 */ /* 0x000ff4000fffe03f */
[----:B------:R0:W-:Y:S04]  /*133d0*/  STL.64 [R1+0x110], R20 ;  /* 0x0001101401007387 */ /* 0x0001e80000100a00 */
[----:B------:R1:W-:Y:S04]  /*133e0*/  STL.64 [R1+0x118], R22 ;  /* 0x0001181601007387 */ /* 0x0003e80000100a00 */
[----:B0-----:R-:W2:Y:S04]  /*133f0*/  LDL.LU.64 R20, [R1+0x28f8] ;  /* 0x0028f80001147983 */ /* 0x001ea80000300a00 */
[----:B------:R-:W2:Y:S04]  /*13400*/  LDL.LU.64 R18, [R1+0x28f0] ;  /* 0x0028f00001127983 */ /* 0x000ea80000300a00 */
[----:B------:R-:W2:Y:S01]  /*13410*/  LDL.LU.64 R16, [R1+0x28e8] ;  /* 0x0028e80001107983 */ /* 0x000ea20000300a00 */
[----:B------:R-:W-:-:S03]  /*13420*/  MOV R2, R24 ;  /* 0x0000001800027202 */ /* 0x000fc60000000f00 */
[----:B-1----:R-:W3:Y:S01]  /*13430*/  LDL.LU.64 R22, [R1+0x28e0] ;  /* 0x0028e00001167983 */ /* 0x002ee20000300a00 */
[----:B--2---:R-:W-:Y:S01]  /*13440*/  HMMA.16816.F32.BF16 R16, R12, R20, R16 ;  /* 0x000000140c10723c */ /* 0x004fe20000041810 */
[----:B------:R-:W-:Y:S01]  /*13450*/  MOV R0, R20 ;  /* 0x0000001400007202 */ /* 0x000fe20000000f00 */
[----:B------:R-:W-:Y:S02]  /*13460*/  IMAD.MOV.U32 R24, RZ, RZ, R21 ;  /* 0x000000ffff187224 */ /* 0x000fe400078e0015 */
[----:B------:R-:W3:Y:S11]  /*13470*/  LDL.LU.64 R20, [R1+0x28d8] ;  /* 0x0028d80001147983 */ /* 0x000ef60000300a00 */
[----:B------:R-:W-:Y:S08]  /*13480*/  @!UPT UIADD3 URZ, URZ, URZ, URZ ;  /* 0x0000003f3f3ff290 */ /* 0x000ff0000fffe03f */
[----:B------:R-:W-:Y:S01]  /*13490*/  STL.64 [R1+0x100], R16 ;  /* 0x0001001001007387 */ /* 0x000fe20000100a00 */
[----:B------:R-:W-:-:S03]  /*134a0*/  MOV R10, R19 ;  /* 0x00000013000a7202 */ /* 0x000fc60000000f00 */
[----:B------:R0:W-:Y:S04]  /*134b0*/  STL [R1+0x108], R18 ;  /* 0x0001081201007387 */ /* 0x0001e80000100800 */
        /* <DEDUP_REMOVED lines=8> */
[----:B------:R-:W4:Y:S04]  /*13540*/  LDL.LU.64 R20, [R1+0x28b8] ;  /* 0x0028b80001147983 */ /* 0x000f280000300a00 */
[----:B--2---:R-:W-:Y:S04]  /*13550*/  STL.64 [R1+0x2710], R18 ;  /* 0x0027101201007387 */ /* 0x004fe80000100a00 */
[----:B------:R0:W-:Y:S04]  /*13560*/  STL.64 [R1+0x2708], R16 ;  /* 0x0027081001007387 */ /* 0x0001e80000100a00 */
[----:B0-----:R-:W4:Y:S04]  /*13570*/  LDL.LU R16, [R1+0x300] ;  /* 0x0003000001107983 */ /* 0x001f280000300800 */
[----:B------:R-:W4:Y:S04]  /*13580*/  LDL.LU R17, [R1+0x304] ;  /* 0x0003040001117983 */ /* 0x000f280000300800 */
[----:B------:R-:W4:Y:S04]  /*13590*/  LDL.LU R18, [R1+0x308] ;  /* 0x0003080001127983 */ /* 0x000f280000300800 */
[----:B------:R-:W4:Y:S02]  /*135a0*/  LDL.LU R19, [R1+0x30c] ;  /* 0x00030c0001137983 */ /* 0x000f240000300800 */
[----:B----4-:R-:W-:Y:S11]  /*135b0*/  HMMA.16816.F32.BF16 R16, R12, R20, R16 ;  /* 0x000000140c10723c */ /* 0x010ff60000041810 */
[----:B------:R-:W-:Y:S11]  /*135c0*/  @!UPT UIADD3 URZ, URZ, URZ, URZ ;  /* 0x0000003f3f3ff290 */ /* 0x000ff6000fffe03f */
[----:B------:R-:W-:Y:S02]  /*135d0*/  @!UPT UIADD3 URZ, URZ, URZ, URZ ;  /* 0x0000003f3f3ff290 */ /* 0x000fe4000fffe03f */
[----:B------:R-:W-:Y:S01]  /*135e0*/  IMAD.MOV.U32 R11, RZ, RZ, R16 ;  /* 0x000000ffff0b7224 */ /* 0x000fe200078e0010 */
[----:B------:R-:W-:Y:S04]  /*135f0*/  STL [R1+0xe4], R17 ;  /* 0x0000e41101007387 */ /* 0x000fe80000100800 */
[----:B------:R-:W-:Y:S04]  /*13600*/  STL.64 [R1+0xe8], R18 ;  /* 0x0000e81201007387 */ /* 0x000fe80000100a00 */
[----:B------:R-:W-:Y:S04]  /*13610*/  STL.64 [R1+0x2810], R10 ;  /* 0x0028100a01007387 */ /* 0x000fe80000100a00 */
[----:B-----5:R-:W-:Y:S04]  /*13620*/  STL.64 [R1+0x2808], R8 ;  /* 0x0028080801007387 */ /* 0x020fe80000100a00 */
[----:B---3--:R-:W-:Y:S04]  /*13630*/  STL.64 [R1+0x2700], R22 ;  /* 0x0027001601007387 */ /* 0x008fe80000100a00 */
[----:B------:R0:W-:Y:S04]  /*13640*/  STL.64 [R1+0x26f8], R20 ;  /* 0x0026f81401007387 */ /* 0x0001e80000100a00 */
[----:B0-----:R-:W2:Y:S04]  /*13650*/  LDL.LU R20, [R1+0x1e0] ;  /* 0x0001e00001147983 */ /* 0x001ea80000300800 */
[----:B------:R-:W2:Y:S04]  /*13660*/  LDL.LU R21, [R1+0x1e4] ;  /* 0x0001e40001157983 */ /* 0x000ea80000300800 */
[----:B------:R-:W3:Y:S04]  /*13670*/  LDL.LU R22, [R1+0x1e8] ;  /* 0x0001e80001167983 */ /* 0x000ee80000300800 */
[----:B------:R-:W3:Y:S01]  /*13680*/  LDL.LU R23, [R1+0x1ec] ;  /* 0x0001ec0001177983 */ /* 0x000ee20000300800 */
[----:B------:R-:W-:Y:S01]  /*13690*/  MOV R16, R0 ;  /* 0x0000000000107202 */ /* 0x000fe20000000f00 */
[----:B------:R-:W-:-:S02]  /*136a0*/  IMAD.MOV.U32 R17, RZ, RZ, R24 ;  /* 0x000000ffff117224 */ /* 0x000fc400078e0018 */
[----:B---3--:R-:W-:Y:S04]  /*136b0*/  STL.64 [R1+0x2720], R22 ;  /* 0x0027201601007387 */ /* 0x008fe80000100a00 */
[----:B--2---:R0:W-:Y:S04]  /*136c0*/  STL.64 [R1+0x2718], R20 ;  /* 0x0027181401007387 */ /* 0x0041e80000100a00 */
[----:B------:R-:W2:Y:S04]  /*136d0*/  LDL.LU R0, [R1+0x28b0] ;  /* 0x0028b00001007983 */ /* 0x000ea80000300800 */
[----:B------:R-:W3:Y:S04]  /*136e0*/  LDL.LU R24, [R1+0x28ac] ;  /* 0x0028ac0001187983 */ /* 0x000ee80000300800 */
[----:B------:R1:W-:Y:S04]  /*136f0*/  STL.64 [R1+0x2728], R16 ;  /* 0x0027281001007387 */ /* 0x0003e80000100a00 */
[----:B0-----:R-:W4:Y:S04]  /*13700*/  LDL.LU R20, [R1+0x1f0] ;  /* 0x0001f00001147983 */ /* 0x001f280000300800 */
[----:B------:R-:W4:Y:S04]  /*13710*/  LDL.LU R21, [R1+0x1f4] ;  /* 0x0001f40001157983 */ /* 0x000f280000300800 */
[----:B------:R-:W5:Y:S04]  /*13720*/  LDL.LU R22, [R1+0x1f8] ;  /* 0x0001f80001167983 */ /* 0x000f680000300800 */
[----:B------:R-:W5:Y:S01]  /*13730*/  LDL.LU R23, [R1+0x1fc] ;  /* 0x0001fc0001177983 */ /* 0x000f620000300800 */
[----:B-1----:R-:W-:Y:S01]  /*13740*/  MOV R16, R25 ;  /* 0x0000001900107202 */ /* 0x002fe20000000f00 */
[----:B------:R-:W-:-:S02]  /*13750*/  IMAD.MOV.U32 R17, RZ, RZ, R6 ;  /* 0x000000ffff117224 */ /* 0x000fc400078e0006 */
[----:B-----5:R-:W-:Y:S04]  /*13760*/  STL.64 [R1+0x2738], R22 ;  /* 0x0027381601007387 */ /* 0x020fe80000100a00 */
[----:B----4-:R0:W-:Y:S04]  /*13770*/  STL.64 [R1+0x2730], R20 ;  /* 0x0027301401007387 */ /* 0x0101e80000100a00 */
[----:B------:R-:W4:Y:S04]  /*13780*/  LDL.LU R25, [R1+0x28a8] ;  /* 0x0028a80001197983 */ /* 0x000f280000300800 */
[----:B------:R-:W5:Y:S04]  /*13790*/  LDL.LU R6, [R1+0x28a4] ;  /* 0x0028a40001067983 */ /* 0x000f680000300800 */
[----:B------:R1:W-:Y:S04]  /*137a0*/  STL.64 [R1+0x2740], R16 ;  /* 0x0027401001007387 */ /* 0x0003e80000100a00 */
[----:B0-----:R-:W2:Y:S04]  /*137b0*/  LDL.LU R20, [R1+0x200] ;  /* 0x0002000001147983 */ /* 0x001ea80000300800 */
[----:B------:R-:W2:Y:S04]  /*137c0*/  LDL.LU R21, [R1+0x204] ;  /* 0x0002040001157983 */ /* 0x000ea80000300800 */
[----:B------:R-:W2:Y:S04]  /*137d0*/  LDL.LU R22, [R1+0x208] ;  /* 0x0002080001167983 */ /* 0x000ea80000300800 */
[----:B------:R-:W2:Y:S01]  /*137e0*/  LDL.LU R23, [R1+0x20c] ;  /* 0x00020c0001177983 */ /* 0x000ea20000300800 */
[----:B-1----:R-:W-:Y:S01]  /*137f0*/  MOV R16, R7 ;  /* 0x0000000700107202 */ /* 0x002fe20000000f00 */
[----:B------:R-:W-:-:S02]  /*13800*/  IMAD.MOV.U32 R17, RZ, RZ, R4 ;  /* 0x000000ffff117224 */ /* 0x000fc400078e0004 */
[----:B--2---:R-:W-:Y:S04]  /*13810*/  STL.64 [R1+0x2750], R22 ;  /* 0x0027501601007387 */ /* 0x004fe80000100a00 */
[----:B------:R-:W-:Y:S04]  /*13820*/  STL.64 [R1+0x2748], R20 ;  /* 0x0027481401007387 */ /* 0x000fe80000100a00 */
[----:B------:R-:W2:Y:S04]  /*13830*/  LDL.LU R7, [R1+0x28a0] ;  /* 0x0028a00001077983 */ /* 0x000ea80000300800 */
[----:B------:R-:W2:Y:S04]  /*13840*/  LDL.LU R4, [R1+0x289c] ;  /* 0x00289c0001047983 */ /* 0x000ea80000300800 */
[----:B------:R0:W-:Y:S02]  /*13850*/  STL.64 [R1+0x2758], R16 ;  /* 0x0027581001007387 */ /* 0x0001e40000100a00 */
[----:B0-----:R-:W-:Y:S01]  /*13860*/  MOV R16, R5 ;  /* 0x0000000500107202 */ /* 0x001fe20000000f00 */
[----:B------:R-:W-:Y:S01]  /*13870*/  IMAD.MOV.U32 R17, RZ, RZ, R26 ;  /* 0x000000ffff117224 */ /* 0x000fe200078e001a */
[----:B------:R-:W2:Y:S04]  /*13880*/  LDL.LU R5, [R1+0x2898] ;  /* 0x0028980001057983 */ /* 0x000ea80000300800 */
[----:B------:R-:W2:Y:S04]  /*13890*/  LDL.LU R26, [R1+0x2894] ;  /* 0x00289400011a7983 */ /* 0x000ea80000300800 */
[----:B------:R0:W-:Y:S04]  /*138a0*/  STL.64 [R1+0x2770], R16 ;  /* 0x0027701001007387 */ /* 0x0001e80000100a00 */
[----:B------:R-:W2:Y:S04]  /*138b0*/  LDL.LU R20, [R1+0x210] ;  /* 0x0002100001147983 */ /* 0x000ea80000300800 */
[----:B------:R-:W2:Y:S04]  /*138c0*/  LDL.LU R21, [R1+0x214] ;  /* 0x0002140001157983 */ /* 0x000ea80000300800 */
[----:B------:R-:W2:Y:S04]  /*138d0*/  LDL.LU R22, [R1+0x218] ;  /* 0x0002180001167983 */ /* 0x000ea80000300800 */
[----:B------:R-:W2:Y:S01]  /*138e0*/  LDL.LU R23, [R1+0x21c] ;  /* 0x00021c0001177983 */ /* 0x000ea20000300800 */
[----:B0-----:R-:W-:Y:S01]  /*138f0*/  MOV R16, R2 ;  /* 0x0000000200107202 */ /* 0x001fe20000000f00 */
[----:B------:R-:W-:-:S02]  /*13900*/  IMAD.MOV.U32 R17, RZ, RZ, R27 ;  /* 0x000000ffff117224 */ /* 0x000fc400078e001b */
[----:B------:R-:W3:Y:S04]  /*13910*/  LDL.LU R2, [R1+0x2890] ;  /* 0x0028900001027983 */ /* 0x000ee80000300800 */
[----:B------:R-:W3:Y:S04]  /*13920*/  LDL.LU R27, [R1+0x288c] ;  /* 0x00288c00011b7983 */ /* 0x000ee80000300800 */
[----:B------:R-:W-:Y:S04]  /*13930*/  STL.64 [R1+0x2788], R16 ;  /* 0x0027881001007387 */ /* 0x000fe80000100a00 */
[----:B--2---:R-:W-:Y:S04]  /*13940*/  STL.64 [R1+0x2768], R22 ;  /* 0x0027681601007387 */ /* 0x004fe80000100a00 */
[----:B------:R0:W-:Y:S04]  /*13950*/  STL.64 [R1+0x2760], R20 ;  /* 0x0027601401007387 */ /* 0x0001e80000100a00 */
[----:B0-----:R-:W2:Y:S04]  /*13960*/  LDL.LU R20, [R1+0x230] ;  /* 0x0002300001147983 */ /* 0x001ea80000300800 */
[----:B------:R-:W2:Y:S04]  /*13970*/  LDL.LU R21, [R1+0x234] ;  /* 0x0002340001157983 */ /* 0x000ea80000300800 */
[----:B------:R-:W2:Y:S01]  /*13980*/  LDL.LU R22, [R1+0x238] ;  /* 0x0002380001167983 */ /* 0x000ea20000300800 */
[----:B------:R-:W-:Y:S01]  /*13990*/  IMAD.MOV.U32 R16, RZ, RZ, R3 ;  /* 0x000000ffff107224 */ /* 0x000fe200078e0003 */
[----:B------:R-:W-:-:S02]  /*139a0*/  MOV R17, R28 ;  /* 0x0000001c00117202 */ /* 0x000fc40000000f00 */
[----:B---3--:R-:W-:Y:S02]  /*139b0*/  MOV R23, R2 ;  /* 0x0000000200177202 */ /* 0x008fe40000000f00 */
[----:B------:R-:W3:Y:S04]  /*139c0*/  LDL.LU R2, [R1+0x2888] ;  /* 0x0028880001027983 */ /* 0x000ee80000300800 */
[----:B------:R-:W3:Y:S04]  /*139d0*/  LDL.LU R3, [R1+0x2884] ;  /* 0x0028840001037983 */ /* 0x000ee80000300800 */
[----:B------:R-:W3:Y:S04]  /*139e0*/  LDL.LU R28, [R1+0x2880] ;  /* 0x00288000011c7983 */ /* 0x000ee80000300800 */
[----:B------:R0:W-:Y:S02]  /*139f0*/  STL.64 [R1+0x27a0], R16 ;  /* 0x0027a01001007387 */ /* 0x0001e40000100a00 */
[----:B0-----:R-:W-:-:S02]  /*13a00*/  IMAD.MOV.U32 R16, RZ, RZ, R0 ;  /* 0x000000ffff107224 */ /* 0x001fc400078e0000 */
[----:B--2---:R-:W-:Y:S04]  /*13a10*/  STL.64 [R1+0x2780], R22 ;  /* 0x0027801601007387 */ /* 0x004fe80000100a00 */
[----:B------:R0:W-:Y:S04]  /*13a20*/  STL.64 [R1+0x2778], R20 ;  /* 0x0027781401007387 */ /* 0x0001e80000100a00 */
[----:B0-----:R-:W2:Y:S04]  /*13a30*/  LDL.LU R20, [R1+0x240] ;  /* 0x0002400001147983 */ /* 0x001ea80000300800 */
[----:B------:R-:W2:Y:S04]  /*13a40*/  LDL.LU R21, [R1+0x244] ;  /* 0x0002440001157983 */ /* 0x000ea80000300800 */
[----:B------:R-:W2:Y:S04]  /*13a50*/  LDL.LU R22, [R1+0x248] ;  /* 0x0002480001167983 */ /* 0x000ea80000300800 */
[----:B------:R-:W2:Y:S04]  /*13a60*/  LDL.LU R23, [R1+0x24c] ;  /* 0x00024c0001177983 */ /* 0x000ea80000300800 */
[----:B------:R-:W3:Y:S01]  /*13a70*/  LDL.LU R0, [R1+0x287c] ;  /* 0x00287c0001007983 */ /* 0x000ee20000300800 */
[----:B------:R-:W-:-:S03]  /*13a80*/  MOV R17, R29 ;  /* 0x0000001d00117202 */ /* 0x000fc60000000f00 */
[----:B------:R-:W3:Y:S04]  /*13a90*/  LDL.LU R29, [R1+0x2878] ;  /* 0x00287800011d7983 */ /* 0x000ee80000300800 */
[----:B------:R4:W-:Y:S02]  /*13aa0*/  STL.64 [R1+0x27b8], R16 ;  /* 0x0027b81001007387 */ /* 0x0009e40000100a00 */
[----:B----4-:R-:W-:Y:S01]  /*13ab0*/  IMAD.MOV.U32 R16, RZ, RZ, R25 ;  /* 0x000000ffff107224 */ /* 0x010fe200078e0019 */
[----:B------:R-:W-:Y:S01]  /*13ac0*/  MOV R17, R24 ;  /* 0x0000001800117202 */ /* 0x000fe20000000f00 */
[----:B--2---:R3:W-:Y:S04]  /*13ad0*/  STL.64 [R1+0x2798], R22 ;  /* 0x0027981601007387 */ /* 0x0047e80000100a00 */
[----:B------:R0:W-:Y:S01]  /*13ae0*/  STL.64 [R1+0x2790], R20 ;  /* 0x0027901401007387 */ /* 0x0001e20000100a00 */
[----:B---3--:R-:W-:Y:S01]  /*13af0*/  IMAD.MOV.U32 R22, RZ, RZ, R2 ;  /* 0x000000ffff167224 */ /* 0x008fe200078e0002 */
[----:B------:R-:W-:Y:S01]  /*13b00*/  MOV R23, R0 ;  /* 0x0000000000177202 */ /* 0x000fe20000000f00 */
[----:B0-----:R-:W-:Y:S01]  /*13b10*/  IMAD.MOV.U32 R20, RZ, RZ, R28 ;  /* 0x000000ffff147224 */ /* 0x001fe200078e001c */
[----:B------:R-:W-:Y:S01]  /*13b20*/  MOV R21, R3 ;  /* 0x0000000300157202 */ /* 0x000fe20000000f00 */
[----:B------:R-:W2:Y:S04]  /*13b30*/  LDL.LU R28, [R1+0x2874] ;  /* 0x00287400011c7983 */ /* 0x000ea80000300800 */
[----:B------:R-:W3:Y:S04]  /*13b40*/  LDL.LU R3, [R1+0x2870] ;  /* 0x0028700001037983 */ /* 0x000ee80000300800 */
[----:B------:R-:W4:Y:S04]  /*13b50*/  LDL.LU R2, [R1+0x286c] ;  /* 0x00286c0001027983 */ /* 0x000f280000300800 */
[----:B------:R-:W2:Y:S04]  /*13b60*/  LDL.LU R0, [R1+0x2868] ;  /* 0x0028680001007983 */ /* 0x000ea80000300800 */
[----:B------:R0:W-:Y:S04]  /*13b70*/  STL.64 [R1+0x27d0], R16 ;  /* 0x0027d01001007387 */ /* 0x0001e80000100a00 */
[----:B------:R-:W-:Y:S04]  /*13b80*/  STL.64 [R1+0x27b0], R22 ;  /* 0x0027b01601007387 */ /* 0x000fe80000100a00 */
[----:B------:R1:W-:Y:S01]  /*13b90*/  STL.64 [R1+0x27a8], R20 ;  /* 0x0027a81401007387 */ /* 0x0003e20000100a00 */
[----:B0-----:R-:W-:Y:S01]  /*13ba0*/  IMAD.MOV.U32 R16, RZ, RZ, R7 ;  /* 0x000000ffff107224 */ /* 0x001fe200078e0007 */
[----:B-----5:R-:W-:-:S02]  /*13bb0*/  MOV R17, R6 ;  /* 0x0000000600117202 */ /* 0x020fc40000000f00 */
[----:B-1----:R-:W5:Y:S04]  /*13bc0*/  LDL.LU R20, [R1+0x260] ;  /* 0x0002600001147983 */ /* 0x002f680000300800 */
[----:B------:R-:W5:Y:S04]  /*13bd0*/  LDL.LU R21, [R1+0x264] ;  /* 0x0002640001157983 */ /* 0x000f680000300800 */
[----:B------:R-:W2:Y:S04]  /*13be0*/  LDL.LU R22, [R1+0x268] ;  /* 0x0002680001167983 */ /* 0x000ea80000300800 */
[----:B------:R-:W2:Y:S04]  /*13bf0*/  LDL.LU R23, [R1+0x26c] ;  /* 0x00026c0001177983 */ /* 0x000ea80000300800 */
[----:B------:R0:W-:Y:S02]  /*13c00*/  STL.64 [R1+0x27e8], R16 ;  /* 0x0027e81001007387 */ /* 0x0001e40000100a00 */
[----:B0-----:R-:W-:Y:S01]  /*13c10*/  IMAD.MOV.U32 R16, RZ, RZ, R5 ;  /* 0x000000ffff107224 */ /* 0x001fe200078e0005 */
[----:B------:R-:W-:-:S05]  /*13c20*/  MOV R17, R4 ;  /* 0x0000000400117202 */ /* 0x000fca0000000f00 */
[----:B------:R0:W-:Y:S04]  /*13c30*/  STL.64 [R1+0x2800], R16 ;  /* 0x0028001001007387 */ /* 0x0001e80000100a00 */
[----:B0-----:R-:W2:Y:S04]  /*13c40*/  LDL.LU R16, [R1+0x2d0] ;  /* 0x0002d00001107983 */ /* 0x001ea80000300800 */
[----:B------:R-:W2:Y:S04]  /*13c50*/  LDL.LU R17, [R1+0x2d4] ;  /* 0x0002d40001117983 */ /* 0x000ea80000300800 */
[----:B------:R-:W2:Y:S04]  /*13c60*/  LDL.LU R18, [R1+0x2d8] ;  /* 0x0002d80001127983 */ /* 0x000ea80000300800 */
[----:B------:R-:W2:Y:S04]  /*13c70*/  LDL.LU R19, [R1+0x2dc] ;  /* 0x0002dc0001137983 */ /* 0x000ea80000300800 */
[----:B------:R-:W3:Y:S04]  /*13c80*/  LDL.LU.64 R24, [R1+0x410] ;  /* 0x0004100001187983 */ /* 0x000ee80000300a00 */
[----:B--2---:R-:W-:Y:S04]  /*13c90*/  STL.64 [R1+0x2830], R18 ;  /* 0x0028301201007387 */ /* 0x004fe80000100a00 */
[----:B------:R-:W-:Y:S04]  /*13ca0*/  STL.64 [R1+0x2828], R16 ;  /* 0x0028281001007387 */ /* 0x000fe80000100a00 */
        /* <DEDUP_REMOVED lines=10> */
[----:B------:R-:W2:Y:S04]  /*13d50*/  LDL.LU R16, [R1+0x2e0] ;  /* 0x0002e00001107983 */ /* 0x000ea80000300800 */
[----:B------:R-:W2:Y:S04]  /*13d60*/  LDL.LU R17, [R1+0x2e4] ;  /* 0x0002e40001117983 */ /* 0x000ea80000300800 */
[----:B------:R-:W2:Y:S04]  /*13d70*/  LDL.LU R18, [R1+0x2e8] ;  /* 0x0002e80001127983 */ /* 0x000ea80000300800 */
[----:B------:R-:W2:Y:S04]  /*13d80*/  LDL.LU R19, [R1+0x2ec] ;  /* 0x0002ec0001137983 */ /* 0x000ea80000300800 */
[----:B------:R3:W-:Y:S04]  /*13d90*/  STL.64 [R1+0x27c8], R22 ;  /* 0x0027c81601007387 */ /* 0x0007e80000100a00 */
[----:B-----5:R0:W-:Y:S01]  /*13da0*/  STL.64 [R1+0x27c0], R20 ;  /* 0x0027c01401007387 */ /* 0x0201e20000100a00 */
[----:B---3--:R-:W-:Y:S01]  /*13db0*/  IMAD.MOV.U32 R22, RZ, RZ, R3 ;  /* 0x000000ffff167224 */ /* 0x008fe200078e0003 */
[----:B------:R-:W-:Y:S01]  /*13dc0*/  MOV R23, R28 ;  /* 0x0000001c00177202 */ /* 0x000fe20000000f00 */
[----:B0-----:R-:W-:Y:S01]  /*13dd0*/  IMAD.MOV.U32 R20, RZ, RZ, R0 ;  /* 0x000000ffff147224 */ /* 0x001fe200078e0000 */
[----:B----4-:R-:W-:Y:S01]  /*13de0*/  MOV R21, R2 ;  /* 0x0000000200157202 */ /* 0x010fe20000000f00 */
[----:B------:R-:W3:Y:S04]  /*13df0*/  LDL.LU R0, [R1+0x2864] ;  /* 0x0028640001007983 */ /* 0x000ee80000300800 */
[----:B------:R-:W4:Y:S04]  /*13e00*/  LDL.LU R2, [R1+0x2860] ;  /* 0x0028600001027983 */ /* 0x000f280000300800 */
[----:B------:R-:W5:Y:S04]  /*13e10*/  LDL.LU R3, [R1+0x285c] ;  /* 0x00285c0001037983 */ /* 0x000f680000300800 */
[----:B------:R-:W3:Y:S04]  /*13e20*/  LDL.LU R28, [R1+0x2858] ;  /* 0x00285800011c7983 */ /* 0x000ee80000300800 */
[----:B------:R-:W-:Y:S04]  /*13e30*/  STL.64 [R1+0x27e0], R22 ;  /* 0x0027e01601007387 */ /* 0x000fe80000100a00 */
[----:B------:R0:W-:Y:S04]  /*13e40*/  STL.64 [R1+0x27d8], R20 ;  /* 0x0027d81401007387 */ /* 0x0001e80000100a00 */
[----:B0-----:R-:W3:Y:S04]  /*13e50*/  LDL.LU R20, [R1+0x2c0] ;  /* 0x0002c00001147983 */ /* 0x001ee80000300800 */
[----:B------:R-:W3:Y:S04]  /*13e60*/  LDL.LU R21, [R1+0x2c4] ;  /* 0x0002c40001157983 */ /* 0x000ee80000300800 */
[----:B------:R-:W3:Y:S04]  /*13e70*/  LDL.LU R22, [R1+0x2c8] ;  /* 0x0002c80001167983 */ /* 0x000ee80000300800 */
[----:B------:R-:W3:Y:S01]  /*13e80*/  LDL.LU R23, [R1+0x2cc] ;  /* 0x0002cc0001177983 */ /* 0x000ee20000300800 */
[----:B------:R-:W-:Y:S01]  /*13e90*/  IMAD.MOV.U32 R4, RZ, RZ, R27 ;  /* 0x000000ffff047224 */ /* 0x000fe200078e001b */
[----:B------:R-:W-:Y:S01]  /*13ea0*/  MOV R5, R26 ;  /* 0x0000001a00057202 */ /* 0x000fe20000000f00 */
[----:B------:R-:W-:Y:S01]  /*13eb0*/  IMAD.MOV.U32 R7, RZ, RZ, R24 ;  /* 0x000000ffff077224 */ /* 0x000fe200078e0018 */
[----:B------:R-:W-:Y:S01]  /*13ec0*/  MOV R6, R25 ;  /* 0x0000001900067202 */ /* 0x000fe20000000f00 */
[----:B--2---:R-:W-:Y:S01]  /*13ed0*/  HMMA.16816.F32.BF16 R12, R12, R24, R8 ;  /* 0x000000180c0c723c */ /* 0x004fe20000041808 */
[----:B---3--:R-:W-:Y:S04]  /*13ee0*/  STL.64 [R1+0x27f8], R22 ;  /* 0x0027f81601007387 */ /* 0x008fe80000100a00 */
[----:B------:R0:W-:Y:S04]  /*13ef0*/  STL.64 [R1+0x27f0], R20 ;  /* 0x0027f01401007387 */ /* 0x0001e80000100a00 */
[----:B------:R-:W2:Y:S04]  /*13f00*/  LDL.LU.64 R10, [R1+0x2850] ;  /* 0x00285000010a7983 */ /* 0x000ea80000300a00 */
[----:B------:R-:W2:Y:S04]  /*13f10*/  LDL.LU.64 R8, [R1+0x2848] ;  /* 0x0028480001087983 */ /* 0x000ea80000300a00 */
[----:B------:R-:W3:Y:S04]  /*13f20*/  LDL.LU.64 R26, [R1+0x2840] ;  /* 0x00284000011a7983 */ /* 0x000ee80000300a00 */
[----:B------:R-:W3:Y:S01]  /*13f30*/  LDL.LU.64 R24, [R1+0x2838] ;  /* 0x0028380001187983 */ /* 0x000ee20000300a00 */
[----:B0-----:R-:W-:Y:S01]  /*13f40*/  IMAD.MOV.U32 R20, RZ, RZ, R28 ;  /* 0x000000ffff147224 */ /* 0x001fe200078e001c */
[----:B-----5:R-:W-:Y:S01]  /*13f50*/  MOV R21, R3 ;  /* 0x0000000300157202 */ /* 0x020fe20000000f00 */
[----:B------:R-:W-:Y:S01]  /*13f60*/  IMAD.MOV.U32 R28, RZ, RZ, R12 ;  /* 0x000000ffff1c7224 */ /* 0x000fe200078e000c */
[----:B------:R-:W-:Y:S01]  /*13f70*/  MOV R3, R13 ;  /* 0x0000000d00037202 */ /* 0x000fe20000000f00 */
[----:B------:R-:W-:Y:S01]  /*13f80*/  IMAD.MOV.U32 R12, RZ, RZ, R7 ;  /* 0x000000ffff0c7224 */ /* 0x000fe200078e0007 */
[----:B------:R-:W-:Y:S01]  /*13f90*/  MOV R13, R6 ;  /* 0x00000006000d7202 */ /* 0x000fe20000000f00 */
[----:B----4-:R-:W-:-:S02]  /*13fa0*/  IMAD.MOV.U32 R22, RZ, RZ, R2 ;  /* 0x000000ffff167224 */ /* 0x010fc400078e0002 */
[----:B------:R-:W-:Y:S02]  /*13fb0*/  IMAD.MOV.U32 R2, RZ, RZ, R14 ;  /* 0x000000ffff027224 */ /* 0x000fe400078e000e */
[----:B------:R0:W-:Y:S04]  /*13fc0*/  STL.64 [R1+0x26e0], R12 ;  /* 0x0026e00c01007387 */ /* 0x0001e80000100a00 */
[----:B0-----:R-:W4:Y:S04]  /*13fd0*/  LDL.LU R12, [R1+0x1d0] ;  /* 0x0001d000010c7983 */ /* 0x001f280000300800 */
[----:B------:R-:W4:Y:S04]  /*13fe0*/  LDL.LU R13, [R1+0x1d4] ;  /* 0x0001d400010d7983 */ /* 0x000f280000300800 */
[----:B------:R-:W4:Y:S01]  /*13ff0*/  LDL.LU R14, [R1+0x1d8] ;  /* 0x0001d800010e7983 */ /* 0x000f220000300800 */
[C---:B---3--:R-:W-:Y:S03]  /*14000*/  HMMA.16816.F32.BF16 R4, R24.reuse, R4, R16 ;  /* 0x000000041804723c */ /* 0x048fe60000041810 */
[----:B------:R-:W3:Y:S04]  /*14010*/  LDL.LU.64 R18, [R1+0x2830] ;  /* 0x0028300001127983 */ /* 0x000ee80000300a00 */
[----:B------:R-:W3:Y:S11]  /*14020*/  LDL.LU.64 R16, [R1+0x2828] ;  /* 0x0028280001107983 */ /* 0x000ef60000300a00 */
[----:B------:R-:W-:Y:S05]  /*14030*/  @!UPT UIADD3 URZ, URZ, URZ, URZ ;  /* 0x0000003f3f3ff290 */ /* 0x000fea000fffe03f */
[----:B------:R-:W-:Y:S04]  /*14040*/  STL.64 [R1+0x3b0], R4 ;  /* 0x0003b00401007387 */ /* 0x000fe80000100a00 */
[----:B------:R0:W-:Y:S04]  /*14050*/  STL.64 [R1+0x3b8], R6 ;  /* 0x0003b80601007387 */ /* 0x0001e80000100a00 */
[----:B0-----:R-:W5:Y:S04]  /*14060*/  LDL.LU.64 R6, [R1+0x2820] ;  /* 0x0028200001067983 */ /* 0x001f680000300a00 */
[----:B------:R-:W2:Y:S02]  /*14070*/  LDL.LU.64 R4, [R1+0x2818] ;  /* 0x0028180001047983 */ /* 0x000ea40000300a00 */
[C---:B--2---:R-:W-:Y:S11]  /*14080*/  HMMA.16816.F32.BF16 R8, R24.reuse, R4, R8 ;  /* 0x000000041808723c */ /* 0x044ff60000041808 */
[----:B------:R-:W-:Y:S11]  /*14090*/  @!UPT UIADD3 URZ, URZ, URZ, URZ ;  /* 0x0000003f3f3ff290 */ /* 0x000ff6000fffe03f */
[----:B------:R-:W-:Y:S01]  /*140a0*/  @!UPT UIADD3 URZ, URZ, URZ, URZ ;  /* 0x0000003f3f3ff290 */ /* 0x000fe2000fffe03f */
[----:B------:R-:W-:Y:S04]  /*140b0*/  STL.64 [R1+0xb0], R8 ;  /* 0x0000b00801007387 */ /* 0x000fe80000100a00 */
[----:B------:R0:W-:Y:S04]  /*140c0*/  STL.64 [R1+0xb8], R10 ;  /* 0x0000b80a01007387 */ /* 0x0001e80000100a00 */
[----:B0-----:R-:W2:Y:S04]  /*140d0*/  LDL.LU.64 R10, [R1+0x2810] ;  /* 0x00281000010a7983 */ /* 0x001ea80000300a00 */
[----:B------:R-:W3:Y:S04]  /*140e0*/  LDL.LU.64 R8, [R1+0x2808] ;  /* 0x0028080001087983 */ /* 0x000ee80000300a00 */
[----:B------:R-:W2:Y:S01]  /*140f0*/  LDL R5, [R1+0x42c] ;  /* 0x00042c0001057983 */ /* 0x000ea20000100800 */
[C---:B---3--:R-:W-:Y:S11]  /*14100*/  HMMA.16816.F32.BF16 R16, R24.reuse, R8, R16 ;  /* 0x000000081810723c */ /* 0x048ff60000041810 */
[----:B------:R-:W-:Y:S11]  /*14110*/  @!UPT UIADD3 URZ, URZ, URZ, URZ ;  /* 0x0000003f3f3ff290 */ /* 0x000ff6000fffe03f */
[----:B------:R-:W-:Y:S01]  /*14120*/  @!UPT UIADD3 URZ, URZ, URZ, URZ ;  /* 0x0000003f3f3ff290 */ /* 0x000fe2000fffe03f */
[----:B------:R0:W-:Y:S04]  /*14130*/  STL.64 [R1+0xd0], R16 ;  /* 0x0000d01001007387 */ /* 0x0001e80000100a00 */
[----:B------:R-:W-:Y:S04]  /*14140*/  STL [R1+0xd8], R18 ;  /* 0x0000d81201007387 */ /* 0x000fe80000100800 */
[----:B0-----:R-:W3:Y:S01]  /*14150*/  LDL.LU.64 R16, [R1+0x2800] ;  /* 0x0028000001107983 */ /* 0x001ee20000300a00 */
[----:B------:R-:W-:Y:S02]  /*14160*/  MOV R23, R0 ;  /* 0x0000000000177202 */ /* 0x000fe40000000f00 */
[----:B------:R-:W-:Y:S01]  /*14170*/  MOV R0, R15 ;  /* 0x0000000f00007202 */ /* 0x000fe20000000f00 */
[----:B------:R-:W-:Y:S01]  /*14180*/  IMAD.MOV.U32 R15, RZ, RZ, R29 ;  /* 0x000000ffff0f7224 */ /* 0x000fe200078e001d */
[----:B------:R-:W-:Y:S01]  /*14190*/  MOV R29, R19 ;  /* 0x00000013001d7202 */ /* 0x000fe20000000f00 */
[----:B--2---:R0:W-:Y:S04]  /*141a0*/  STL.64 [R1+0x26d8], R10 ;  /* 0x0026d80a01007387 */ /* 0x0041e80000100a00 */
[----:B------:R-:W2:Y:S04]  /*141b0*/  LDL.LU R8, [R1+0xa0] ;  /* 0x0000a00001087983 */ /* 0x000ea80000300800 */
[----:B------:R-:W2:Y:S04]  /*141c0*/  LDL.LU R9, [R1+0xa4] ;  /* 0x0000a40001097983 */ /* 0x000ea80000300800 */
[----:B0-----:R-:W2:Y:S04]  /*141d0*/  LDL.LU R10, [R1+0xa8] ;  /* 0x0000a800010a7983 */ /* 0x001ea80000300800 */
[----:B------:R-:W2:Y:S01]  /*141e0*/  LDL.LU R11, [R1+0xac] ;  /* 0x0000ac00010b7983 */ /* 0x000ea20000300800 */
[C---:B---3--:R-:W-:Y:S03]  /*141f0*/  HMMA.16816.F32.BF16 R16, R24.reuse, R16, R20 ;  /* 0x000000101810723c */ /* 0x048fe60000041814 */
[----:B------:R-:W3:Y:S04]  /*14200*/  LDL.LU.64 R22, [R1+0x27f8] ;  /* 0x0027f80001167983 */ /* 0x000ee80000300a00 */
[----:B------:R-:W3:Y:S11]  /*14210*/  LDL.LU.64 R20, [R1+0x27f0] ;  /* 0x0027f00001147983 */ /* 0x000ef60000300a00 */
[----:B------:R-:W-:Y:S05]  /*14220*/  @!UPT UIADD3 URZ, URZ, URZ, URZ ;  /* 0x0000003f3f3ff290 */ /* 0x000fea000fffe03f */
[----:B------:R0:W-:Y:S04]  /*14230*/  STL.64 [R1+0x220], R16 ;  /* 0x0002201001007387 */ /* 0x0001e80000100a00 */
[----:B------:R3:W-:Y:S04]  /*14240*/  STL [R1+0x228], R18 ;  /* 0x0002281201007387 */ /* 0x0007e80000100800 */
[----:B0-----:R-:W3:Y:S01]  /*14250*/  LDL.LU.64 R16, [R1+0x27e8] ;  /* 0x0027e80001107983 */ /* 0x001ee20000300a00 */
[----:B------:R-:W-:Y:S02]  /*14260*/  IMAD.MOV.U32 R4, RZ, RZ, R19 ;  /* 0x000000ffff047224 */ /* 0x000fe400078e0013 */
[C---:B---3--:R-:W-:Y:S01]  /*14270*/  HMMA.16816.F32.BF16 R16, R24.reuse, R16, R20 ;  /* 0x000000101810723c */ /* 0x048fe20000041814 */
[----:B------:R-:W3:Y:S04]  /*14280*/  LDL.LU.64 R22, [R1+0x27e0] ;  /* 0x0027e00001167983 */ /* 0x000ee80000300a00 */
[----:B------:R-:W3:Y:S11]  /*14290*/  LDL.LU.64 R20, [R1+0x27d8] ;  /* 0x0027d80001147983 */ /* 0x000ef60000300a00 */
[----:B------:R-:W-:Y:S07]  /*142a0*/  @!UPT UIADD3 URZ, URZ, URZ, URZ ;  /* 0x0000003f3f3ff290 */ /* 0x000fee000fffe03f */
        /* <DEDUP_REMOVED lines=67> */
[----:B--2---:R5:W-:Y:S02]  /*146e0*/  STL.64 [R1+0x25c0], R18 ;  /* 0x0025c01201007387 */ /* 0x004be40000100a00 */
[----:B-----5:R-:W-:Y:S01]  /*146f0*/  IMAD.MOV.U32 R18, RZ, RZ, R6 ;  /* 0x000000ffff127224 */ /* 0x020fe200078e0006 */
[----:B------:R-:W-:Y:S01]  /*14700*/  MOV R19, R7 ;  /* 0x0000000700137202 */ /* 0x000fe20000000f00 */
[----:B----4-:R-:W-:Y:S01]  /*14710*/  HMMA.16816.F32.BF16 R12, R24, R20, R12 ;  /* 0x00000014180c723c */ /* 0x010fe2000004180c */
[----:B---3--:R-:W-:-:S02]  /*14720*/  MOV R16, R23 ;  /* 0x0000001700107202 */ /* 0x008fc40000000f00 */
[----:B------:R-:W2:Y:S04]  /*14730*/  LDL.LU R23, [R1+0x26f0] ;  /* 0x0026f00001177983 */ /* 0x000ea80000300800 */
[----:B------:R-:W3:Y:S04]  /*14740*/  LDL.LU R17, [R1+0x1b4] ;  /* 0x0001b40001117983 */ /* 0x000ee80000300800 */
[----:B------:R-:W4:Y:S04]  /*14750*/  LDL.LU R6, [R1+0x26ec] ;  /* 0x0026ec0001067983 */ /* 0x000f280000300800 */
[----:B------:R-:W4:Y:S08]  /*14760*/  LDL.LU R7, [R1+0x26e8] ;  /* 0x0026e80001077983 */ /* 0x000f300000300800 */
[----:B------:R0:W-:Y:S04]  /*14770*/  STL.64 [R1+0x230], R12 ;  /* 0x0002300c01007387 */ /* 0x0001e80000100a00 */
[----:B------:R-:W-:Y:S04]  /*14780*/  STL.64 [R1+0x238], R14 ;  /* 0x0002380e01007387 */ /* 0x000fe80000100a00 */
[----:B0-----:R-:W5:Y:S04]  /*14790*/  LDL.LU.64 R12, [R1+0x26e0] ;  /* 0x0026e000010c7983 */ /* 0x001f680000300a00 */
[----:B--2---:R0:W-:Y:S04]  /*147a0*/  STL.64 [R1+0x25b8], R22 ;  /* 0x0025b81601007387 */ /* 0x0041e80000100a00 */
[----:B0-----:R-:W2:Y:S04]  /*147b0*/  LDL R22, [R1+0x3f8] ;  /* 0x0003f80001167983 */ /* 0x001ea80000100800 */
[----:B------:R-:W2:Y:S01]  /*147c0*/  LDL R23, [R1+0x3fc] ;  /* 0x0003fc0001177983 */ /* 0x000ea20000100800 */
[----:B-----5:R-:W-:Y:S03]  /*147d0*/  HMMA.16816.F32.BF16 R12, R24, R12, R8 ;  /* 0x0000000c180c723c */ /* 0x020fe60000041808 */
[----:B------:R-:W5:Y:S04]  /*147e0*/  LDL.LU.64 R10, [R1+0x26d8] ;  /* 0x0026d800010a7983 */ /* 0x000f680000300a00 */
[----:B------:R-:W-:Y:S11]  /*147f0*/  LDSM.16.MT88.4 R24, [R5+0xa000] ;  /* 0x00a000000518783b */ /* 0x000ff60000004200 */
[----:B------:R-:W-:Y:S05]  /*14800*/  @!UPT UIADD3 URZ, URZ, URZ, URZ ;  /* 0x0000003f3f3ff290 */ /* 0x000fea000fffe03f */
[----:B------:R-:W-:Y:S04]  /*14810*/  STL.64 [R1+0x3a0], R12 ;  /* 0x0003a00c01007387 */ /* 0x000fe80000100a00 */
[----:B------:R-:W-:Y:S04]  /*14820*/  STL.64 [R1+0x3a8], R14 ;  /* 0x0003a80e01007387 */ /* 0x000fe80000100a00 */
[----:B------:R-:W0:Y:S04]  /*14830*/  LDSM.16.MT88.4 R12, [R5+0xa100] ;  /* 0x00a10000050c783b */ /* 0x000e280000004200 */
[----:B0-----:R-:W-:Y:S04]  /*14840*/  STL.64 [R1+0x2598], R14 ;  /* 0x0025980e01007387 */ /* 0x001fe80000100a00 */
[----:B------:R0:W-:Y:S04]  /*14850*/  STL.64 [R1+0x2590], R12 ;  /* 0x0025900c01007387 */ /* 0x0001e80000100a00 */
[----:B0-----:R-:W2:Y:S04]  /*14860*/  LDL.LU R12, [R1+0x1c0] ;  /* 0x0001c000010c7983 */ /* 0x001ea80000300800 */
[----:B------:R-:W2:Y:S04]  /*14870*/  LDL.LU R13, [R1+0x1c4] ;  /* 0x0001c400010d7983 */ /* 0x000ea80000300800 */
[----:B------:R-:W2:Y:S04]  /*14880*/  LDL.LU R14, [R1+0x1c8] ;  /* 0x0001c800010e7983 */ /* 0x000ea80000300800 */
[----:B------:R-:W2:Y:S04]  /*14890*/  LDL.LU R15, [R1+0x1cc] ;  /* 0x0001cc00010f7983 */ /* 0x000ea80000300800 */
[----:B----4-:R-:W-:Y:S01]  /*148a0*/  STL.64 [R1+0x25a8], R6 ;  /* 0x0025a80601007387 */ /* 0x010fe20000100a00 */
[C---:B--2---:R-:W-:Y:S08]  /*148b0*/  HMMA.16816.F32.BF16 R20, R24.reuse, R22, R12 ;  /* 0x000000161814723c */ /* 0x044ff0000004180c */
[----:B---3--:R-:W-:Y:S11]  /*148c0*/  HMMA.16816.F32.BF16 R12, R24, R6, R16 ;  /* 0x00000006180c723c */ /* 0x008ff60000041810 */
[----:B------:R-:W-:Y:S04]  /*148d0*/  @!UPT UIADD3 URZ, URZ, URZ, URZ ;  /* 0x0000003f3f3ff290 */ /* 0x000fe8000fffe03f */
[----:B------:R-:W-:Y:S04]  /*148e0*/  STL.64 [R1+0x3c0], R20 ;  /* 0x0003c01401007387 */ /* 0x000fe80000100a00 */
[----:B------:R-:W-:Y:S04]  /*148f0*/  STL.64 [R1+0x3c8], R22 ;  /* 0x0003c81601007387 */ /* 0x000fe80000100a00 */
[----:B------:R-:W-:Y:S04]  /*14900*/  STL.64 [R1+0x25a0], R4 ;  /* 0x0025a00401007387 */ /* 0x000fe80000100a00 */
[----:B------:R-:W-:Y:S04]  /*14910*/  STL.64 [R1+0x1e0], R12 ;  /* 0x0001e00c01007387 */ /* 0x000fe80000100a00 */
[----:B------:R0:W-:Y:S04]  /*14920*/  STL.64 [R1+0x1e8], R14 ;  /* 0x0001e80e01007387 */ /* 0x0001e80000100a00 */
[----:B------:R-:W2:Y:S04]  /*14930*/  LDL R18, [R1+0x8] ;  /* 0x0000080001127983 */ /* 0x000ea80000100800 */
[----:B------:R-:W2:Y:S04]  /*14940*/  LDL R19, [R1+0xc] ;  /* 0x00000c0001137983 */ /* 0x000ea80000100800 */
[----:B0-----:R-:W3:Y:S04]  /*14950*/  LDL R14, [R1+0x418] ;  /* 0x00041800010e7983 */ /* 0x001ee80000100800 */
[----:B------:R-:W3:Y:S04]  /*14960*/  LDL R15, [R1+0x41c] ;  /* 0x00041c00010f7983 */ /* 0x000ee80000100800 */
[----:B--2---:R0:W-:Y:S04]  /*14970*/  STL.64 [R1+0x25d8], R18 ;  /* 0x0025d81201007387 */ /* 0x0041e80000100a00 */
[----:B------:R-:W2:Y:S04]  /*14980*/  LDL.LU R20, [R1+0xf0] ;  /* 0x0000f00001147983 */ /* 0x000ea80000300800 */
[----:B------:R-:W2:Y:S04]  /*14990*/  LDL.LU R21, [R1+0xf4] ;  /* 0x0000f40001157983 */ /* 0x000ea80000300800 */
[----:B------:R-:W4:Y:S04]  /*149a0*/  LDL.LU R22, [R1+0xf8] ;  /* 0x0000f80001167983 */ /* 0x000f280000300800 */
[----:B------:R-:W4:Y:S04]  /*149b0*/  LDL.LU R23, [R1+0xfc] ;  /* 0x0000fc0001177983 */ /* 0x000f280000300800 */
[----:B0-----:R-:W2:Y:S04]  /*149c0*/  LDL R18, [R1+0x18] ;  /* 0x0000180001127983 */ /* 0x001ea80000100800 */
[----:B------:R-:W2:Y:S04]  /*149d0*/  LDL R19, [R1+0x1c] ;  /* 0x00001c0001137983 */ /* 0x000ea80000100800 */
[----:B--2---:R-:W-:Y:S04]  /*149e0*/  STL.64 [R1+0x25f0], R18 ;  /* 0x0025f01201007387 */ /* 0x004fe80000100a00 */
[----:B----4-:R5:W-:Y:S04]  /*149f0*/  STL.64 [R1+0x25d0], R22 ;  /* 0x0025d01601007387 */ /* 0x010be80000100a00 */
[----:B------:R0:W-:Y:S01]  /*14a00*/  STL.64 [R1+0x25c8], R20 ;  /* 0x0025c81401007387 */ /* 0x0001e20000100a00 */
[----:B-----5:R-:W-:-:S03]  /*14a10*/  IMAD.MOV.U32 R23, RZ, RZ, R10 ;  /* 0x000000ffff177224 */ /* 0x020fc600078e000a */
[----:B0-----:R-:W2:Y:S04]  /*14a20*/  LDL.LU R20, [R1+0x100] ;  /* 0x0001000001147983 */ /* 0x001ea80000300800 */
[----:B------:R-:W2:Y:S04]  /*14a30*/  LDL.LU R21, [R1+0x104] ;  /* 0x0001040001157983 */ /* 0x000ea80000300800 */
[----:B------:R-:W4:Y:S04]  /*14a40*/  LDL.LU R22, [R1+0x108] ;  /* 0x0001080001167983 */ /* 0x000f280000300800 */
[----:B------:R-:W5:Y:S04]  /*14a50*/  LDL.LU R10, [R1+0x26d4] ;  /* 0x0026d400010a7983 */ /* 0x000f680000300800 */
[----:B------:R-:W2:Y:S04]  /*14a60*/  LDL R18, [R1+0x28] ;  /* 0x0000280001127983 */ /* 0x000ea80000100800 */
[----:B------:R-:W2:Y:S04]  /*14a70*/  LDL R19, [R1+0x2c] ;  /* 0x00002c0001137983 */ /* 0x000ea80000100800 */
[----:B--2---:R-:W-:Y:S04]  /*14a80*/  STL.64 [R1+0x2608], R18 ;  /* 0x0026081201007387 */ /* 0x004fe80000100a00 */
[----:B----4-:R-:W-:Y:S04]  /*14a90*/  STL.64 [R1+0x25e8], R22 ;  /* 0x0025e81601007387 */ /* 0x010fe80000100a00 */
[----:B------:R0:W-:Y:S04]  /*14aa0*/  STL.64 [R1+0x25e0], R20 ;  /* 0x0025e01401007387 */ /* 0x0001e80000100a00 */
[----:B0-----:R-:W2:Y:S04]  /*14ab0*/  LDL.LU R20, [R1+0x110] ;  /* 0x0001100001147983 */ /* 0x001ea80000300800 */
[----:B------:R-:W2:Y:S04]  /*14ac0*/  LDL.LU R21, [R1+0x114] ;  /* 0x0001140001157983 */ /* 0x000ea80000300800 */
[----:B------:R-:W4:Y:S04]  /*14ad0*/  LDL.LU R22, [R1+0x118] ;  /* 0x0001180001167983 */ /* 0x000f280000300800 */
[----:B------:R-:W4:Y:S04]  /*14ae0*/  LDL.LU R23, [R1+0x11c] ;  /* 0x00011c0001177983 */ /* 0x000f280000300800 */
[----:B------:R-:W2:Y:S04]  /*14af0*/  LDL R18, [R1+0x38] ;  /* 0x0000380001127983 */ /* 0x000ea80000100800 */
[----:B------:R-:W2:Y:S04]  /*14b00*/  LDL R19, [R1+0x3c] ;  /* 0x00003c0001137983 */ /* 0x000ea80000100800 */
[----:B--2---:R-:W-:Y:S04]  /*14b10*/  STL.64 [R1+0x2620], R18 ;  /* 0x0026201201007387 */ /* 0x004fe80000100a00 */
[----:B----4-:R5:W-:Y:S04]  /*14b20*/  STL.64 [R1+0x2600], R22 ;  /* 0x0026001601007387 */ /* 0x010be80000100a00 */
[----:B------:R0:W-:Y:S01]  /*14b30*/  STL.64 [R1+0x25f8], R20 ;  /* 0x0025f81401007387 */ /* 0x0001e20000100a00 */
[----:B-----5:R-:W-:-:S03]  /*14b40*/  MOV R23, R10 ;  /* 0x0000000a00177202 */ /* 0x020fc60000000f00 */
        /* <DEDUP_REMOVED lines=15> */
[----:B--2---:R0:W-:Y:S04]  /*14c40*/  STL.64 [R1+0x2650], R18 ;  /* 0x0026501201007387 */ /* 0x0041e80000100a00 */
        /* <DEDUP_REMOVED lines=22> */
[----:B------:R-:W2:Y:S04]  /*14db0*/  LDL.LU R16, [R1+0x190] ;  /* 0x0001900001107983 */ /* 0x000ea80000300800 */
[----:B------:R-:W2:Y:S04]  /*14dc0*/  LDL.LU R17, [R1+0x194] ;  /* 0x0001940001117983 */ /* 0x000ea80000300800 */
[----:B0-----:R-:W2:Y:S04]  /*14dd0*/  LDL.LU R18, [R1+0x198] ;  /* 0x0001980001127983 */ /* 0x001ea80000300800 */
[----:B------:R-:W2:Y:S04]  /*14de0*/  LDL.LU R19, [R1+0x19c] ;  /* 0x00019c0001137983 */ /* 0x000ea80000300800 */
[----:B--2---:R-:W-:Y:S04]  /*14df0*/  STL.64 [R1+0x26b8], R18 ;  /* 0x0026b81201007387 */ /* 0x004fe80000100a00 */
[----:B------:R0:W-:Y:S04]  /*14e00*/  STL.64 [R1+0x26b0], R16 ;  /* 0x0026b01001007387 */ /* 0x0001e80000100a00 */
[----:B0-----:R-:W2:Y:S04]  /*14e10*/  LDL.LU R16, [R1+0x1a0] ;  /* 0x0001a00001107983 */ /* 0x001ea80000300800 */
[----:B------:R-:W2:Y:S04]  /*14e20*/  LDL.LU R17, [R1+0x1a4] ;  /* 0x0001a40001117983 */ /* 0x000ea80000300800 */
[----:B------:R-:W2:Y:S04]  /*14e30*/  LDL.LU R18, [R1+0x1a8] ;  /* 0x0001a80001127983 */ /* 0x000ea80000300800 */
[----:B------:R-:W2:Y:S04]  /*14e40*/  LDL.LU R19, [R1+0x1ac] ;  /* 0x0001ac0001137983 */ /* 0x000ea80000300800 */
[----:B----4-:R-:W-:Y:S04]  /*14e50*/  STL.64 [R1+0x2660], R22 ;  /* 0x0026601601007387 */ /* 0x010fe80000100a00 */
[----:B------:R0:W-:Y:S04]  /*14e60*/  STL.64 [R1+0x2658], R20 ;  /* 0x0026581401007387 */ /* 0x0001e80000100a00 */
[----:B0-----:R-:W4:Y:S04]  /*14e70*/  LDL.LU R20, [R1+0x160] ;  /* 0x0001600001147983 */ /* 0x001f280000300800 */
[----:B------:R-:W4:Y:S04]  /*14e80*/  LDL.LU R21, [R1+0x164] ;  /* 0x0001640001157983 */ /* 0x000f280000300800 */
[----:B------:R-:W2:Y:S01]  /*14e90*/  LDL.LU R22, [R1+0x168] ;  /* 0x0001680001167983 */ /* 0x000ea20000300800 */
[----:B-----5:R-:W-:-:S03]  /*14ea0*/  MOV R23, R10 ;  /* 0x0000000a00177202 */ /* 0x020fc60000000f00 */
[----:B------:R-:W5:Y:S04]  /*14eb0*/  LDL.LU R10, [R1+0x26c8] ;  /* 0x0026c800010a7983 */ /* 0x000f680000300800 */
[----:B--2---:R-:W-:Y:S04]  /*14ec0*/  STL.64 [R1+0x2678], R22 ;  /* 0x0026781601007387 */ /* 0x004fe80000100a00 */
[----:B----4-:R0:W-:Y:S04]  /*14ed0*/  STL.64 [R1+0x2670], R20 ;  /* 0x0026701401007387 */ /* 0x0101e80000100a00 */
[----:B0-----:R-:W2:Y:S04]  /*14ee0*/  LDL.LU R20, [R1+0x170] ;  /* 0x0001700001147983 */ /* 0x001ea80000300800 */
[----:B------:R-:W2:Y:S04]  /*14ef0*/  LDL.LU R21, [R1+0x174] ;  /* 0x0001740001157983 */ /* 0x000ea80000300800 */
[----:B------:R-:W4:Y:S04]  /*14f00*/  LDL.LU R22, [R1+0x178] ;  /* 0x0001780001167983 */ /* 0x000f280000300800 */
[----:B------:R-:W4:Y:S04]  /*14f10*/  LDL.LU R23, [R1+0x17c] ;  /* 0x00017c0001177983 */ /* 0x000f280000300800 */
[----:B----4-:R-:W-:Y:S04]  /*14f20*/  STL.64 [R1+0x2690], R22 ;  /* 0x0026901601007387 */ /* 0x010fe80000100a00 */
[----:B--2---:R0:W-:Y:S04]  /*14f30*/  STL.64 [R1+0x2688], R20 ;  /* 0x0026881401007387 */ /* 0x0041e80000100a00 */
[----:B0-----:R-:W2:Y:S04]  /*14f40*/  LDL.LU R20, [R1+0x180] ;  /* 0x0001800001147983 */ /* 0x001ea80000300800 */
[----:B------:R-:W2:Y:S04]  /*14f50*/  LDL.LU R21, [R1+0x184] ;  /* 0x0001840001157983 */ /* 0x000ea80000300800 */
[----:B------:R-:W4:Y:S01]  /*14f60*/  LDL.LU R22, [R1+0x188] ;  /* 0x0001880001167983 */ /* 0x000f220000300800 */
[----:B-----5:R-:W-:-:S03]  /*14f70*/  IMAD.MOV.U32 R23, RZ, RZ, R10 ;  /* 0x000000ffff177224 */ /* 0x020fc600078e000a */
[----:B------:R-:W5:Y:S01]  /*14f80*/  LDL.LU R10, [R1+0x26c4] ;  /* 0x0026c400010a7983 */ /* 0x000f620000300800 */
[----:B------:R-:W-:-:S03]  /*14f90*/  MOV R12, R11 ;  /* 0x0000000b000c7202 */ /* 0x000fc60000000f00 */
[----:B----4-:R0:W-:Y:S04]  /*14fa0*/  STL.64 [R1+0x26a8], R22 ;  /* 0x0026a81601007387 */ /* 0x0101e80000100a00 */
[----:B--2---:R-:W-:Y:S04]  /*14fb0*/  STL.64 [R1+0x26a0], R20 ;  /* 0x0026a01401007387 */ /* 0x004fe80000100a00 */
[----:B0-----:R-:W2:Y:S04]  /*14fc0*/  LDL.LU.64 R22, [R1+0x98] ;  /* 0x0000980001167983 */ /* 0x001ea80000300a00 */
[----:B---3--:R0:W-:Y:S04]  /*14fd0*/  STL.64 [R1+0x25b0], R14 ;  /* 0x0025b00e01007387 */ /* 0x0081e80000100a00 */
[----:B------:R-:W5:Y:S04]  /*14fe0*/  LDL.LU R11, [R1+0x26c0] ;  /* 0x0026c000010b7983 */ /* 0x000f680000300800 */
[----:B------:R-:W3:Y:S04]  /*14ff0*/  LDL.LU R13, [R1+0xe4] ;  /* 0x0000e400010d7983 */ /* 0x000ee80000300800 */
[----:B0-----:R-:W3:Y:S04]  /*15000*/  LDL.LU R14, [R1+0xe8] ;  /* 0x0000e800010e7983 */ /* 0x001ee80000300800 */
[----:B------:R-:W3:Y:S01]  /*15010*/  LDL.LU R15, [R1+0xec] ;  /* 0x0000ec00010f7983 */ /* 0x000ee20000300800 */
[C---:B-----5:R-:W-:Y:S11]  /*15020*/  HMMA.16816.F32.BF16 R16, R24.reuse, R10, R16 ;  /* 0x0000000a1810723c */ /* 0x060ff60000041810 */
[----:B------:R-:W-:Y:S11]  /*15030*/  @!UPT UIADD3 URZ, URZ, URZ, URZ ;  /* 0x0000003f3f3ff290 */ /* 0x000ff6000fffe03f */
[----:B------:R-:W-:Y:S01]  /*15040*/  @!UPT UIADD3 URZ, URZ, URZ, URZ ;  /* 0x0000003f3f3ff290 */ /* 0x000fe2000fffe03f */
[----:B------:R-:W-:Y:S04]  /*15050*/  STL.64 [R1+0x200], R16 ;  /* 0x0002001001007387 */ /* 0x000fe80000100a00 */
[----:B------:R0:W-:Y:S04]  /*15060*/  STL.64 [R1+0x208], R18 ;  /* 0x0002081201007387 */ /* 0x0001e80000100a00 */
[----:B0-----:R-:W4:Y:S04]  /*15070*/  LDL.LU.64 R18, [R1+0x26b8] ;  /* 0x0026b80001127983 */ /* 0x001f280000300a00 */
[----:B------:R-:W4:Y:S01]  /*15080*/  LDL.LU.64 R16, [R1+0x26b0] ;  /* 0x0026b00001107983 */ /* 0x000f220000300a00 */
[----:B--2---:R-:W-:Y:S01]  /*15090*/  IMAD.MOV.U32 R9, RZ, RZ, R22 ;  /* 0x000000ffff097224 */ /* 0x004fe200078e0016 */
[----:B------:R-:W-:Y:S01]  /*150a0*/  MOV R8, R23 ;  /* 0x0000001700087202 */ /* 0x000fe20000000f00 */
[----:B------:R-:W-:Y:S01]  /*150b0*/  IMAD.MOV.U32 R6, RZ, RZ, R2 ;  /* 0x000000ffff067224 */ /* 0x000fe200078e0002 */
[----:B------:R-:W-:Y:S01]  /*150c0*/  MOV R7, R0 ;  /* 0x0000000000077202 */ /* 0x000fe20000000f00 */
[C---:B----4-:R-:W-:Y:S01]  /*150d0*/  HMMA.16816.F32.BF16 R16, R24.reuse, R22, R16 ;  /* 0x000000161810723c */ /* 0x050fe20000041810 */
[----:B------:R-:W2:Y:S04]  /*150e0*/  LDL.LU.64 R22, [R1+0x26a8] ;  /* 0x0026a80001167983 */ /* 0x000ea80000300a00 */
[----:B------:R-:W2:Y:S11]  /*150f0*/  LDL.LU.64 R20, [R1+0x26a0] ;  /* 0x0026a00001147983 */ /* 0x000eb60000300a00 */
[----:B------:R-:W-:Y:S08]  /*15100*/  @!UPT UIADD3 URZ, URZ, URZ, URZ ;  /* 0x0000003f3f3ff290 */ /* 0x000ff0000fffe03f */
[----:B------:R-:W-:Y:S01]  /*15110*/  IMAD.MOV.U32 R2, RZ, RZ, R18 ;  /* 0x000000ffff027224 */ /* 0x000fe200078e0012 */
[----:B------:R-:W-:Y:S02]  /*15120*/  MOV R0, R19 ;  /* 0x0000001300007202 */ /* 0x000fe40000000f00 */
[----:B------:R-:W2:Y:S01]  /*15130*/  LDL.LU.64 R18, [R1+0x2698] ;  /* 0x0026980001127983 */ /* 0x000ea20000300a00 */
[----:B------:R-:W-:Y:S01]  /*15140*/  IMAD.MOV.U32 R4, RZ, RZ, R28 ;  /* 0x000000ffff047224 */ /* 0x000fe200078e001c */
[----:B------:R-:W-:Y:S01]  /*15150*/  MOV R5, R3 ;  /* 0x0000000300057202 */ /* 0x000fe20000000f00 */
[----:B------:R-:W-:Y:S01]  /*15160*/  IMAD.MOV.U32 R28, RZ, RZ, R16 ;  /* 0x000000ffff1c7224 */ /* 0x000fe200078e0010 */
[----:B------:R-:W-:Y:S01]  /*15170*/  MOV R3, R17 ;  /* 0x0000001100037202 */ /* 0x000fe20000000f00 */
[----:B------:R-:W-:Y:S04]  /*15180*/  STL [R1+0x24b4], R0 ;  /* 0x0024b40001007387 */ /* 0x000fe80000100800 */
[----:B------:R-:W-:Y:S04]  /*15190*/  STL [R1+0x24b0], R2 ;  /* 0x0024b00201007387 */ /* 0x000fe80000100800 */
        /* <DEDUP_REMOVED lines=65> */
[C---:B--2---:R-:W-:Y:S11]  /*155b0*/  HMMA.16816.F32.BF16 R20, R24.reuse, R18, R20 ;  /* 0x000000121814723c */ /* 0x044ff60000041814 */
[----:B------:R-:W-:Y:S11]  /*155c0*/  @!UPT UIADD3 URZ, URZ, URZ, URZ ;  /* 0x0000003f3f3ff290 */ /* 0x000ff6000fffe03f */
[----:B------:R-:W-:Y:S01]  /*155d0*/  @!UPT UIADD3 URZ, URZ, URZ, URZ ;  /* 0x0000003f3f3ff290 */ /* 0x000fe2000fffe03f */
[----:B------:R-:W-:Y:S04]  /*155e0*/  STL.64 [R1+0x370], R20 ;  /* 0x0003701401007387 */ /* 0x000fe80000100a00 */
[----:B------:R0:W-:Y:S04]  /*155f0*/  STL.64 [R1+0x378], R22 ;  /* 0x0003781601007387 */ /* 0x0001e80000100a00 */
[----:B0-----:R-:W3:Y:S04]  /*15600*/  LDL.LU.64 R22, [R1+0x25b8] ;  /* 0x0025b80001167983 */ /* 0x001ee80000300a00 */
[----:B------:R0:W-:Y:S04]  /*15610*/  STL.64 [R1+0x2588], R18 ;  /* 0x0025881201007387 */ /* 0x0001e80000100a00 */
[----:B------:R-:W2:Y:S04]  /*15620*/  LDL.LU R16, [R1+0xd0] ;  /* 0x0000d00001107983 */ /* 0x000ea80000300800 */
[----:B------:R-:W2:Y:S04]  /*15630*/  LDL.LU R17, [R1+0xd4] ;  /* 0x0000d40001117983 */ /* 0x000ea80000300800 */
[----:B0-----:R-:W2:Y:S01]  /*15640*/  LDL.LU R18, [R1+0xd8] ;  /* 0x0000d80001127983 */ /* 0x001ea20000300800 */
[C---:B---3--:R-:W-:Y:S11]  /*15650*/  HMMA.16816.F32.BF16 R12, R24.reuse, R22, R12 ;  /* 0x00000016180c723c */ /* 0x048ff6000004180c */
[----:B------:R-:W-:Y:S11]  /*15660*/  @!UPT UIADD3 URZ, URZ, URZ, URZ ;  /* 0x0000003f3f3ff290 */ /* 0x000ff6000fffe03f */
[----:B------:R-:W-:Y:S01]  /*15670*/  @!UPT UIADD3 URZ, URZ, URZ, URZ ;  /* 0x0000003f3f3ff290 */ /* 0x000fe2000fffe03f */
[----:B------:R-:W-:Y:S04]  /*15680*/  STL.64 [R1+0x380], R12 ;  /* 0x0003800c01007387 */ /* 0x000fe80000100a00 */
[----:B------:R0:W-:Y:S04]  /*15690*/  STL.64 [R1+0x388], R14 ;  /* 0x0003880e01007387 */ /* 0x0001e80000100a00 */
[----:B0-----:R-:W3:Y:S04]  /*156a0*/  LDL.LU.64 R14, [R1+0x25b0] ;  /* 0x0025b000010e7983 */ /* 0x001ee80000300a00 */
[----:B------:R-:W-:Y:S01]  /*156b0*/  STL [R1+0x24b8], R23 ;  /* 0x0024b81701007387 */ /* 0x000fe20000100800 */
[----:B---3--:R-:W-:Y:S03]  /*156c0*/  HMMA.16816.F32.BF16 R24, R24, R14, R4 ;  /* 0x0000000e1818723c */ /* 0x008fe60000041804 */
[----:B------:R-:W3:Y:S04]  /*156d0*/  LDL.LU.64 R6, [R1+0x25a8] ;  /* 0x0025a80001067983 */ /* 0x000ee80000300a00 */
[----:B------:R-:W4:Y:S04]  /*156e0*/  LDL.LU.64 R4, [R1+0x25a0] ;  /* 0x0025a00001047983 */ /* 0x000f280000300a00 */
[----:B------:R-:W3:Y:S04]  /*156f0*/  LDL.LU.64 R14, [R1+0x2598] ;  /* 0x00259800010e7983 */ /* 0x000ee80000300a00 */
[----:B------:R-:W3:Y:S08]  /*15700*/  LDL.LU.64 R12, [R1+0x2590] ;  /* 0x00259000010c7983 */ /* 0x000ef00000300a00 */
[----:B------:R0:W-:Y:S04]  /*15710*/  STL.64 [R1+0x390], R24 ;  /* 0x0003901801007387 */ /* 0x0001e80000100a00 */
[----:B------:R1:W-:Y:S04]  /*15720*/  STL.64 [R1+0x398], R26 ;  /* 0x0003981a01007387 */ /* 0x0003e80000100a00 */
[----:B0-----:R-:W3:Y:S04]  /*15730*/  LDL.LU R24, [R1+0xb0] ;  /* 0x0000b00001187983 */ /* 0x001ee80000300800 */
[----:B------:R-:W3:Y:S04]  /*15740*/  LDL.LU R25, [R1+0xb4] ;  /* 0x0000b40001197983 */ /* 0x000ee80000300800 */
[----:B-1----:R-:W3:Y:S04]  /*15750*/  LDL.LU R26, [R1+0xb8] ;  /* 0x0000b800011a7983 */ /* 0x002ee80000300800 */
[----:B------:R-:W3:Y:S01]  /*15760*/  LDL.LU R27, [R1+0xbc] ;  /* 0x0000bc00011b7983 */ /* 0x000ee20000300800 */
[----:B------:R-:W-:-:S03]  /*15770*/  IMAD.MOV.U32 R19, RZ, RZ, R29 ;  /* 0x000000ffff137224 */ /* 0x000fc600078e001d */
[----:B------:R-:W0:Y:S02]  /*15780*/  S2R R29, SR_TID.X ;  /* 0x00000000001d7919 */ /* 0x000e240000002100 */
[C---:B0-----:R-:W-:Y:S02]  /*15790*/  LOP3.LUT R21, R29.reuse, 0x7, RZ, 0xc0, !PT ;  /* 0x000000071d157812 */ /* 0x041fe400078ec0ff */
[----:B------:R-:W-:-:S03]  /*157a0*/  SHF.L.U32 R29, R29, 0x1, RZ ;  /* 0x000000011d1d7819 */ /* 0x000fc600000006ff */
[----:B------:R-:W-:-:S05]  /*157b0*/  IMAD R21, R21, 0x110, RZ ;  /* 0x0000011015157824 */ /* 0x000fca00078e02ff */
[----:B------:R-:W-:-:S04]  /*157c0*/  LOP3.LUT R21, R21, 0x30, R29, 0x78, !PT ;  /* 0x0000003015157812 */ /* 0x000fc800078e781d */
[----:B------:R-:W-:Y:S01]  /*157d0*/  LOP3.LUT R21, R21, 0x40, RZ, 0x3c, !PT ;  /* 0x0000004015157812 */ /* 0x000fe200078e3cff */
[C---:B---3--:R-:W-:Y:S11]  /*157e0*/  HMMA.16816.F32.BF16 R24, R12.reuse, R6, R24 ;  /* 0x000000060c18723c */ /* 0x048ff60000041818 */
[----:B------:R-:W-:Y:S11]  /*157f0*/  @!UPT UIADD3 URZ, URZ, URZ, URZ ;  /* 0x0000003f3f3ff290 */ /* 0x000ff6000fffe03f */
[----:B------:R-:W-:Y:S02]  /*15800*/  @!UPT UIADD3 URZ, URZ, URZ, URZ ;  /* 0x0000003f3f3ff290 */ /* 0x000fe4000fffe03f */
[----:B------:R-:W-:Y:S01]  /*15810*/  IMAD.MOV.U32 R2, RZ, RZ, R24 ;  /* 0x000000ffff027224 */ /* 0x000fe200078e0018 */
[----:B------:R-:W-:Y:S01]  /*15820*/  MOV R3, R25 ;  /* 0x0000001900037202 */ /* 0x000fe20000000f00 */
[----:B------:R-:W-:Y:S01]  /*15830*/  IMAD.MOV.U32 R28, RZ, RZ, R26 ;  /* 0x000000ffff1c7224 */ /* 0x000fe200078e001a */
[----:B------:R-:W-:Y:S02]  /*15840*/  MOV R29, R27 ;  /* 0x0000001b001d7202 */ /* 0x000fe40000000f00 */
[----:B--2---:R-:W-:Y:S01]  /*15850*/  HMMA.16816.F32.BF16 R24, R12, R10, R16 ;  /* 0x0000000a0c18723c */ /* 0x004fe20000041810 */
[----:B------:R-:W-:Y:S11]  /*15860*/  LDSM.16.M88.4 R16, [R21+0x10880] ;  /* 0x010880001510783b */ /* 0x000ff60000000200 */
[----:B------:R-:W-:Y:S11]  /*15870*/  @!UPT UIADD3 URZ, URZ, URZ, URZ ;  /* 0x0000003f3f3ff290 */ /* 0x000ff6000fffe03f */
[----:B------:R0:W-:Y:S02]  /*15880*/  STL.64 [R1+0x2468], R26 ;  /* 0x0024681a01007387 */ /* 0x0001e40000100a00 */
[----:B0-----:R-:W-:Y:S01]  /*15890*/  IMAD.MOV.U32 R26, RZ, RZ, R9 ;  /* 0x000000ffff1a7224 */ /* 0x001fe200078e0009 */
[----:B------:R-:W-:Y:S02]  /*158a0*/  MOV R27, R8 ;  /* 0x00000008001b7202 */ /* 0x000fe40000000f00 */
[----:B----4-:R-:W0:Y:S04]  /*158b0*/  LDSM.16.MT88.4 R8, [R5+0xc000] ;  /* 0x00c000000508783b */ /* 0x010e280000004200 */
[----:B------:R-:W-:Y:S04]  /*158c0*/  STL.64 [R1+0x2460], R24 ;  /* 0x0024601801007387 */ /* 0x000fe80000100a00 */
[----:B0-----:R-:W-:Y:S04]  /*158d0*/  STL.64 [R1+0x24a0], R10 ;  /* 0x0024a00a01007387 */ /* 0x001fe80000100a00 */
[----:B------:R0:W-:Y:S04]  /*158e0*/  STL.64 [R1+0x2498], R8 ;  /* 0x0024980801007387 */ /* 0x0001e80000100a00 */
[----:B0-----:R-:W2:Y:S04]  /*158f0*/  LDL.LU R8, [R1+0x220] ;  /* 0x0002200001087983 */ /* 0x001ea80000300800 */
[----:B------:R-:W2:Y:S04]  /*15900*/  LDL.LU R9, [R1+0x224] ;  /* 0x0002240001097983 */ /* 0x000ea80000300800 */
[----:B------:R-:W2:Y:S04]  /*15910*/  LDL.LU R10, [R1+0x228] ;  /* 0x00022800010a7983 */ /* 0x000ea80000300800 */
[----:B------:R-:W-:Y:S04]  /*15920*/  STL.64 [R1+0x120], R16 ;  /* 0x0001201001007387 */ /* 0x000fe80000100a00 */
[----:B------:R0:W-:Y:S04]  /*15930*/  STL.64 [R1+0x128], R18 ;  /* 0x0001281201007387 */ /* 0x0001e80000100a00 */
[----:B0-----:R-:W3:Y:S01]  /*15940*/  LDL.LU.64 R18, [R1+0x2588] ;  /* 0x0025880001127983 */ /* 0x001ee20000300a00 */
[----:B------:R-:W-:-:S03]  /*15950*/  IMAD.MOV.U32 R11, RZ, RZ, R4 ;  /* 0x000000ffff0b7224 */ /* 0x000fc600078e0004 */
[----:B------:R-:W0:Y:S04]  /*15960*/  LDSM.16.MT88.4 R4, [R5+0xc100] ;  /* 0x00c100000504783b */ /* 0x000e280000004200 */
[----:B0-----:R-:W-:Y:S04]  /*15970*/  STL.64 [R1+0x2490], R6 ;  /* 0x0024900601007387 */ /* 0x001fe80000100a00 */
[----:B------:R-:W-:Y:S04]  /*15980*/  STL.64 [R1+0x2488], R4 ;  /* 0x0024880401007387 */ /* 0x000fe80000100a00 */
[----:B------:R-:W0:Y:S02]  /*15990*/  LDSM.16.M88.4 R4, [R21+0x11080] ;  /* 0x011080001504783b */ /* 0x000e240000000200 */
[----:B0-----:R-:W-:-:S02]  /*159a0*/  MOV R23, R4 ;  /* 0x0000000400177202 */ /* 0x001fc40000000f00 */
[----:B------:R-:W-:Y:S01]  /*159b0*/  STL.64 [R1+0x108], R6 ;  /* 0x0001080601007387 */ /* 0x000fe20000100a00 */
[----:B------:R-:W-:-:S03]  /*159c0*/  IMAD.MOV.U32 R0, RZ, RZ, R5 ;  /* 0x000000ffff007224 */ /* 0x000fc600078e0005 */
[----:B------:R-:W0:Y:S02]  /*159d0*/  LDSM.16.M88.4 R4, [R21+0x11880] ;  /* 0x011880001504783b */ /* 0x000e240000000200 */
[----:B0-----:R-:W-:Y:S02]  /*159e0*/  MOV R16, R4 ;  /* 0x0000000400107202 */ /* 0x001fe40000000f00 */
[----:B------:R2:W-:Y:S01]  /*159f0*/  STL.64 [R1+0xf8], R6 ;  /* 0x0000f80601007387 */ /* 0x0005e20000100a00 */
[----:B------:R-:W-:Y:S02]  /*15a00*/  IMAD.MOV.U32 R17, RZ, RZ, R5 ;  /* 0x000000ffff117224 */ /* 0x000fe400078e0005 */
[----:B--2---:R-:W-:Y:S01]  /*15a10*/  HMMA.16816.F32.BF16 R4, R12, R26, R8 ;  /* 0x0000001a0c04723c */ /* 0x004fe20000041808 */
[----:B---3--:R0:W-:Y:S04]  /*15a20*/  STL.64 [R1+0x24d8], R18 ;  /* 0x0024d81201007387 */ /* 0x0081e80000100a00 */
[----:B------:R-:W-:Y:S11]  /*15a30*/  STL.64 [R1+0x24d0], R16 ;  /* 0x0024d01001007387 */ /* 0x000ff60000100a00 */
[----:B------:R-:W-:Y:S07]  /*15a40*/  @!UPT UIADD3 URZ, URZ, URZ, URZ ;  /* 0x0000003f3f3ff290 */ /* 0x000fee000fffe03f */
[----:B------:R-:W-:Y:S04]  /*15a50*/  STL.64 [R1+0xb0], R4 ;  /* 0x0000b00401007387 */ /* 0x000fe80000100a00 */
[----:B------:R-:W-:Y:S04]  /*15a60*/  STL [R1+0xb8], R6 ;  /* 0x0000b80601007387 */ /* 0x000fe80000100800 */
[----:B0-----:R-:W2:Y:S04]  /*15a70*/  LDL.LU R18, [R1+0x8] ;  /* 0x0000080001127983 */ /* 0x001ea80000300800 */
[----:B------:R-:W2:Y:S04]  /*15a80*/  LDL.LU R19, [R1+0xc] ;  /* 0x00000c0001137983 */ /* 0x000ea80000300800 */
[----:B--2---:R0:W-:Y:S04]  /*15a90*/  STL.64 [R1+0x24f0], R18 ;  /* 0x0024f01201007387 */ /* 0x0041e80000100a00 */
[----:B0-----:R-:W2:Y:S04]  /*15aa0*/  LDL.LU R18, [R1+0x18] ;  /* 0x0000180001127983 */ /* 0x001ea80000300800 */
[----:B------:R-:W2:Y:S04]  /*15ab0*/  LDL.LU R19, [R1+0x1c] ;  /* 0x00001c0001137983 */ /* 0x000ea80000300800 */
[----:B------:R-:W3:Y:S04]  /*15ac0*/  LDL.LU R26, [R1+0x38] ;  /* 0x00003800011a7983 */ /* 0x000ee80000300800 */
[----:B------:R-:W3:Y:S01]  /*15ad0*/  LDL.LU R27, [R1+0x3c] ;  /* 0x00003c00011b7983 */ /* 0x000ee20000300800 */
[----:B------:R-:W-:-:S03]  /*15ae0*/  MOV R20, R7 ;  /* 0x0000000700147202 */ /* 0x000fc60000000f00 */
[----:B---3--:R0:W-:Y:S04]  /*15af0*/  STL.64 [R1+0x2520], R26 ;  /* 0x0025201a01007387 */ /* 0x0081e80000100a00 */
[----:B------:R-:W3:Y:S04]  /*15b00*/  LDL.LU R4, [R1+0x280] ;  /* 0x0002800001047983 */ /* 0x000ee80000300800 */
[----:B------:R-:W3:Y:S04]  /*15b10*/  LDL.LU R5, [R1+0x284] ;  /* 0x0002840001057983 */ /* 0x000ee80000300800 */
[----:B------:R-:W4:Y:S04]  /*15b20*/  LDL.LU R6, [R1+0x288] ;  /* 0x0002880001067983 */ /* 0x000f280000300800 */
[----:B------:R-:W4:Y:S04]  /*15b30*/  LDL.LU R7, [R1+0x28c] ;  /* 0x00028c0001077983 */ /* 0x000f280000300800 */
[----:B----4-:R-:W-:Y:S04]  /*15b40*/  STL.64 [R1+0x2530], R6 ;  /* 0x0025300601007387 */ /* 0x010fe80000100a00 */
[----:B---3--:R1:W-:Y:S04]  /*15b50*/  STL.64 [R1+0x2528], R4 ;  /* 0x0025280401007387 */ /* 0x0083e80000100a00 */
[----:B0-----:R-:W3:Y:S04]  /*15b60*/  LDL.LU R26, [R1+0x48] ;  /* 0x00004800011a7983 */ /* 0x001ee80000300800 */
[----:B------:R-:W3:Y:S04]  /*15b70*/  LDL.LU R27, [R1+0x4c] ;  /* 0x00004c00011b7983 */ /* 0x000ee80000300800 */
[----:B---3--:R0:W-:Y:S04]  /*15b80*/  STL.64 [R1+0x2538], R26 ;  /* 0x0025381a01007387 */ /* 0x0081e80000100a00 */
[----:B-1----:R-:W3:Y:S04]  /*15b90*/  LDL.LU R4, [R1+0x290] ;  /* 0x0002900001047983 */ /* 0x002ee80000300800 */
        /* <DEDUP_REMOVED lines=13> */
[----:B---3--:R-:W-:Y:S04]  /*15c70*/  STL.64 [R1+0x2558], R4 ;  /* 0x0025580401007387 */ /* 0x008fe80000100a00 */
[----:B0-----:R-:W3:Y:S04]  /*15c80*/  LDL.LU R26, [R1+0x68] ;  /* 0x00006800011a7983 */ /* 0x001ee80000300800 */
[----:B------:R-:W3:Y:S04]  /*15c90*/  LDL.LU R27, [R1+0x6c] ;  /* 0x00006c00011b7983 */ /* 0x000ee80000300800 */
[----:B---3--:R0:W-:Y:S04]  /*15ca0*/  STL.64 [R1+0x2568], R26 ;  /* 0x0025681a01007387 */ /* 0x0081e80000100a00 */
[----:B------:R-:W3:Y:S04]  /*15cb0*/  LDL.LU R10, [R1+0x78] ;  /* 0x00007800010a7983 */ /* 0x000ee80000300800 */
[----:B------:R-:W3:Y:S04]  /*15cc0*/  LDL.LU R11, [R1+0x7c] ;  /* 0x00007c00010b7983 */ /* 0x000ee80000300800 */
[----:B---3--:R1:W-:Y:S01]  /*15cd0*/  STL.64 [R1+0x2570], R10 ;  /* 0x0025700a01007387 */ /* 0x0083e20000100a00 */
[----:B------:R-:W3:Y:S02]  /*15ce0*/  LDL.LU R24, [R1+0x2c0] ;  /* 0x0002c00001187983 */ /* 0x000ee40000300800 */
[----:B------:R-:W3:Y:S02]  /*15cf0*/  LDL.LU R25, [R1+0x2c4] ;  /* 0x0002c40001197983 */ /* 0x000ee40000300800 */
[----:B0-----:R-:W4:Y:S01]  /*15d00*/  LDL.LU R26, [R1+0x2c8] ;  /* 0x0002c800011a7983 */ /* 0x001f220000300800 */
[----:B------:R-:W4:Y:S04]  /*15d10*/  LDL.LU R27, [R1+0x2cc] ;  /* 0x0002cc00011b7983 */ /* 0x000f280000300800 */
[----:B----4-:R-:W-:Y:S01]  /*15d20*/  STL.64 [R1+0x2580], R26 ;  /* 0x0025801a01007387 */ /* 0x010fe20000100a00 */
[----:B---3--:R0:W-:Y:S02]  /*15d30*/  STL.64 [R1+0x2578], R24 ;  /* 0x0025781801007387 */ /* 0x0081e40000100a00 */
[----:B-1----:R-:W3:Y:S02]  /*15d40*/  LDL.LU R10, [R1+0x88] ;  /* 0x00008800010a7983 */ /* 0x002ee40000300800 */
[----:B------:R-:W3:Y:S01]  /*15d50*/  LDL.LU R11, [R1+0x8c] ;  /* 0x00008c00010b7983 */ /* 0x000ee20000300800 */
[----:B0-----:R-:W3:Y:S01]  /*15d60*/  LDL.LU R24, [R1+0x2d0] ;  /* 0x0002d00001187983 */ /* 0x001ee20000300800 */
[----:B------:R-:W3:Y:S02]  /*15d70*/  LDL.LU R25, [R1+0x2d4] ;  /* 0x0002d40001197983 */ /* 0x000ee40000300800 */
[----:B------:R-:W3:Y:S02]  /*15d80*/  LDL.LU R26, [R1+0x2d8] ;  /* 0x0002d800011a7983 */ /* 0x000ee40000300800 */
[----:B------:R-:W3:Y:S01]  /*15d90*/  LDL.LU R27, [R1+0x2dc] ;  /* 0x0002dc00011b7983 */ /* 0x000ee20000300800 */
[----:B------:R-:W4:Y:S01]  /*15da0*/  LDL.LU R4, [R1+0x2b0] ;  /* 0x0002b00001047983 */ /* 0x000f220000300800 */
[----:B------:R-:W4:Y:S02]  /*15db0*/  LDL.LU R5, [R1+0x2b4] ;  /* 0x0002b40001057983 */ /* 0x000f240000300800 */
[----:B------:R-:W4:Y:S02]  /*15dc0*/  LDL.LU R6, [R1+0x2b8] ;  /* 0x0002b80001067983 */ /* 0x000f240000300800 */
[----:B------:R-:W4:Y:S01]  /*15dd0*/  LDL.LU R7, [R1+0x2bc] ;  /* 0x0002bc0001077983 */ /* 0x000f220000300800 */
[----:B--2---:R-:W-:Y:S01]  /*15de0*/  STL.64 [R1+0x2508], R18 ;  /* 0x0025081201007387 */ /* 0x004fe20000100a00 */
[----:B------:R-:W-:Y:S02]  /*15df0*/  STL.64 [R1+0x24c8], R22 ;  /* 0x0024c81601007387 */ /* 0x000fe40000100a00 */
[----:B------:R0:W-:Y:S02]  /*15e00*/  STL.64 [R1+0x24c0], R20 ;  /* 0x0024c01401007387 */ /* 0x0001e40000100a00 */
[----:B0-----:R-:W2:Y:S01]  /*15e10*/  LDL.LU R20, [R1+0x240] ;  /* 0x0002400001147983 */ /* 0x001ea20000300800 */
[----:B------:R-:W2:Y:S02]  /*15e20*/  LDL.LU R21, [R1+0x244] ;  /* 0x0002440001157983 */ /* 0x000ea40000300800 */
[----:B------:R-:W5:Y:S02]  /*15e30*/  LDL.LU R22, [R1+0x248] ;  /* 0x0002480001167983 */ /* 0x000f640000300800 */
[----:B------:R-:W5:Y:S01]  /*15e40*/  LDL.LU R23, [R1+0x24c] ;  /* 0x00024c0001177983 */ /* 0x000f620000300800 */
[----:B------:R-:W2:Y:S01]  /*15e50*/  LDL.LU R18, [R1+0x28] ;  /* 0x0000280001127983 */ /* 0x000ea20000300800 */
[----:B------:R-:W3:Y:S03]  /*15e60*/  LDL.LU R19, [R1+0x2c] ;  /* 0x00002c0001137983 */ /* 0x000ee60000300800 */
[----:B-----5:R-:W-:Y:S01]  /*15e70*/  STL.64 [R1+0x24e8], R22 ;  /* 0x0024e81601007387 */ /* 0x020fe20000100a00 */
[----:B--2---:R0:W-:Y:S03]  /*15e80*/  STL.64 [R1+0x24e0], R20 ;  /* 0x0024e01401007387 */ /* 0x0041e60000100a00 */
[----:B0-----:R-:W2:Y:S01]  /*15e90*/  LDL.LU R20, [R1+0x250] ;  /* 0x0002500001147983 */ /* 0x001ea20000300800 */
[----:B------:R-:W2:Y:S02]  /*15ea0*/  LDL.LU R21, [R1+0x254] ;  /* 0x0002540001157983 */ /* 0x000ea40000300800 */
[----:B------:R-:W5:Y:S02]  /*15eb0*/  LDL.LU R22, [R1+0x258] ;  /* 0x0002580001167983 */ /* 0x000f640000300800 */
[----:B------:R-:W5:Y:S01]  /*15ec0*/  LDL.LU R23, [R1+0x25c] ;  /* 0x00025c0001177983 */ /* 0x000f620000300800 */
[C---:B---3--:R-:W-:Y:S01]  /*15ed0*/  HMMA.16816.F32.BF16 R8, R12.reuse, R10, R24 ;  /* 0x0000000a0c08723c */ /* 0x048fe20000041818 */
[----:B-----5:R-:W-:Y:S01]  /*15ee0*/  STL.64 [R1+0x2500], R22 ;  /* 0x0025001601007387 */ /* 0x020fe20000100a00 */
[----:B--2---:R0:W-:Y:S03]  /*15ef0*/  STL.64 [R1+0x24f8], R20 ;  /* 0x0024f81401007387 */ /* 0x0041e60000100a00 */
[----:B0-----:R-:W2:Y:S01]  /*15f00*/  LDL.LU R20, [R1+0x260] ;  /* 0x0002600001147983 */ /* 0x001ea20000300800 */
[----:B------:R-:W2:Y:S02]  /*15f10*/  LDL.LU R21, [R1+0x264] ;  /* 0x0002640001157983 */ /* 0x000ea40000300800 */
[----:B------:R-:W3:Y:S02]  /*15f20*/  LDL.LU R22, [R1+0x268] ;  /* 0x0002680001167983 */ /* 0x000ee40000300800 */
[----:B------:R-:W3:Y:S02]  /*15f30*/  LDL.LU R23, [R1+0x26c] ;  /* 0x00026c0001177983 */ /* 0x000ee40000300800 */
[----:B---3--:R-:W-:Y:S01]  /*15f40*/  STL.64 [R1+0x2518], R22 ;  /* 0x0025181601007387 */ /* 0x008fe20000100a00 */
[----:B--2---:R0:W-:Y:S03]  /*15f50*/  STL.64 [R1+0x2510], R20 ;  /* 0x0025101401007387 */ /* 0x0041e60000100a00 */
[----:B0-----:R-:W2:Y:S01]  /*15f60*/  LDL.LU R20, [R1+0x270] ;  /* 0x0002700001147983 */ /* 0x001ea20000300800 */
[----:B------:R-:W2:Y:S02]  /*15f70*/  LDL.LU R21, [R1+0x274] ;  /* 0x0002740001157983 */ /* 0x000ea40000300800 */
[----:B------:R-:W2:Y:S02]  /*15f80*/  LDL.LU R22, [R1+0x278] ;  /* 0x0002780001167983 */ /* 0x000ea40000300800 */
[----:B------:R-:W2:Y:S01]  /*15f90*/  LDL.LU R23, [R1+0x27c] ;  /* 0x00027c0001177983 */ /* 0x000ea20000300800 */
[----:B------:R-:W3:Y:S01]  /*15fa0*/  LDL.LU.64 R26, [R1+0x2580] ;  /* 0x00258000011a7983 */ /* 0x000ee20000300a00 */
[----:B------:R-:W3:Y:S02]  /*15fb0*/  LDL.LU.64 R24, [R1+0x2578] ;  /* 0x0025780001187983 */ /* 0x000ee40000300a00 */
[----:B------:R-:W-:Y:S02]  /*15fc0*/  STL.64 [R1+0x140], R8 ;  /* 0x0001400801007387 */ /* 0x000fe40000100a00 */
[----:B------:R0:W-:Y:S02]  /*15fd0*/  STL.64 [R1+0x148], R10 ;  /* 0x0001480a01007387 */ /* 0x0001e40000100a00 */
[----:B0-----:R-:W3:Y:S02]  /*15fe0*/  LDL.LU.64 R10, [R1+0x2570] ;  /* 0x00257000010a7983 */ /* 0x001ee40000300a00 */
[C---:B---3--:R-:W-:Y:S02]  /*15ff0*/  HMMA.16816.F32.BF16 R8, R12.reuse, R10, R24 ;  /* 0x0000000a0c08723c */ /* 0x048fe40000041818 */
[----:B------:R-:W4:Y:S11]  /*16000*/  LDL.LU.64 R26, [R1+0x2568] ;  /* 0x00256800011a7983 */ /* 0x000f360000300a00 */
[----:B------:R-:W-:Y:S10]  /*16010*/  @!UPT UIADD3 URZ, URZ, URZ, URZ ;  /* 0x0000003f3f3ff290 */ /* 0x000ff4000fffe03f */
[----:B------:R0:W-:Y:S01]  /*16020*/  STL.64 [R1+0x1a0], R8 ;  /* 0x0001a00801007387 */ /* 0x0001e20000100a00 */
[----:B------:R1:W-:Y:S03]  /*16030*/  STL.64 [R1+0x1a8], R10 ;  /* 0x0001a80a01007387 */ /* 0x0003e60000100a00 */
[----:B0-----:R-:W3:Y:S01]  /*16040*/  LDL.LU R8, [R1+0x230] ;  /* 0x0002300001087983 */ /* 0x001ee20000300800 */
[----:B------:R-:W3:Y:S02]  /*16050*/  LDL.LU R9, [R1+0x234] ;  /* 0x0002340001097983 */ /* 0x000ee40000300800 */
[----:B-1----:R-:W3:Y:S02]  /*16060*/  LDL.LU R10, [R1+0x238] ;  /* 0x00023800010a7983 */ /* 0x002ee40000300800 */
[----:B------:R-:W3:Y:S01]  /*16070*/  LDL.LU R11, [R1+0x23c] ;  /* 0x00023c00010b7983 */ /* 0x000ee20000300800 */
[C---:B----4-:R-:W-:Y:S01]  /*16080*/  HMMA.16816.F32.BF16 R24, R12.reuse, R26, R4 ;  /* 0x0000001a0c18723c */ /* 0x050fe20000041804 */
[----:B------:R-:W4:Y:S01]  /*16090*/  LDL.LU.64 R6, [R1+0x2560] ;  /* 0x0025600001067983 */ /* 0x000f220000300a00 */
[----:B------:R-:W4:Y:S11]  /*160a0*/  LDL.LU.64 R4, [R1+0x2558] ;  /* 0x0025580001047983 */ /* 0x000f360000300a00 */
[----:B------:R-:W-:Y:S10]  /*160b0*/  @!UPT UIADD3 URZ, URZ, URZ, URZ ;  /* 0x0000003f3f3ff290 */ /* 0x000ff4000fffe03f */
[----:B------:R-:W-:Y:S01]  /*160c0*/  STL.64 [R1+0x1c0], R24 ;  /* 0x0001c01801007387 */ /* 0x000fe20000100a00 */
[----:B------:R0:W-:Y:S03]  /*160d0*/  STL.64 [R1+0x1c8], R26 ;  /* 0x0001c81a01007387 */ /* 0x0001e60000100a00 */
[----:B0-----:R-:W4:Y:S02]  /*160e0*/  LDL.LU.64 R26, [R1+0x2550] ;  /* 0x00255000011a7983 */ /* 0x001f240000300a00 */
[C---:B----4-:R-:W-:Y:S02]  /*160f0*/  HMMA.16816.F32.BF16 R24, R12.reuse, R26, R4 ;  /* 0x0000001a0c18723c */ /* 0x050fe40000041804 */
[----:B------:R-:W4:Y:S01]  /*16100*/  LDL.LU.64 R6, [R1+0x2548] ;  /* 0x0025480001067983 */ /* 0x000f220000300a00 */
[----:B------:R-:W4:Y:S11]  /*16110*/  LDL.LU.64 R4, [R1+0x2540] ;  /* 0x0025400001047983 */ /* 0x000f360000300a00 */
[----:B------:R-:W-:Y:S09]  /*16120*/  @!UPT UIADD3 URZ, URZ, URZ, URZ ;  /* 0x0000003f3f3ff290 */ /* 0x000ff2000fffe03f */
        /* <DEDUP_REMOVED lines=11> */
[----:B------:R-:W4:Y:S11]  /*161e0*/  LDL.LU R4, [R1+0x1e0] ;  /* 0x0001e00001047983 */ /* 0x000f360000300800 */
[----:B------:R-:W-:Y:S10]  /*161f0*/  @!UPT UIADD3 URZ, URZ, URZ, URZ ;  /* 0x0000003f3f3ff290 */ /* 0x000ff4000fffe03f */
[----:B------:R0:W-:Y:S01]  /*16200*/  STL.64 [R1+0x1b0], R24 ;  /* 0x0001b01801007387 */ /* 0x0001e20000100a00 */
[----:B------:R1:W-:Y:S02]  /*16210*/  STL.64 [R1+0x1b8], R26 ;  /* 0x0001b81a01007387 */ /* 0x0003e40000100a00 */
[----:B------:R-:W4:Y:S02]  /*16220*/  LDL.LU R5, [R1+0x1e4] ;  /* 0x0001e40001057983 */ /* 0x000f240000300800 */
[----:B------:R-:W4:Y:S01]  /*16230*/  LDL.LU R6, [R1+0x1e8] ;  /* 0x0001e80001067983 */ /* 0x000f220000300800 */
[----:B------:R-:W4:Y:S04]  /*16240*/  LDL.LU R7, [R1+0x1ec] ;  /* 0x0001ec0001077983 */ /* 0x000f280000300800 */
[----:B0-----:R-:W5:Y:S01]  /*16250*/  LDL.LU R24, [R1+0x200] ;  /* 0x0002000001187983 */ /* 0x001f620000300800 */
[----:B------:R-:W5:Y:S02]  /*16260*/  LDL.LU R25, [R1+0x204] ;  /* 0x0002040001197983 */ /* 0x000f640000300800 */
[----:B-1----:R-:W3:Y:S02]  /*16270*/  LDL.LU R26, [R1+0x208] ;  /* 0x00020800011a7983 */ /* 0x002ee40000300800 */
[----:B------:R-:W3:Y:S01]  /*16280*/  LDL.LU R27, [R1+0x20c] ;  /* 0x00020c00011b7983 */ /* 0x000ee20000300800 */
[C---:B--2---:R-:W-:Y:S01]  /*16290*/  HMMA.16816.F32.BF16 R16, R12.reuse, R18, R20 ;  /* 0x000000120c10723c */ /* 0x044fe20000041814 */
[----:B---3--:R-:W-:Y:S01]  /*162a0*/  STL.64 [R1+0x2478], R26 ;  /* 0x0024781a01007387 */ /* 0x008fe20000100a00 */
[----:B-----5:R0:W-:Y:S03]  /*162b0*/  STL.64 [R1+0x2470], R24 ;  /* 0x0024701801007387 */ /* 0x0201e60000100a00 */
[----:B0-----:R-:W4:Y:S01]  /*162c0*/  LDL.LU R24, [R1+0x120] ;  /* 0x0001200001187983 */ /* 0x001f220000300800 */
[----:B------:R-:W4:Y:S02]  /*162d0*/  LDL.LU R25, [R1+0x124] ;  /* 0x0001240001197983 */ /* 0x000f240000300800 */
[----:B------:R-:W2:Y:S02]  /*162e0*/  LDL.LU.64 R22, [R1+0x2518] ;  /* 0x0025180001167983 */ /* 0x000ea40000300a00 */
[----:B------:R-:W2:Y:S11]  /*162f0*/  LDL.LU.64 R20, [R1+0x2510] ;  /* 0x0025100001147983 */ /* 0x000eb60000300a00 */
[----:B------:R-:W-:Y:S02]  /*16300*/  @!UPT UIADD3 URZ, URZ, URZ, URZ ;  /* 0x0000003f3f3ff290 */ /* 0x000fe4000fffe03f */
[----:B------:R-:W-:Y:S01]  /*16310*/  STL.64 [R1+0x190], R16 ;  /* 0x0001901001007387 */ /* 0x000fe20000100a00 */
[----:B------:R0:W-:Y:S03]  /*16320*/  STL.64 [R1+0x198], R18 ;  /* 0x0001981201007387 */ /* 0x0001e60000100a00 */
[----:B0-----:R-:W2:Y:S02]  /*16330*/  LDL.LU.64 R18, [R1+0x2508] ;  /* 0x0025080001127983 */ /* 0x001ea40000300a00 */
[C---:B--2---:R-:W-:Y:S02]  /*16340*/  HMMA.16816.F32.BF16 R16, R12.reuse, R18, R20 ;  /* 0x000000120c10723c */ /* 0x044fe40000041814 */
[----:B------:R-:W2:Y:S01]  /*16350*/  LDL.LU.64 R22, [R1+0x2500] ;  /* 0x0025000001167983 */ /* 0x000ea20000300a00 */
[----:B------:R-:W2:Y:S11]  /*16360*/  LDL.LU.64 R20, [R1+0x24f8] ;  /* 0x0024f80001147983 */ /* 0x000eb60000300a00 */
[----:B------:R-:W-:Y:S09]  /*16370*/  @!UPT UIADD3 URZ, URZ, URZ, URZ ;  /* 0x0000003f3f3ff290 */ /* 0x000ff2000fffe03f */
        /* <DEDUP_REMOVED lines=9> */
[----:B0-----:R-:W2:Y:S01]  /*16410*/  LDL.LU.64 R18, [R1+0x24d8] ;  /* 0x0024d80001127983 */ /* 0x001ea20000300a00 */
[----:B------:R-:W3:Y:S01]  /*16420*/  LDL.LU.64 R16, [R1+0x24d0] ;  /* 0x0024d00001107983 */ /* 0x000ee20000300a00 */
[----:B--2---:R-:W-:Y:S11]  /*16430*/  HMMA.16816.F32.BF16 R20, R12, R18, R20 ;  /* 0x000000120c14723c */ /* 0x004ff60000041814 */
[----:B------:R-:W-:Y:S11]  /*16440*/  @!UPT UIADD3 URZ, URZ, URZ, URZ ;  /* 0x0000003f3f3ff290 */ /* 0x000ff6000fffe03f */
[----:B------:R-:W-:Y:S01]  /*16450*/  @!UPT UIADD3 URZ, URZ, URZ, URZ ;  /* 0x0000003f3f3ff290 */ /* 0x000fe2000fffe03f */
[----:B------:R-:W-:Y:S01]  /*16460*/  STL.64 [R1+0x160], R20 ;  /* 0x0001601401007387 */ /* 0x000fe20000100a00 */
[----:B------:R0:W-:Y:S03]  /*16470*/  STL.64 [R1+0x168], R22 ;  /* 0x0001681601007387 */ /* 0x0001e60000100a00 */
[----:B0-----:R-:W2:Y:S01]  /*16480*/  LDL.LU.64 R22, [R1+0x24c8] ;  /* 0x0024c80001167983 */ /* 0x001ea20000300a00 */
[----:B------:R-:W5:Y:S02]  /*16490*/  LDL.LU.64 R20, [R1+0x24c0] ;  /* 0x0024c00001147983 */ /* 0x000f640000300a00 */
[----:B---3--:R2:W-:Y:S02]  /*164a0*/  STL.64 [R1+0x2458], R16 ;  /* 0x0024581001007387 */ /* 0x0085e40000100a00 */
[----:B--2---:R-:W-:Y:S02]  /*164b0*/  IMAD.MOV.U32 R16, RZ, RZ, R23 ;  /* 0x000000ffff107224 */ /* 0x004fe400078e0017 */
[----:B------:R-:W2:Y:S01]  /*164c0*/  LDL.LU R23, [R1+0x24b8] ;  /* 0x0024b80001177983 */ /* 0x000ea20000300800 */
[----:B------:R-:W-:-:S02]  /*164d0*/  MOV R17, R0 ;  /* 0x0000000000117202 */ /* 0x000fc40000000f00 */
[----:B------:R-:W3:Y:S02]  /*164e0*/  LDL.LU R0, [R1+0x24b4] ;  /* 0x0024b40001007983 */ /* 0x000ee40000300800 */
[----:B------:R-:W-:Y:S01]  /*164f0*/  IMAD.MOV.U32 R18, RZ, RZ, R28 ;  /* 0x000000ffff127224 */ /* 0x000fe200078e001c */
[----:B------:R0:W-:Y:S02]  /*16500*/  STL.64 [R1+0x2480], R16 ;  /* 0x0024801001007387 */ /* 0x0001e40000100a00 */
[----:B0-----:R-:W-:Y:S01]  /*16510*/  IMAD.MOV.U32 R16, RZ, RZ, R2 ;  /* 0x000000ffff107224 */ /* 0x001fe200078e0002 */
[----:B------:R-:W-:Y:S01]  /*16520*/  MOV R17, R3 ;  /* 0x0000000300117202 */ /* 0x000fe20000000f00 */
[----:B------:R-:W3:Y:S01]  /*16530*/  LDL.LU R2, [R1+0x24b0] ;  /* 0x0024b00001027983 */ /* 0x000ee20000300800 */
[----:B------:R-:W3:Y:S02]  /*16540*/  LDL.LU R3, [R1+0x24ac] ;  /* 0x0024ac0001037983 */ /* 0x000ee40000300800 */
[----:B------:R-:W3:Y:S01]  /*16550*/  LDL.LU R28, [R1+0x24a8] ;  /* 0x0024a800011c7983 */ /* 0x000ee20000300800 */
[----:B--2---:R-:W-:Y:S11]  /*16560*/  HMMA.16816.F32.BF16 R8, R12, R22, R8 ;  /* 0x000000160c08723c */ /* 0x004ff60000041808 */
[----:B------:R-:W-:Y:S11]  /*16570*/  @!UPT UIADD3 URZ, URZ, URZ, URZ ;  /* 0x0000003f3f3ff290 */ /* 0x000ff6000fffe03f */
[----:B------:R-:W-:Y:S01]  /*16580*/  @!UPT UIADD3 URZ, URZ, URZ, URZ ;  /* 0x0000003f3f3ff290 */ /* 0x000fe2000fffe03f */
[----:B------:R-:W-:Y:S01]  /*16590*/  STL.64 [R1+0x260], R8 ;  /* 0x0002600801007387 */ /* 0x000fe20000100a00 */
[----:B------:R0:W-:Y:S03]  /*165a0*/  STL.64 [R1+0x268], R10 ;  /* 0x0002680a01007387 */ /* 0x0001e60000100a00 */
[----:B0-----:R-:W4:Y:S01]  /*165b0*/  LDL.LU.64 R10, [R1+0x24a0] ;  /* 0x0024a000010a7983 */ /* 0x001f220000300a00 */
[----:B------:R-:W4:Y:S02]  /*165c0*/  LDL.LU.64 R8, [R1+0x2498] ;  /* 0x0024980001087983 */ /* 0x000f240000300a00 */
[----:B------:R-:W-:Y:S02]  /*165d0*/  STL [R1+0x20ec], R12 ;  /* 0x0020ec0c01007387 */ /* 0x000fe40000100800 */
[----:B------:R3:W-:Y:S01]  /*165e0*/  STL [R1+0x20e8], R13 ;  /* 0x0020e80d01007387 */ /* 0x0007e20000100800 */
[----:B------:R0:W-:Y:S01]  /*165f0*/  STL [R1+0x209c], R14 ;  /* 0x00209c0e01007387 */ /* 0x0001e20000100800 */
[----:B------:R1:W-:Y:S01]  /*16600*/  STL [R1+0x2098], R15 ;  /* 0x0020980f01007387 */ /* 0x0003e20000100800 */
[----:B---3--:R-:W-:Y:S01]  /*16610*/  MOV R13, R3 ;  /* 0x00000003000d7202 */ /* 0x008fe20000000f00 */
[----:B0-----:R-:W-:Y:S01]  /*16620*/  IMAD.MOV.U32 R14, RZ, RZ, R2 ;  /* 0x000000ffff0e7224 */ /* 0x001fe200078e0002 */
[----:B-1----:R-:W-:Y:S01]  /*16630*/  MOV R15, R0 ;  /* 0x00000000000f7202 */ /* 0x002fe20000000f00 */
[----:B----4-:R-:W-:Y:S11]  /*16640*/  HMMA.16816.F32.BF16 R4, R8, R24, R4 ;  /* 0x000000180804723c */ /* 0x010ff60000041804 */
[----:B------:R-:W-:Y:S11]  /*16650*/  @!UPT UIADD3 URZ, URZ, URZ, URZ ;  /* 0x0000003f3f3ff290 */ /* 0x000ff6000fffe03f */
[----:B------:R-:W-:Y:S01]  /*16660*/  @!UPT UIADD3 URZ, URZ, URZ, URZ ;  /* 0x0000003f3f3ff290 */ /* 0x000fe2000fffe03f */
[----:B------:R0:W-:Y:S01]  /*16670*/  STL [R1+0x150], R4 ;  /* 0x0001500401007387 */ /* 0x0001e20000100800 */
[----:B------:R-:W-:Y:S01]  /*16680*/  MOV R2, R6 ;  /* 0x0000000600027202 */ /* 0x000fe20000000f00 */
[----:B------:R-:W-:Y:S02]  /*16690*/  IMAD.MOV.U32 R0, RZ, RZ, R7 ;  /* 0x000000ffff007224 */ /* 0x000fe400078e0007 */
[----:B------:R-:W-:Y:S01]  /*166a0*/  IMAD.MOV.U32 R3, RZ, RZ, R5 ;  /* 0x000000ffff037224 */ /* 0x000fe200078e0005 */
[----:B------:R-:W2:Y:S04]  /*166b0*/  LDL.LU.64 R6, [R1+0x2490] ;  /* 0x0024900001067983 */ /* 0x000ea80000300a00 */
[----:B0-----:R-:W2:Y:S01]  /*166c0*/  LDL.LU.64 R4, [R1+0x2488] ;  /* 0x0024880001047983 */ /* 0x001ea20000300a00 */
[----:B------:R-:W-:Y:S01]  /*166d0*/  MOV R19, R29 ;  /* 0x0000001d00137202 */ /* 0x000fe20000000f00 */
[----:B------:R-:W-:Y:S02]  /*166e0*/  STL [R1+0x2398], R0 ;  /* 0x0023980001007387 */ /* 0x000fe40000100800 */
[----:B------:R-:W-:Y:S01]  /*166f0*/  STL [R1+0x2394], R2 ;  /* 0x0023940201007387 */ /* 0x000fe20000100800 */
[----:B------:R-:W-:Y:S01]  /*16700*/  STL [R1+0x2390], R3 ;  /* 0x0023900301007387 */ /* 0x000fe20000100800 */
[----:B------:R-:W-:-:S02]  /*16710*/  IMAD.MOV.U32 R12, RZ, RZ, R28 ;  /* 0x000000ffff0c7224 */ /* 0x000fc400078e001c */
[----:B--2---:R-:W-:Y:S01]  /*16720*/  HMMA.16816.F32.BF16 R24, R4, R24, R16 ;  /* 0x000000180418723c */ /* 0x004fe20000041810 */
[----:B------:R-:W2:Y:S11]  /*16730*/  LDL.LU.64 R16, [R1+0x2480] ;  /* 0x0024800001107983 */ /* 0x000eb60000300a00 */
[----:B------:R-:W-:Y:S11]  /*16740*/  @!UPT UIADD3 URZ, URZ, URZ, URZ ;  /* 0x0000003f3f3ff290 */ /* 0x000ff6000fffe03f */
[----:B------:R0:W-:Y:S01]  /*16750*/  STL.64 [R1+0xd0], R24 ;  /* 0x0000d01801007387 */ /* 0x0001e20000100a00 */
[----:B------:R-:W-:Y:S01]  /*16760*/  MOV R29, R26 ;  /* 0x0000001a001d7202 */ /* 0x000fe20000000f00 */
[----:B------:R-:W-:Y:S02]  /*16770*/  IMAD.MOV.U32 R28, RZ, RZ, R27 ;  /* 0x000000ffff1c7224 */ /* 0x000fe400078e001b */
[----:B------:R-:W2:Y:S04]  /*16780*/  LDL.LU.64 R26, [R1+0x2478] ;  /* 0x00247800011a7983 */ /* 0x000ea80000300a00 */
[----:B0-----:R-:W2:Y:S01]  /*16790*/  LDL.LU.64 R24, [R1+0x2470] ;  /* 0x0024700001187983 */ /* 0x001ea20000300a00 */
[----:B------:R-:W-:Y:S02]  /*167a0*/  STL [R1+0x22ec], R28 ;  /* 0x0022ec1c01007387 */ /* 0x000fe40000100800 */
[----:B------:R-:W-:Y:S01]  /*167b0*/  STL [R1+0x22e8], R29 ;  /* 0x0022e81d01007387 */ /* 0x000fe20000100800 */
[-C--:B--2---:R-:W-:Y:S11]  /*167c0*/  HMMA.16816.F32.BF16 R24, R8, R16.reuse, R24 ;  /* 0x000000100818723c */ /* 0x084ff60000041818 */
[----:B------:R-:W-:Y:S11]  /*167d0*/  @!UPT UIADD3 URZ, URZ, URZ, URZ ;  /* 0x0000003f3f3ff290 */ /* 0x000ff6000fffe03f */
[----:B------:R-:W-:Y:S01]  /*167e0*/  @!UPT UIADD3 URZ, URZ, URZ, URZ ;  /* 0x0000003f3f3ff290 */ /* 0x000fe2000fffe03f */
[----:B------:R-:W-:Y:S01]  /*167f0*/  STL.64 [R1+0x110], R24 ;  /* 0x0001101801007387 */ /* 0x000fe20000100a00 */
[----:B------:R0:W-:Y:S03]  /*16800*/  STL.64 [R1+0x118], R26 ;  /* 0x0001181a01007387 */ /* 0x0001e60000100a00 */
[----:B0-----:R-:W2:Y:S01]  /*16810*/  LDL.LU.64 R26, [R1+0x2468] ;  /* 0x00246800011a7983 */ /* 0x001ea20000300a00 */
[----:B------:R-:W2:Y:S02]  /*16820*/  LDL.LU.64 R24, [R1+0x2460] ;  /* 0x0024600001187983 */ /* 0x000ea40000300a00 */
[----:B--2---:R-:W-:Y:S01]  /*16830*/  HMMA.16816.F32.BF16 R24, R4, R16, R24 ;  /* 0x000000100418723c */ /* 0x004fe20000041818 */
[----:B------:R-:W2:Y:S01]  /*16840*/  LDL.LU.64 R16, [R1+0x2458] ;  /* 0x0024580001107983 */ /* 0x000ea20000300a00 */
[----:B------:R-:W-:Y:S11]  /*16850*/  STL.64 [R1+0x2450], R10 ;  /* 0x0024500a01007387 */ /* 0x000ff60000100a00 */
[----:B------:R-:W-:Y:S10]  /*16860*/  @!UPT UIADD3 URZ, URZ, URZ, URZ ;  /* 0x0000003f3f3ff290 */ /* 0x000ff4000fffe03f */
[----:B------:R-:W-:Y:S01]  /*16870*/  STL.64 [R1+0x90], R24 ;  /* 0x0000901801007387 */ /* 0x000fe20000100a00 */
[----:B------:R-:W-:Y:S02]  /*16880*/  STL.64 [R1+0x98], R26 ;  /* 0x0000981a01007387 */ /* 0x000fe40000100a00 */
[----:B------:R0:W-:Y:S02]  /*16890*/  STL.64 [R1+0x2448], R8 ;  /* 0x0024480801007387 */ /* 0x0001e40000100a00 */
[----:B-----5:R-:W1:Y:S01]  /*168a0*/  LDSM.16.M88.4 R24, [R21+0x12080] ;  /* 0x012080001518783b */ /* 0x020e620000000200 */
[----:B--2---:R-:W-:Y:S11]  /*168b0*/  HMMA.16816.F32.BF16 R12, R8, R16, R12 ;  /* 0x00000010080c723c */ /* 0x004ff6000004180c */
[----:B------:R-:W-:Y:S11]  /*168c0*/  @!UPT UIADD3 URZ, URZ, URZ, URZ ;  /* 0x0000003f3f3ff290 */ /* 0x000ff6000fffe03f */
[----:B------:R-:W-:Y:S01]  /*168d0*/  @!UPT UIADD3 URZ, URZ, URZ, URZ ;  /* 0x0000003f3f3ff290 */ /* 0x000fe2000fffe03f */
[----:B------:R2:W-:Y:S01]  /*168e0*/  STL.64 [R1+0xc0], R12 ;  /* 0x0000c00c01007387 */ /* 0x0005e20000100a00 */
[----:B------:R-:W-:Y:S02]  /*168f0*/  STL.64 [R1+0xc8], R14 ;  /* 0x0000c80e01007387 */ /* 0x000fe40000100a00 */
[----:B0-----:R-:W3:Y:S02]  /*16900*/  LDL.LU R8, [R1+0xb0] ;  /* 0x0000b00001087983 */ /* 0x001ee40000300800 */
[----:B------:R-:W3:Y:S01]  /*16910*/  LDL.LU R9, [R1+0xb4] ;  /* 0x0000b40001097983 */ /* 0x000ee20000300800 */
[----:B------:R-:W3:Y:S01]  /*16920*/  LDL.LU R10, [R1+0xb8] ;  /* 0x0000b800010a7983 */ /* 0x000ee20000300800 */
[----:B-1----:R-:W-:Y:S02]  /*16930*/  STL.64 [R1+0x38], R26 ;  /* 0x0000381a01007387 */ /* 0x002fe40000100a00 */
[----:B--2---:R-:W-:Y:S01]  /*16940*/  IMAD.MOV.U32 R13, RZ, RZ, R24 ;  /* 0x000000ffff0d7224 */ /* 0x004fe200078e0018 */
[----:B------:R-:W-:-:S02]  /*16950*/  MOV R12, R25 ;  /* 0x00000019000c7202 */ /* 0x000fc40000000f00 */
[----:B------:R-:W0:Y:S01]  /*16960*/  LDSM.16.M88.4 R24, [R21+0x12880] ;  /* 0x012880001518783b */ /* 0x000e220000000200 */
[----:B------:R-:W-:-:S03]  /*16970*/  MOV R11, R20 ;  /* 0x00000014000b7202 */ /* 0x000fc60000000f00 */
[----:B0-----:R0:W-:Y:S04]  /*16980*/  STL.64 [R1+0x28], R26 ;  /* 0x0000281a01007387 */ /* 0x0011e80000100a00 */
[----:B0-----:R-:W2:Y:S01]  /*16990*/  LDL R27, [R1+0x42c] ;  /* 0x00042c00011b7983 */ /* 0x001ea20000100800 */
[----:B------:R-:W-:Y:S02]  /*169a0*/  STL.64 [R1+0x2440], R6 ;  /* 0x0024400601007387 */ /* 0x000fe40000100a00 */
[----:B------:R-:W-:Y:S01]  /*169b0*/  STL.64 [R1+0x2438], R4 ;  /* 0x0024380401007387 */ /* 0x000fe20000100a00 */
[----:B---3--:R-:W-:Y:S01]  /*169c0*/  HMMA.16816.F32.BF16 R8, R4, R16, R8 ;  /* 0x000000100408723c */ /* 0x008fe20000041808 */
[----:B------:R-:W-:Y:S11]  /*169d0*/  LDSM.16.M88.4 R16, [R21+0x14080] ;  /* 0x014080001510783b */ /* 0x000ff60000000200 */
[----:B------:R-:W-:Y:S11]  /*169e0*/  @!UPT UIADD3 URZ, URZ, URZ, URZ ;  /* 0x0000003f3f3ff290 */ /* 0x000ff6000fffe03f */
[----:B------:R-:W-:Y:S01]  /*169f0*/  STL.64 [R1+0x80], R8 ;  /* 0x0000800801007387 */ /* 0x000fe20000100a00 */
[----:B------:R-:W-:Y:S02]  /*16a00*/  STL.64 [R1+0x88], R10 ;  /* 0x0000880a01007387 */ /* 0x000fe40000100a00 */
[----:B------:R-:W0:Y:S04]  /*16a10*/  LDSM.16.M88.4 R8, [R21+0x13080] ;  /* 0x013080001508783b */ /* 0x000e280000000200 */
[----:B0-----:R-:W-:Y:S01]  /*16a20*/  IMAD.MOV.U32 R7, RZ, RZ, R8 ;  /* 0x000000ffff077224 */ /* 0x001fe200078e0008 */
[----:B------:R-:W-:Y:S01]  /*16a30*/  STL.64 [R1+0x18], R10 ;  /* 0x0000180a01007387 */ /* 0x000fe20000100a00 */
[----:B------:R-:W-:Y:S02]  /*16a40*/  MOV R6, R9 ;  /* 0x0000000900067202 */ /* 0x000fe40000000f00 */
[----:B------:R-:W0:Y:S04]  /*16a50*/  LDSM.16.M88.4 R8, [R21+0x13880] ;  /* 0x013880001508783b */ /* 0x000e280000000200 */
[----:B0-----:R-:W-:Y:S01]  /*16a60*/  IMAD.MOV.U32 R22, RZ, RZ, R8 ;  /* 0x000000ffff167224 */ /* 0x001fe200078e0008 */
[----:B------:R-:W-:Y:S01]  /*16a70*/  STL.64 [R1+0x8], R10 ;  /* 0x0000080a01007387 */ /* 0x000fe20000100a00 */
[----:B------:R-:W-:-:S02]  /*16a80*/  MOV R20, R9 ;  /* 0x0000000900147202 */ /* 0x000fc40000000f00 */
[----:B------:R-:W0:Y:S04]  /*16a90*/  LDSM.16.M88.4 R8, [R21+0x14880] ;  /* 0x014880001508783b */ /* 0x000e280000000200 */
[----:B------:R-:W-:Y:S01]  /*16aa0*/  STL [R1+0x23a8], R18 ;  /* 0x0023a81201007387 */ /* 0x000fe20000100800 */
[----:B------:R-:W-:Y:S01]  /*16ab0*/  STL [R1+0x23a4], R19 ;  /* 0x0023a41301007387 */ /* 0x000fe20000100800 */
[----:B0-----:R-:W-:-:S03]  /*16ac0*/  IMAD.MOV.U32 R5, RZ, RZ, R8 ;  /* 0x000000ffff057224 */ /* 0x001fc600078e0008 */
[----:B------:R-:W-:Y:S01]  /*16ad0*/  STL.64 [R1+0x48], R10 ;  /* 0x0000480a01007387 */ /* 0x000fe20000100a00 */
[----:B------:R-:W-:Y:S02]  /*16ae0*/  MOV R4, R9 ;  /* 0x0000000900047202 */ /* 0x000fe40000000f00 */
[----:B------:R-:W0:Y:S04]  /*16af0*/  LDSM.16.M88.4 R8, [R21+0x15080] ;  /* 0x015080001508783b */ /* 0x000e280000000200 */
[----:B0-----:R-:W-:Y:S01]  /*16b00*/  IMAD.MOV.U32 R2, RZ, RZ, R8 ;  /* 0x000000ffff027224 */ /* 0x001fe200078e0008 */
[----:B------:R-:W-:Y:S01]  /*16b10*/  MOV R3, R9 ;  /* 0x0000000900037202 */ /* 0x000fe20000000f00 */
[----:B------:R-:W-:Y:S01]  /*16b20*/  IMAD.MOV.U32 R28, RZ, RZ, R10 ;  /* 0x000000ffff1c7224 */ /* 0x000fe200078e000a */
[----:B------:R-:W-:-:S02]  /*16b30*/  MOV R29, R11 ;  /* 0x0000000b001d7202 */ /* 0x000fc40000000f00 */
[----:B------:R-:W0:Y:S04]  /*16b40*/  LDSM.16.M88.4 R8, [R21+0x15880] ;  /* 0x015880001508783b */ /* 0x000e280000000200 */
[----:B0-----:R-:W-:Y:S01]  /*16b50*/  STL [R1+0xe0], R8 ;  /* 0x0000e00801007387 */ /* 0x001fe20000100800 */
[----:B------:R-:W-:Y:S02]  /*16b60*/  STL.64 [R1+0xe8], R10 ;  /* 0x0000e80a01007387 */ /* 0x000fe40000100a00 */
[----:B------:R-:W-:Y:S02]  /*16b70*/  IMAD.MOV.U32 R0, RZ, RZ, R9 ;  /* 0x000000ffff007224 */ /* 0x000fe400078e0009 */
[----:B------:R-:W0:Y:S02]  /*16b80*/  LDSM.16.M88.4 R8, [R21+0x16080] ;  /* 0x016080001508783b */ /* 0x000e240000000200 */
[----:B0-----:R-:W-:Y:S01]  /*16b90*/  MOV R18, R8 ;  /* 0x0000000800127202 */ /* 0x001fe20000000f00 */
[----:B------:R-:W-:Y:S01]  /*16ba0*/  IMAD.MOV.U32 R19, RZ, RZ, R9 ;  /* 0x000000ffff137224 */ /* 0x000fe200078e0009 */
[----:B------:R0:W-:Y:S04]  /*16bb0*/  STL.64 [R1+0x138], R10 ;  /* 0x0001380a01007387 */ /* 0x0001e80000100a00 */
[----:B0-----:R-:W3:Y:S01]  /*16bc0*/  LDL.LU.64 R10, [R1+0x2450] ;  /* 0x00245000010a7983 */ /* 0x001ee20000300a00 */
[----:B------:R-:W3:Y:S02]  /*16bd0*/  LDL.LU.64 R8, [R1+0x2448] ;  /* 0x0024480001087983 */ /* 0x000ee40000300a00 */
[----:B------:R-:W-:Y:S02]  /*16be0*/  STL.64 [R1+0x23c0], R18 ;  /* 0x0023c01201007387 */ /* 0x000fe40000100a00 */
[----:B------:R0:W-:Y:S02]  /*16bf0*/  STL.64 [R1+0x23b8], R16 ;  /* 0x0023b81001007387 */ /* 0x0001e40000100a00 */
[----:B0-----:R-:W-:Y:S01]  /*16c00*/  MOV R16, R22 ;  /* 0x0000001600107202 */ /* 0x001fe20000000f00 */
[----:B------:R-:W-:-:S02]  /*16c10*/  IMAD.MOV.U32 R17, RZ, RZ, R20 ;  /* 0x000000ffff117224 */ /* 0x000fc400078e0014 */
[----:B------:R-:W0:Y:S01]  /*16c20*/  LDSM.16.M88.4 R20, [R21+0x16880] ;  /* 0x016880001514783b */ /* 0x000e220000000200 */
[----:B------:R-:W-:Y:S01]  /*16c30*/  IMAD.MOV.U32 R15, RZ, RZ, R24 ;  /* 0x000000ffff0f7224 */ /* 0x000fe200078e0018 */
[----:B------:R-:W-:Y:S02]  /*16c40*/  MOV R14, R25 ;  /* 0x00000019000e7202 */ /* 0x000fe40000000f00 */
[----:B0-----:R-:W-:Y:S01]  /*16c50*/  MOV R19, R20 ;  /* 0x0000001400137202 */ /* 0x001fe20000000f00 */
[----:B------:R-:W-:Y:S01]  /*16c60*/  STL.64 [R1+0x228], R22 ;  /* 0x0002281601007387 */ /* 0x000fe20000100a00 */
[----:B------:R-:W-:Y:S02]  /*16c70*/  IMAD.MOV.U32 R18, RZ, RZ, R21 ;  /* 0x000000ffff127224 */ /* 0x000fe400078e0015 */
[----:B--2---:R-:W0:Y:S02]  /*16c80*/  LDSM.16.MT88.4 R20, [R27+0xe000] ;  /* 0x00e000001b14783b */ /* 0x004e240000004200 */
[----:B------:R-:W1:Y:S04]  /*16c90*/  LDSM.16.MT88.4 R24, [R27+0xe100] ;  /* 0x00e100001b18783b */ /* 0x000e680000004200 */
[----:B0-----:R-:W-:Y:S01]  /*16ca0*/  STL.64 [R1+0x22f8], R22 ;  /* 0x0022f81601007387 */ /* 0x001fe20000100a00 */
[----:B------:R-:W-:Y:S02]  /*16cb0*/  STL.64 [R1+0x22f0], R20 ;  /* 0x0022f01401007387 */ /* 0x000fe40000100a00 */
[----:B------:R0:W-:Y:S02]  /*16cc0*/  STL.64 [R1+0x23e8], R16 ;  /* 0x0023e81001007387 */ /* 0x0001e40000100a00 */
[----:B------:R-:W-:Y:S01]  /*16cd0*/  STL.64 [R1+0x2418], R18 ;  /* 0x0024181201007387 */ /* 0x000fe20000100a00 */
[----:B0-----:R-:W-:Y:S01]  /*16ce0*/  MOV R16, R7 ;  /* 0x0000000700107202 */ /* 0x001fe20000000f00 */
[----:B------:R-:W-:Y:S01]  /*16cf0*/  IMAD.MOV.U32 R17, RZ, RZ, R6 ;  /* 0x000000ffff117224 */ /* 0x000fe200078e0006 */
[----:B------:R-:W-:Y:S01]  /*16d00*/  MOV R20, R15 ;  /* 0x0000000f00147202 */ /* 0x000fe20000000f00 */
[----:B------:R-:W-:-:S03]  /*16d10*/  IMAD.MOV.U32 R21, RZ, RZ, R14 ;  /* 0x000000ffff157224 */ /* 0x000fc600078e000e */
[----:B------:R-:W-:Y:S01]  /*16d20*/  STL.64 [R1+0x2410], R16 ;  /* 0x0024101001007387 */ /* 0x000fe20000100a00 */
[----:B-1----:R-:W-:Y:S02]  /*16d30*/  STL.64 [R1+0x22e0], R26 ;  /* 0x0022e01a01007387 */ /* 0x002fe40000100a00 */
[----:B------:R0:W-:Y:S02]  /*16d40*/  STL.64 [R1+0x22d8], R24 ;  /* 0x0022d81801007387 */ /* 0x0001e40000100a00 */
[----:B------:R-:W-:Y:S01]  /*16d50*/  STL.64 [R1+0x2420], R20 ;  /* 0x0024201401007387 */ /* 0x000fe20000100a00 */
[----:B0-----:R-:W-:Y:S01]  /*16d60*/  MOV R24, R5 ;  /* 0x0000000500187202 */ /* 0x001fe20000000f00 */
[----:B------:R-:W-:-:S05]  /*16d70*/  IMAD.MOV.U32 R25, RZ, RZ, R4 ;  /* 0x000000ffff197224 */ /* 0x000fca00078e0004 */
[----:B------:R0:W-:Y:S04]  /*16d80*/  STL.64 [R1+0x23b0], R24 ;  /* 0x0023b01801007387 */ /* 0x0001e80000100a00 */
[----:B0-----:R-:W2:Y:S01]  /*16d90*/  LDL.LU R24, [R1+0x320] ;  /* 0x0003200001187983 */ /* 0x001ea20000300800 */
[----:B------:R-:W2:Y:S02]  /*16da0*/  LDL.LU R25, [R1+0x324] ;  /* 0x0003240001197983 */ /* 0x000ea40000300800 */
[----:B------:R-:W4:Y:S02]  /*16db0*/  LDL.LU R26, [R1+0x328] ;  /* 0x00032800011a7983 */ /* 0x000f240000300800 */
[----:B------:R-:W4:Y:S01]  /*16dc0*/  LDL.LU R27, [R1+0x32c] ;  /* 0x00032c00011b7983 */ /* 0x000f220000300800 */
[----:B------:R-:W5:Y:S01]  /*16dd0*/  LDL.LU R16, [R1+0x2f0] ;  /* 0x0002f00001107983 */ /* 0x000f620000300800 */
[----:B------:R-:W5:Y:S02]  /*16de0*/  LDL.LU R17, [R1+0x2f4] ;  /* 0x0002f40001117983 */ /* 0x000f640000300800 */
[----:B------:R-:W2:Y:S02]  /*16df0*/  LDL.LU R18, [R1+0x2f8] ;  /* 0x0002f80001127983 */ /* 0x000ea40000300800 */
[----:B------:R-:W2:Y:S01]  /*16e00*/  LDL.LU R19, [R1+0x2fc] ;  /* 0x0002fc0001137983 */ /* 0x000ea20000300800 */
[----:B------:R-:W3:Y:S01]  /*16e10*/  LDL.LU R4, [R1+0x2e0] ;  /* 0x0002e00001047983 */ /* 0x000ee20000300800 */
[----:B------:R-:W3:Y:S02]  /*16e20*/  LDL.LU R5, [R1+0x2e4] ;  /* 0x0002e40001057983 */ /* 0x000ee40000300800 */
[----:B------:R-:W3:Y:S02]  /*16e30*/  LDL.LU R6, [R1+0x2e8] ;  /* 0x0002e80001067983 */ /* 0x000ee40000300800 */
[----:B------:R-:W3:Y:S02]  /*16e40*/  LDL.LU R7, [R1+0x2ec] ;  /* 0x0002ec0001077983 */ /* 0x000ee40000300800 */
[----:B------:R-:W-:Y:S01]  /*16e50*/  IMAD.MOV.U32 R21, RZ, RZ, R12 ;  /* 0x000000ffff157224 */ /* 0x000fe200078e000c */
[----:B------:R-:W-:Y:S01]  /*16e60*/  MOV R20, R13 ;  /* 0x0000000d00147202 */ /* 0x000fe20000000f00 */
[----:B--2---:R-:W-:Y:S01]  /*16e70*/  STL.64 [R1+0x2430], R18 ;  /* 0x0024301201007387 */ /* 0x004fe20000100a00 */
[----:B-----5:R0:W-:Y:S03]  /*16e80*/  STL.64 [R1+0x2428], R16 ;  /* 0x0024281001007387 */ /* 0x0201e60000100a00 */
[----:B0-----:R-:W2:Y:S01]  /*16e90*/  LDL.LU R16, [R1+0x140] ;  /* 0x0001400001107983 */ /* 0x001ea20000300800 */
[----:B------:R-:W2:Y:S02]  /*16ea0*/  LDL.LU R17, [R1+0x144] ;  /* 0x0001440001117983 */ /* 0x000ea40000300800 */
[----:B------:R-:W2:Y:S02]  /*16eb0*/  LDL.LU R18, [R1+0x148] ;  /* 0x0001480001127983 */ /* 0x000ea40000300800 */
[----:B------:R-:W2:Y:S01]  /*16ec0*/  LDL.LU R19, [R1+0x14c] ;  /* 0x00014c0001137983 */ /* 0x000ea20000300800 */
[----:B------:R-:W5:Y:S01]  /*16ed0*/  LDL.LU R12, [R1+0x300] ;  /* 0x00030000010c7983 */ /* 0x000f620000300800 */
[----:B------:R-:W5:Y:S02]  /*16ee0*/  LDL.LU R13, [R1+0x304] ;  /* 0x00030400010d7983 */ /* 0x000f640000300800 */
[----:B------:R-:W5:Y:S02]  /*16ef0*/  LDL.LU R14, [R1+0x308] ;  /* 0x00030800010e7983 */ /* 0x000f640000300800 */
[----:B------:R-:W5:Y:S01]  /*16f00*/  LDL.LU R15, [R1+0x30c] ;  /* 0x00030c00010f7983 */ /* 0x000f620000300800 */
[----:B----4-:R-:W-:Y:S01]  /*16f10*/  STL.64 [R1+0x23d0], R26 ;  /* 0x0023d01a01007387 */ /* 0x010fe20000100a00 */
[----:B------:R0:W-:Y:S03]  /*16f20*/  STL.64 [R1+0x23c8], R24 ;  /* 0x0023c81801007387 */ /* 0x0001e60000100a00 */
[----:B0-----:R-:W4:Y:S01]  /*16f30*/  LDL.LU R24, [R1+0x1d0] ;  /* 0x0001d00001187983 */ /* 0x001f220000300800 */
[----:B------:R-:W4:Y:S02]  /*16f40*/  LDL.LU R25, [R1+0x1d4] ;  /* 0x0001d40001197983 */ /* 0x000f240000300800 */
[----:B------:R-:W2:Y:S02]  /*16f50*/  LDL.LU R26, [R1+0x1d8] ;  /* 0x0001d800011a7983 */ /* 0x000ea40000300800 */
[----:B------:R-:W2:Y:S02]  /*16f60*/  LDL.LU R27, [R1+0x1dc] ;  /* 0x0001dc00011b7983 */ /* 0x000ea40000300800 */
[----:B--2---:R-:W-:Y:S01]  /*16f70*/  STL.64 [R1+0x23e0], R26 ;  /* 0x0023e01a01007387 */ /* 0x004fe20000100a00 */
[----:B----4-:R0:W-:Y:S03]  /*16f80*/  STL.64 [R1+0x23d8], R24 ;  /* 0x0023d81801007387 */ /* 0x0101e60000100a00 */
[----:B0-----:R-:W2:Y:S01]  /*16f90*/  LDL.LU R24, [R1+0x310] ;  /* 0x0003100001187983 */ /* 0x001ea20000300800 */
[----:B------:R-:W2:Y:S02]  /*16fa0*/  LDL.LU R25, [R1+0x314] ;  /* 0x0003140001197983 */ /* 0x000ea40000300800 */
[----:B------:R-:W4:Y:S02]  /*16fb0*/  LDL.LU R26, [R1+0x318] ;  /* 0x00031800011a7983 */ /* 0x000f240000300800 */
[----:B------:R-:W4:Y:S01]  /*16fc0*/  LDL.LU R27, [R1+0x31c] ;  /* 0x00031c00011b7983 */ /* 0x000f220000300800 */
[-C--:B---3--:R-:W-:Y:S01]  /*16fd0*/  HMMA.16816.F32.BF16 R4, R8, R20.reuse, R4 ;  /* 0x000000140804723c */ /* 0x088fe20000041804 */
[----:B----4-:R-:W-:Y:S01]  /*16fe0*/  STL.64 [R1+0x23f8], R26 ;  /* 0x0023f81a01007387 */ /* 0x010fe20000100a00 */
        /* <DEDUP_REMOVED lines=10> */
[----:B------:R-:W2:Y:S02]  /*17090*/  LDL.LU R27, [R1+0x1ac] ;  /* 0x0001ac00011b7983 */ /* 0x000ea40000300800 */
[----:B------:R-:W-:Y:S01]  /*170a0*/  STL.64 [R1+0xb0], R4 ;  /* 0x0000b00401007387 */ /* 0x000fe20000100a00 */
[----:B------:R0:W-:Y:S03]  /*170b0*/  STL.64 [R1+0xb8], R6 ;  /* 0x0000b80601007387 */ /* 0x0001e60000100a00 */
[----:B0-----:R-:W3:Y:S01]  /*170c0*/  LDL.LU.64 R6, [R1+0x2440] ;  /* 0x0024400001067983 */ /* 0x001ee20000300a00 */
[----:B------:R-:W3:Y:S02]  /*170d0*/  LDL.LU.64 R4, [R1+0x2438] ;  /* 0x0024380001047983 */ /* 0x000ee40000300a00 */
[----:B---3--:R-:W-:Y:S01]  /*170e0*/  HMMA.16816.F32.BF16 R20, R4, R20, R16 ;  /* 0x000000140414723c */ /* 0x008fe20000041810 */
[----:B------:R-:W3:Y:S01]  /*170f0*/  LDL.LU.64 R18, [R1+0x2430] ;  /* 0x0024300001127983 */ /* 0x000ee20000300a00 */
[----:B------:R-:W3:Y:S11]  /*17100*/  LDL.LU.64 R16, [R1+0x2428] ;  /* 0x0024280001107983 */ /* 0x000ef60000300a00 */
[----:B------:R-:W-:Y:S10]  /*17110*/  @!UPT UIADD3 URZ, URZ, URZ, URZ ;  /* 0x0000003f3f3ff290 */ /* 0x000ff4000fffe03f */
[----:B------:R0:W-:Y:S01]  /*17120*/  STL.64 [R1+0x70], R20 ;  /* 0x0000701401007387 */ /* 0x0001e20000100a00 */
[----:B------:R-:W-:Y:S03]  /*17130*/  STL.64 [R1+0x78], R22 ;  /* 0x0000781601007387 */ /* 0x000fe60000100a00 */
[----:B0-----:R-:W3:Y:S02]  /*17140*/  LDL.LU.64 R20, [R1+0x2420] ;  /* 0x0024200001147983 */ /* 0x001ee40000300a00 */
[-C--:B---3--:R-:W-:Y:S11]  /*17150*/  HMMA.16816.F32.BF16 R16, R8, R20.reuse, R16 ;  /* 0x000000140810723c */ /* 0x088ff60000041810 */
[----:B------:R-:W-:Y:S11]  /*17160*/  @!UPT UIADD3 URZ, URZ, URZ, URZ ;  /* 0x0000003f3f3ff290 */ /* 0x000ff6000fffe03f */
[----:B------:R-:W-:Y:S01]  /*17170*/  @!UPT UIADD3 URZ, URZ, URZ, URZ ;  /* 0x0000003f3f3ff290 */ /* 0x000fe2000fffe03f */
[----:B------:R-:W-:Y:S01]  /*17180*/  STL.64 [R1+0xa0], R16 ;  /* 0x0000a01001007387 */ /* 0x000fe20000100a00 */
[----:B------:R0:W-:Y:S03]  /*17190*/  STL.64 [R1+0xa8], R18 ;  /* 0x0000a81201007387 */ /* 0x0001e60000100a00 */
[----:B0-----:R-:W3:Y:S01]  /*171a0*/  LDL.LU.64 R18, [R1+0x2418] ;  /* 0x0024180001127983 */ /* 0x001ee20000300a00 */
[----:B------:R-:W5:Y:S01]  /*171b0*/  LDL.LU.64 R16, [R1+0x2410] ;  /* 0x0024100001107983 */ /* 0x000f620000300a00 */
[----:B--2---:R-:W-:Y:S11]  /*171c0*/  HMMA.16816.F32.BF16 R24, R4, R20, R24 ;  /* 0x000000140418723c */ /* 0x004ff60000041818 */
[----:B------:R-:W-:Y:S11]  /*171d0*/  @!UPT UIADD3 URZ, URZ, URZ, URZ ;  /* 0x0000003f3f3ff290 */ /* 0x000ff6000fffe03f */
[----:B------:R-:W-:Y:S01]  /*171e0*/  @!UPT UIADD3 URZ, URZ, URZ, URZ ;  /* 0x0000003f3f3ff290 */ /* 0x000fe2000fffe03f */
[----:B------:R-:W-:Y:S01]  /*171f0*/  STL.64 [R1+0x60], R24 ;  /* 0x0000601801007387 */ /* 0x000fe20000100a00 */
[----:B------:R5:W-:Y:S02]  /*17200*/  STL.64 [R1+0x68], R26 ;  /* 0x0000681a01007387 */ /* 0x000be40000100a00 */
[----:B-----5:R-:W-:Y:S01]  /*17210*/  HMMA.16816.F32.BF16 R24, R8, R16, R12 ;  /* 0x000000100818723c */ /* 0x020fe2000004180c */
[----:B---3--:R-:W-:Y:S01]  /*17220*/  MOV R20, R19 ;  /* 0x0000001300147202 */ /* 0x008fe20000000f00 */
[----:B------:R-:W-:-:S05]  /*17230*/  IMAD.MOV.U32 R21, RZ, RZ, R18 ;  /* 0x000000ffff157224 */ /* 0x000fca00078e0012 */
[----:B------:R0:W-:Y:S04]  /*17240*/  STL.64 [R1+0x2318], R20 ;  /* 0x0023181401007387 */ /* 0x0001e80000100a00 */
[----:B0-----:R-:W2:Y:S01]  /*17250*/  LDL.LU R20, [R1+0x1f0] ;  /* 0x0001f00001147983 */ /* 0x001ea20000300800 */
[----:B------:R-:W2:Y:S02]  /*17260*/  LDL.LU R21, [R1+0x1f4] ;  /* 0x0001f40001157983 */ /* 0x000ea40000300800 */
[----:B------:R-:W2:Y:S02]  /*17270*/  LDL.LU R22, [R1+0x1f8] ;  /* 0x0001f80001167983 */ /* 0x000ea40000300800 */
[----:B------:R-:W2:Y:S07]  /*17280*/  LDL.LU R23, [R1+0x1fc] ;  /* 0x0001fc0001177983 */ /* 0x000eae0000300800 */
[----:B------:R-:W-:Y:S01]  /*17290*/  STL [R1+0x144], R25 ;  /* 0x0001441901007387 */ /* 0x000fe20000100800 */
[----:B------:R0:W-:Y:S02]  /*172a0*/  STL [R1+0x14c], R27 ;  /* 0x00014c1b01007387 */ /* 0x0001e40000100800 */
[----:B------:R-:W-:Y:S01]  /*172b0*/  IMAD.MOV.U32 R14, RZ, RZ, R26 ;  /* 0x000000ffff0e7224 */ /* 0x000fe200078e001a */
[----:B------:R-:W-:Y:S01]  /*172c0*/  MOV R12, R24 ;  /* 0x00000018000c7202 */ /* 0x000fe20000000f00 */
[----:B0-----:R-:W3:Y:S01]  /*172d0*/  LDL.LU.64 R26, [R1+0x2408] ;  /* 0x00240800011a7983 */ /* 0x001ee20000300a00 */
[----:B------:R-:W3:Y:S02]  /*172e0*/  LDL.LU.64 R24, [R1+0x2400] ;  /* 0x0024000001187983 */ /* 0x000ee40000300a00 */
[----:B------:R-:W-:Y:S02]  /*172f0*/  STL [R1+0x23a0], R14 ;  /* 0x0023a00e01007387 */ /* 0x000fe40000100800 */
[----:B------:R0:W-:Y:S02]  /*17300*/  STL [R1+0x239c], R12 ;  /* 0x00239c0c01007387 */ /* 0x0001e40000100800 */
[----:B0-----:R-:W4:Y:S01]  /*17310*/  LDL.LU R12, [R1+0x330] ;  /* 0x00033000010c7983 */ /* 0x001f220000300800 */
[----:B------:R-:W4:Y:S02]  /*17320*/  LDL.LU R13, [R1+0x334] ;  /* 0x00033400010d7983 */ /* 0x000f240000300800 */
[----:B------:R-:W4:Y:S02]  /*17330*/  LDL.LU R14, [R1+0x338] ;  /* 0x00033800010e7983 */ /* 0x000f240000300800 */
[----:B------:R-:W4:Y:S01]  /*17340*/  LDL.LU R15, [R1+0x33c] ;  /* 0x00033c00010f7983 */ /* 0x000f220000300800 */
        /* <DEDUP_REMOVED lines=18> */
[----:B------:R-:W-:Y:S01]  /*17470*/  STL.64 [R1+0x1d0], R16 ;  /* 0x0001d01001007387 */ /* 0x000fe20000100a00 */
[----:B------:R0:W-:Y:S03]  /*17480*/  STL.64 [R1+0x1d8], R18 ;  /* 0x0001d81201007387 */ /* 0x0001e60000100a00 */
[----:B0-----:R-:W5:Y:S01]  /*17490*/  LDL.LU.64 R18, [R1+0x23c0] ;  /* 0x0023c00001127983 */ /* 0x001f620000300a00 */
[----:B------:R-:W3:Y:S02]  /*174a0*/  LDL.LU.64 R16, [R1+0x23b8] ;  /* 0x0023b80001107983 */ /* 0x000ee40000300a00 */
[-C--:B---3--:R-:W-:Y:S08]  /*174b0*/  HMMA.16816.F32.BF16 R24, R8, R16.reuse, R24 ;  /* 0x000000100818723c */ /* 0x088ff00000041818 */
[----:B--2---:R-:W-:Y:S11]  /*174c0*/  HMMA.16816.F32.BF16 R20, R4, R16, R20 ;  /* 0x000000100414723c */ /* 0x004ff60000041814 */
[----:B------:R-:W-:Y:S04]  /*174d0*/  @!UPT UIADD3 URZ, URZ, URZ, URZ ;  /* 0x0000003f3f3ff290 */ /* 0x000fe8000fffe03f */
[----:B------:R0:W-:Y:S01]  /*174e0*/  STL.64 [R1+0x1e0], R24 ;  /* 0x0001e01801007387 */ /* 0x0001e20000100a00 */
[----:B------:R-:W-:Y:S08]  /*174f0*/  STL.64 [R1+0x1e8], R26 ;  /* 0x0001e81a01007387 */ /* 0x000ff00000100a00 */
[----:B------:R-:W-:Y:S01]  /*17500*/  MOV R17, R22 ;  /* 0x0000001600117202 */ /* 0x000fe20000000f00 */
[----:B0-----:R-:W4:Y:S01]  /*17510*/  LDL.LU.64 R24, [R1+0x23b0] ;  /* 0x0023b00001187983 */ /* 0x001f220000300a00 */
[----:B------:R5:W-:Y:S02]  /*17520*/  STL.64 [R1+0x1f0], R20 ;  /* 0x0001f01401007387 */ /* 0x000be40000100a00 */
[----:B------:R-:W-:Y:S01]  /*17530*/  IMAD.MOV.U32 R16, RZ, RZ, R23 ;  /* 0x000000ffff107224 */ /* 0x000fe200078e0017 */
[----:B-----5:R-:W-:Y:S01]  /*17540*/  MOV R20, R18 ;  /* 0x0000001200147202 */ /* 0x020fe20000000f00 */
[----:B------:R-:W-:Y:S01]  /*17550*/  IMAD.MOV.U32 R21, RZ, RZ, R19 ;  /* 0x000000ffff157224 */ /* 0x000fe200078e0013 */
[----:B------:R-:W2:Y:S01]  /*17560*/  LDL.LU R18, [R1+0x23a8] ;  /* 0x0023a80001127983 */ /* 0x000ea20000300800 */
[----:B------:R-:W2:Y:S03]  /*17570*/  LDL.LU R19, [R1+0x23a4] ;  /* 0x0023a40001137983 */ /* 0x000ea60000300800 */
[----:B------:R0:W-:Y:S04]  /*17580*/  STL.64 [R1+0x2340], R20 ;  /* 0x0023401401007387 */ /* 0x0001e80000100a00 */
[----:B0-----:R-:W3:Y:S01]  /*17590*/  LDL.LU R20, [R1+0x1b0] ;  /* 0x0001b00001147983 */ /* 0x001ee20000300800 */
[----:B------:R-:W3:Y:S02]  /*175a0*/  LDL.LU R21, [R1+0x1b4] ;  /* 0x0001b40001157983 */ /* 0x000ee40000300800 */
[----:B------:R-:W3:Y:S02]  /*175b0*/  LDL.LU R22, [R1+0x1b8] ;  /* 0x0001b80001167983 */ /* 0x000ee40000300800 */
[----:B------:R-:W3:Y:S01]  /*175c0*/  LDL.LU R23, [R1+0x1bc] ;  /* 0x0001bc0001177983 */ /* 0x000ee20000300800 */
[----:B------:R-:W-:Y:S01]  /*175d0*/  STL [R1+0x2230], R17 ;  /* 0x0022301101007387 */ /* 0x000fe20000100800 */
[-C--:B----4-:R-:W-:Y:S03]  /*175e0*/  HMMA.16816.F32.BF16 R12, R8, R24.reuse, R12 ;  /* 0x00000018080c723c */ /* 0x090fe6000004180c */
[----:B--2---:R-:W-:Y:S05]  /*175f0*/  STL.64 [R1+0x21f0], R18 ;  /* 0x0021f01201007387 */ /* 0x004fea0000100a00 */
[----:B---3--:R-:W-:Y:S11]  /*17600*/  HMMA.16816.F32.BF16 R20, R4, R24, R20 ;  /* 0x000000180414723c */ /* 0x008ff60000041814 */
[----:B------:R-:W-:Y:S04]  /*17610*/  @!UPT UIADD3 URZ, URZ, URZ, URZ ;  /* 0x0000003f3f3ff290 */ /* 0x000fe8000fffe03f */
[----:B------:R-:W-:Y:S01]  /*17620*/  STL.64 [R1+0x200], R12 ;  /* 0x0002000c01007387 */ /* 0x000fe20000100a00 */
[----:B------:R0:W-:Y:S03]  /*17630*/  STL.64 [R1+0x208], R14 ;  /* 0x0002080e01007387 */ /* 0x0001e60000100a00 */
[----:B0-----:R-:W2:Y:S01]  /*17640*/  LDL.LU R14, [R1+0x23a0] ;  /* 0x0023a000010e7983 */ /* 0x001ea20000300800 */
[----:B------:R-:W3:Y:S03]  /*17650*/  LDL.LU R12, [R1+0x239c] ;  /* 0x00239c00010c7983 */ /* 0x000ee60000300800 */
[----:B------:R-:W-:Y:S01]  /*17660*/  STL [R1+0x1b8], R22 ;  /* 0x0001b81601007387 */ /* 0x000fe20000100800 */
[----:B------:R-:W-:Y:S01]  /*17670*/  STL.64 [R1+0x2388], R6 ;  /* 0x0023880601007387 */ /* 0x000fe20000100a00 */
[----:B------:R-:W-:Y:S01]  /*17680*/  MOV R17, R20 ;  /* 0x0000001400117202 */ /* 0x000fe20000000f00 */
[----:B------:R-:W-:Y:S01]  /*17690*/  STL.64 [R1+0x2380], R4 ;  /* 0x0023800401007387 */ /* 0x000fe20000100a00 */
[----:B------:R-:W4:Y:S01]  /*176a0*/  LDL.LU R20, [R1+0xe0] ;  /* 0x0000e00001147983 */ /* 0x000f220000300800 */
[----:B------:R-:W-:-:S02]  /*176b0*/  IMAD.MOV.U32 R13, RZ, RZ, R21 ;  /* 0x000000ffff0d7224 */ /* 0x000fc400078e0015 */
[----:B------:R-:W-:Y:S02]  /*176c0*/  IMAD.MOV.U32 R21, RZ, RZ, R0 ;  /* 0x000000ffff157224 */ /* 0x000fe400078e0000 */
[----:B------:R-:W5:Y:S04]  /*176d0*/  LDL.LU R0, [R1+0x2398] ;  /* 0x0023980001007983 */ /* 0x000f680000300800 */
        /* <DEDUP_REMOVED lines=12> */
[----:B------:R-:W-:Y:S01]  /*177a0*/  MOV R20, R2 ;  /* 0x0000000200147202 */ /* 0x000fe20000000f00 */
[----:B------:R-:W-:Y:S01]  /*177b0*/  IMAD.MOV.U32 R21, RZ, RZ, R3 ;  /* 0x000000ffff157224 */ /* 0x000fe200078e0003 */
[----:B------:R-:W3:Y:S01]  /*177c0*/  LDL.LU R2, [R1+0x2394] ;  /* 0x0023940001027983 */ /* 0x000ee20000300800 */
[----:B------:R-:W3:Y:S03]  /*177d0*/  LDL.LU R3, [R1+0x2390] ;  /* 0x0023900001037983 */ /* 0x000ee60000300800 */
[----:B----4-:R-:W-:Y:S01]  /*177e0*/  STL.64 [R1+0x2328], R18 ;  /* 0x0023281201007387 */ /* 0x010fe20000100a00 */
[----:B--2---:R0:W-:Y:S03]  /*177f0*/  STL.64 [R1+0x2320], R16 ;  /* 0x0023201001007387 */ /* 0x0041e60000100a00 */
[----:B0-----:R-:W2:Y:S01]  /*17800*/  LDL.LU R16, [R1+0x170] ;  /* 0x0001700001107983 */ /* 0x001ea20000300800 */
[----:B------:R-:W2:Y:S02]  /*17810*/  LDL.LU R17, [R1+0x174] ;  /* 0x0001740001117983 */ /* 0x000ea40000300800 */
[----:B------:R-:W4:Y:S02]  /*17820*/  LDL.LU R18, [R1+0x178] ;  /* 0x0001780001127983 */ /* 0x000f240000300800 */
[----:B------:R-:W4:Y:S01]  /*17830*/  LDL.LU R19, [R1+0x17c] ;  /* 0x00017c0001137983 */ /* 0x000f220000300800 */
[----:B------:R-:W2:Y:S01]  /*17840*/  LDL.LU R4, [R1+0x340] ;  /* 0x0003400001047983 */ /* 0x000ea20000300800 */
[----:B------:R-:W3:Y:S02]  /*17850*/  LDL.LU R5, [R1+0x344] ;  /* 0x0003440001057983 */ /* 0x000ee40000300800 */
[----:B------:R-:W3:Y:S02]  /*17860*/  LDL.LU R6, [R1+0x348] ;  /* 0x0003480001067983 */ /* 0x000ee40000300800 */
[----:B------:R-:W3:Y:S01]  /*17870*/  LDL.LU R7, [R1+0x34c] ;  /* 0x00034c0001077983 */ /* 0x000ee20000300800 */
[----:B----4-:R-:W-:Y:S01]  /*17880*/  STL.64 [R1+0x2338], R18 ;  /* 0x0023381201007387 */ /* 0x010fe20000100a00 */
[----:B--2---:R0:W-:Y:S03]  /*17890*/  STL.64 [R1+0x2330], R16 ;  /* 0x0023301001007387 */ /* 0x0041e60000100a00 */
[----:B0-----:R-:W2:Y:S01]  /*178a0*/  LDL.LU R16, [R1+0x360] ;  /* 0x0003600001107983 */ /* 0x001ea20000300800 */
[----:B------:R-:W2:Y:S02]  /*178b0*/  LDL.LU R17, [R1+0x364] ;  /* 0x0003640001117983 */ /* 0x000ea40000300800 */
[----:B------:R-:W4:Y:S02]  /*178c0*/  LDL.LU R18, [R1+0x368] ;  /* 0x0003680001127983 */ /* 0x000f240000300800 */
[----:B------:R-:W4:Y:S02]  /*178d0*/  LDL.LU R19, [R1+0x36c] ;  /* 0x00036c0001137983 */ /* 0x000f240000300800 */
[----:B----4-:R-:W-:Y:S01]  /*178e0*/  STL.64 [R1+0x2350], R18 ;  /* 0x0023501201007387 */ /* 0x010fe20000100a00 */
[----:B--2---:R0:W-:Y:S03]  /*178f0*/  STL.64 [R1+0x2348], R16 ;  /* 0x0023481001007387 */ /* 0x0041e60000100a00 */
[----:B0-----:R-:W2:Y:S01]  /*17900*/  LDL.LU R16, [R1+0x180] ;  /* 0x0001800001107983 */ /* 0x001ea20000300800 */
[----:B------:R-:W2:Y:S02]  /*17910*/  LDL.LU R17, [R1+0x184] ;  /* 0x0001840001117983 */ /* 0x000ea40000300800 */
[----:B------:R-:W4:Y:S02]  /*17920*/  LDL.LU R18, [R1+0x188] ;  /* 0x0001880001127983 */ /* 0x000f240000300800 */
[----:B------:R-:W4:Y:S01]  /*17930*/  LDL.LU R19, [R1+0x18c] ;  /* 0x00018c0001137983 */ /* 0x000f220000300800 */
[----:B---3--:R-:W-:Y:S01]  /*17940*/  HMMA.16816.F32.BF16 R4, R8, R20, R4 ;  /* 0x000000140804723c */ /* 0x008fe20000041804 */
[----:B----4-:R-:W-:Y:S01]  /*17950*/  STL.64 [R1+0x2360], R18 ;  /* 0x0023601201007387 */ /* 0x010fe20000100a00 */
[----:B--2---:R0:W-:Y:S03]  /*17960*/  STL.64 [R1+0x2358], R16 ;  /* 0x0023581001007387 */ /* 0x0041e60000100a00 */
[----:B0-----:R-:W2:Y:S01]  /*17970*/  LDL.LU R16, [R1+0x350] ;  /* 0x0003500001107983 */ /* 0x001ea20000300800 */
[----:B------:R-:W2:Y:S02]  /*17980*/  LDL.LU R17, [R1+0x354] ;  /* 0x0003540001117983 */ /* 0x000ea40000300800 */
[----:B------:R-:W3:Y:S02]  /*17990*/  LDL.LU R18, [R1+0x358] ;  /* 0x0003580001127983 */ /* 0x000ee40000300800 */
[----:B------:R-:W3:Y:S01]  /*179a0*/  LDL.LU R19, [R1+0x35c] ;  /* 0x00035c0001137983 */ /* 0x000ee20000300800 */
[----:B------:R-:W-:Y:S01]  /*179b0*/  MOV R15, R23 ;  /* 0x00000017000f7202 */ /* 0x000fe20000000f00 */
[----:B------:R-:W-:Y:S01]  /*179c0*/  IMAD.MOV.U32 R26, RZ, RZ, R2 ;  /* 0x000000ffff1a7224 */ /* 0x000fe200078e0002 */
[----:B-----5:R-:W-:-:S02]  /*179d0*/  MOV R27, R0 ;  /* 0x00000000001b7202 */ /* 0x020fc40000000f00 */
[----:B------:R-:W-:-:S09]  /*179e0*/  MOV R25, R3 ;  /* 0x0000000300197202 */ /* 0x000fd20000000f00 */
[----:B------:R-:W-:Y:S01]  /*179f0*/  MOV R2, R6 ;  /* 0x0000000600027202 */ /* 0x000fe20000000f00 */
[----:B------:R-:W-:Y:S02]  /*17a00*/  IMAD.MOV.U32 R0, RZ, RZ, R7 ;  /* 0x000000ffff007224 */ /* 0x000fe400078e0007 */
[----:B------:R-:W-:Y:S01]  /*17a10*/  IMAD.MOV.U32 R3, RZ, RZ, R5 ;  /* 0x000000ffff037224 */ /* 0x000fe200078e0005 */
[----:B---3--:R-:W-:Y:S01]  /*17a20*/  STL.64 [R1+0x2378], R18 ;  /* 0x0023781201007387 */ /* 0x008fe20000100a00 */
[----:B--2---:R0:W-:Y:S03]  /*17a30*/  STL.64 [R1+0x2370], R16 ;  /* 0x0023701001007387 */ /* 0x0041e60000100a00 */
[----:B0-----:R-:W2:Y:S01]  /*17a40*/  LDL.LU R16, [R1+0x190] ;  /* 0x0001900001107983 */ /* 0x001ea20000300800 */
[----:B------:R-:W2:Y:S02]  /*17a50*/  LDL.LU R17, [R1+0x194] ;  /* 0x0001940001117983 */ /* 0x000ea40000300800 */
[----:B------:R-:W2:Y:S02]  /*17a60*/  LDL.LU R18, [R1+0x198] ;  /* 0x0001980001127983 */ /* 0x000ea40000300800 */
[----:B------:R-:W2:Y:S01]  /*17a70*/  LDL.LU R19, [R1+0x19c] ;  /* 0x00019c0001137983 */ /* 0x000ea20000300800 */
[----:B------:R-:W3:Y:S01]  /*17a80*/  LDL.LU R24, [R1+0x150] ;  /* 0x0001500001187983 */ /* 0x000ee20000300800 */
[----:B------:R-:W-:Y:S02]  /*17a90*/  STL [R1+0x2238], R15 ;  /* 0x0022380f01007387 */ /* 0x000fe40000100800 */
[----:B------:R-:W-:Y:S02]  /*17aa0*/  STL [R1+0x2234], R13 ;  /* 0x0022340d01007387 */ /* 0x000fe40000100800 */
[----:B------:R0:W-:Y:S01]  /*17ab0*/  STL [R1+0x210], R4 ;  /* 0x0002100401007387 */ /* 0x0001e20000100800 */
[----:B------:R-:W2:Y:S04]  /*17ac0*/  LDL.LU.64 R6, [R1+0x2388] ;  /* 0x0023880001067983 */ /* 0x000ea80000300a00 */
[----:B0-----:R-:W2:Y:S02]  /*17ad0*/  LDL.LU.64 R4, [R1+0x2380] ;  /* 0x0023800001047983 */ /* 0x001ea40000300a00 */
[----:B--2---:R-:W-:Y:S02]  /*17ae0*/  HMMA.16816.F32.BF16 R20, R4, R20, R16 ;  /* 0x000000140414723c */ /* 0x004fe40000041810 */
[----:B------:R-:W2:Y:S01]  /*17af0*/  LDL.LU.64 R18, [R1+0x2378] ;  /* 0x0023780001127983 */ /* 0x000ea20000300a00 */
[----:B------:R-:W2:Y:S11]  /*17b00*/  LDL.LU.64 R16, [R1+0x2370] ;  /* 0x0023700001107983 */ /* 0x000eb60000300a00 */
[----:B------:R-:W-:Y:S09]  /*17b10*/  @!UPT UIADD3 URZ, URZ, URZ, URZ ;  /* 0x0000003f3f3ff290 */ /* 0x000ff2000fffe03f */
[----:B------:R0:W-:Y:S01]  /*17b20*/  STL.64 [R1+0x190], R20 ;  /* 0x0001901401007387 */ /* 0x0001e20000100a00 */
[----:B------:R-:W-:Y:S03]  /*17b30*/  STL.64 [R1+0x198], R22 ;  /* 0x0001981601007387 */ /* 0x000fe60000100a00 */
[----:B0-----:R-:W2:Y:S02]  /*17b40*/  LDL.LU.64 R20, [R1+0x2368] ;  /* 0x0023680001147983 */ /* 0x001ea40000300a00 */
        /* <DEDUP_REMOVED lines=9> */
[----:B------:R-:W2:Y:S11]  /*17be0*/  LDL.LU.64 R16, [R1+0x2348] ;  /* 0x0023480001107983 */ /* 0x000eb60000300a00 */
[----:B------:R-:W-:Y:S10]  /*17bf0*/  @!UPT UIADD3 URZ, URZ, URZ, URZ ;  /* 0x0000003f3f3ff290 */ /* 0x000ff4000fffe03f */
        /* <DEDUP_REMOVED lines=24> */
[----:B------:R-:W-:Y:S02]  /*17d80*/  STL [R1+0x2138], R8 ;  /* 0x0021380801007387 */ /* 0x000fe40000100800 */
[----:B------:R-:W-:Y:S01]  /*17d90*/  STL [R1+0x2134], R9 ;  /* 0x0021340901007387 */ /* 0x000fe20000100800 */
[----:B------:R0:W-:Y:S01]  /*17da0*/  STL [R1+0x2130], R10 ;  /* 0x0021300a01007387 */ /* 0x0001e20000100800 */
[----:B------:R1:W-:Y:S03]  /*17db0*/  STL [R1+0x212c], R11 ;  /* 0x00212c0b01007387 */ /* 0x0003e60000100800 */
[----:B0-----:R-:W3:Y:S01]  /*17dc0*/  LDL.LU R10, [R1+0x128] ;  /* 0x00012800010a7983 */ /* 0x001ee20000300800 */
[----:B-1----:R-:W3:Y:S01]  /*17dd0*/  LDL.LU R11, [R1+0x12c] ;  /* 0x00012c00010b7983 */ /* 0x002ee20000300800 */
[----:B--2---:R-:W-:Y:S02]  /*17de0*/  HMMA.16816.F32.BF16 R20, R4, R20, R16 ;  /* 0x000000140414723c */ /* 0x004fe40000041810 */
[----:B------:R-:W2:Y:S11]  /*17df0*/  LDL.LU.64 R16, [R1+0x2300] ;  /* 0x0023000001107983 */ /* 0x000eb60000300a00 */
[----:B------:R-:W-:Y:S10]  /*17e00*/  @!UPT UIADD3 URZ, URZ, URZ, URZ ;  /* 0x0000003f3f3ff290 */ /* 0x000ff4000fffe03f */
[----:B------:R-:W-:Y:S01]  /*17e10*/  STL.64 [R1+0x160], R20 ;  /* 0x0001601401007387 */ /* 0x000fe20000100a00 */
[----:B------:R0:W-:Y:S03]  /*17e20*/  STL.64 [R1+0x168], R22 ;  /* 0x0001681601007387 */ /* 0x0001e60000100a00 */
[----:B0-----:R-:W3:Y:S01]  /*17e30*/  LDL.LU.64 R22, [R1+0x22f8] ;  /* 0x0022f80001167983 */ /* 0x001ee20000300a00 */
[----:B------:R-:W3:Y:S02]  /*17e40*/  LDL.LU.64 R20, [R1+0x22f0] ;  /* 0x0022f00001147983 */ /* 0x000ee40000300a00 */
[----:B------:R-:W-:Y:S02]  /*17e50*/  STL [R1+0x2144], R4 ;  /* 0x0021440401007387 */ /* 0x000fe40000100800 */
[----:B------:R-:W-:Y:S01]  /*17e60*/  STL [R1+0x2140], R5 ;  /* 0x0021400501007387 */ /* 0x000fe20000100800 */
[----:B------:R0:W-:Y:S01]  /*17e70*/  STL [R1+0x213c], R6 ;  /* 0x00213c0601007387 */ /* 0x0001e20000100800 */
[----:B------:R1:W-:Y:S01]  /*17e80*/  STL [R1+0x2128], R7 ;  /* 0x0021280701007387 */ /* 0x0003e20000100800 */
[----:B0-----:R-:W-:Y:S01]  /*17e90*/  MOV R6, R28 ;  /* 0x0000001c00067202 */ /* 0x001fe20000000f00 */
[----:B-1----:R-:W-:Y:S01]  /*17ea0*/  IMAD.MOV.U32 R7, RZ, RZ, R29 ;  /* 0x000000ffff077224 */ /* 0x002fe200078e001d */
[----:B------:R-:W4:Y:S01]  /*17eb0*/  LDL.LU R28, [R1+0x22ec] ;  /* 0x0022ec00011c7983 */ /* 0x000f220000300800 */
[----:B------:R-:W5:Y:S03]  /*17ec0*/  LDL.LU R29, [R1+0x22e8] ;  /* 0x0022e800011d7983 */ /* 0x000f660000300800 */
[----:B------:R0:W-:Y:S04]  /*17ed0*/  STL.64 [R1+0x21c8], R6 ;  /* 0x0021c80601007387 */ /* 0x0001e80000100a00 */
[----:B0-----:R-:W2:Y:S01]  /*17ee0*/  LDL.LU R6, [R1+0x48] ;  /* 0x0000480001067983 */ /* 0x001ea20000300800 */
[----:B------:R-:W2:Y:S01]  /*17ef0*/  LDL.LU R7, [R1+0x4c] ;  /* 0x00004c0001077983 */ /* 0x000ea20000300800 */
[-C--:B---3--:R-:W-:Y:S02]  /*17f00*/  HMMA.16816.F32.BF16 R24, R20, R10.reuse, R24 ;  /* 0x0000000a1418723c */ /* 0x088fe40000041818 */
[----:B--2---:R5:W-:Y:S01]  /*17f10*/  STL.64 [R1+0x21e8], R6 ;  /* 0x0021e80601007387 */ /* 0x004be20000100a00 */
[----:B------:R-:W2:Y:S02]  /*17f20*/  LDL.LU R4, [R1+0xd0] ;  /* 0x0000d00001047983 */ /* 0x000ea40000300800 */
[----:B------:R-:W2:Y:S11]  /*17f30*/  LDL.LU R5, [R1+0xd4] ;  /* 0x0000d40001057983 */ /* 0x000eb60000300800 */
[----:B------:R-:W-:Y:S07]  /*17f40*/  @!UPT UIADD3 URZ, URZ, URZ, URZ ;  /* 0x0000003f3f3ff290 */ /* 0x000fee000fffe03f */
[----:B------:R-:W-:Y:S01]  /*17f50*/  STL [R1+0x280], R24 ;  /* 0x0002801801007387 */ /* 0x000fe20000100800 */
[----:B------:R0:W-:Y:S01]  /*17f60*/  STL [R1+0x288], R26 ;  /* 0x0002881a01007387 */ /* 0x0001e20000100800 */
[----:B-----5:R-:W-:Y:S01]  /*17f70*/  MOV R6, R29 ;  /* 0x0000001d00067202 */ /* 0x020fe20000000f00 */
[----:B----4-:R-:W-:Y:S02]  /*17f80*/  IMAD.MOV.U32 R7, RZ, RZ, R28 ;  /* 0x000000ffff077224 */ /* 0x010fe400078e001c */
[----:B------:R-:W-:Y:S01]  /*17f90*/  IMAD.MOV.U32 R29, RZ, RZ, R27 ;  /* 0x000000ffff1d7224 */ /* 0x000fe200078e001b */
[----:B------:R-:W-:Y:S01]  /*17fa0*/  MOV R28, R25 ;  /* 0x00000019001c7202 */ /* 0x000fe20000000f00 */
[----:B0-----:R-:W2:Y:S01]  /*17fb0*/  LDL.LU.64 R26, [R1+0x22e0] ;  /* 0x0022e000011a7983 */ /* 0x001ea20000300a00 */
[----:B------:R-:W2:Y:S02]  /*17fc0*/  LDL.LU.64 R24, [R1+0x22d8] ;  /* 0x0022d80001187983 */ /* 0x000ea40000300a00 */
[----:B--2---:R-:W-:Y:S01]  /*17fd0*/  HMMA.16816.F32.BF16 R4, R24, R10, R4 ;  /* 0x0000000a1804723c */ /* 0x004fe20000041804 */
[----:B------:R-:W-:Y:S01]  /*17fe0*/  STL.64 [R1+0x22d0], R26 ;  /* 0x0022d01a01007387 */ /* 0x000fe20000100a00 */
[----:B------:R-:W-:Y:S11]  /*17ff0*/  STL.64 [R1+0x22c8], R24 ;  /* 0x0022c81801007387 */ /* 0x000ff60000100a00 */
[----:B------:R-:W-:Y:S10]  /*18000*/  @!UPT UIADD3 URZ, URZ, URZ, URZ ;  /* 0x0000003f3f3ff290 */ /* 0x000ff4000fffe03f */
[----:B------:R-:W-:Y:S01]  /*18010*/  STL.64 [R1+0x270], R4 ;  /* 0x0002700401007387 */ /* 0x000fe20000100a00 */
[----:B------:R-:W-:Y:S02]  /*18020*/  STL.64 [R1+0x278], R6 ;  /* 0x0002780601007387 */ /* 0x000fe40000100a00 */
[----:B------:R-:W2:Y:S02]  /*18030*/  LDL.LU R18, [R1+0x8] ;  /* 0x0000080001127983 */ /* 0x000ea40000300800 */
[----:B------:R-:W2:Y:S02]  /*18040*/  LDL.LU R19, [R1+0xc] ;  /* 0x00000c0001137983 */ /* 0x000ea40000300800 */
[----:B--2---:R0:W-:Y:S04]  /*18050*/  STL.64 [R1+0x2218], R18 ;  /* 0x0022181201007387 */ /* 0x0041e80000100a00 */
[----:B0-----:R-:W2:Y:S01]  /*18060*/  LDL.LU R18, [R1+0x18] ;  /* 0x0000180001127983 */ /* 0x001ea20000300800 */
[----:B------:R-:W2:Y:S03]  /*18070*/  LDL.LU R19, [R1+0x1c] ;  /* 0x00001c0001137983 */ /* 0x000ea60000300800 */
[----:B--2---:R0:W-:Y:S01]  /*18080*/  STL.64 [R1+0x2248], R18 ;  /* 0x0022481201007387 */ /* 0x0041e20000100a00 */
[----:B------:R-:W-:Y:S03]  /*18090*/  STL.64 [R1+0x2240], R16 ;  /* 0x0022401001007387 */ /* 0x000fe60000100a00 */
[----:B0-----:R-:W2:Y:S01]  /*180a0*/  LDL.LU R18, [R1+0x28] ;  /* 0x0000280001127983 */ /* 0x001ea20000300800 */
[----:B------:R-:W2:Y:S03]  /*180b0*/  LDL.LU R19, [R1+0x2c] ;  /* 0x00002c0001137983 */ /* 0x000ea60000300800 */
[----:B--2---:R0:W-:Y:S01]  /*180c0*/  STL.64 [R1+0x2260], R18 ;  /* 0x0022601201007387 */ /* 0x0041e20000100a00 */
[----:B------:R-:W2:Y:S02]  /*180d0*/  LDL.LU R4, [R1+0x1e0] ;  /* 0x0001e00001047983 */ /* 0x000ea40000300800 */
[----:B------:R-:W2:Y:S02]  /*180e0*/  LDL.LU R5, [R1+0x1e4] ;  /* 0x0001e40001057983 */ /* 0x000ea40000300800 */
[----:B------:R-:W3:Y:S01]  /*180f0*/  LDL.LU R6, [R1+0x1e8] ;  /* 0x0001e80001067983 */ /* 0x000ee20000300800 */
[----:B------:R-:W3:Y:S01]  /*18100*/  LDL.LU R7, [R1+0x1ec] ;  /* 0x0001ec0001077983 */ /* 0x000ee20000300800 */
[----:B------:R-:W4:Y:S02]  /*18110*/  LDL.LU R13, [R1+0x144] ;  /* 0x00014400010d7983 */ /* 0x000f240000300800 */
[----:B------:R-:W5:Y:S01]  /*18120*/  LDL.LU R15, [R1+0x14c] ;  /* 0x00014c00010f7983 */ /* 0x000f620000300800 */
[----:B0-----:R-:W2:Y:S01]  /*18130*/  LDL.LU R18, [R1+0x38] ;  /* 0x0000380001127983 */ /* 0x001ea20000300800 */
[----:B------:R-:W2:Y:S03]  /*18140*/  LDL.LU R19, [R1+0x3c] ;  /* 0x00003c0001137983 */ /* 0x000ea60000300800 */
[----:B--2---:R-:W-:Y:S01]  /*18150*/  STL.64 [R1+0x2288], R18 ;  /* 0x0022881201007387 */ /* 0x004fe20000100a00 */
[----:B------:R-:W2:Y:S02]  /*18160*/  LDL.LU R8, [R1+0xa0] ;  /* 0x0000a00001087983 */ /* 0x000ea40000300800 */
[----:B------:R-:W2:Y:S02]  /*18170*/  LDL.LU R9, [R1+0xa4] ;  /* 0x0000a40001097983 */ /* 0x000ea40000300800 */
[----:B------:R-:W2:Y:S01]  /*18180*/  LDL.LU R10, [R1+0xa8] ;  /* 0x0000a800010a7983 */ /* 0x000ea20000300800 */
[----:B------:R-:W2:Y:S04]  /*18190*/  LDL.LU R11, [R1+0xac] ;  /* 0x0000ac00010b7983 */ /* 0x000ea80000300800 */
[----:B--2---:R-:W-:Y:S01]  /*181a0*/  STL.64 [R1+0x2270], R10 ;  /* 0x0022700a01007387 */ /* 0x004fe20000100a00 */
[----:B------:R0:W-:Y:S03]  /*181b0*/  STL.64 [R1+0x2268], R8 ;  /* 0x0022680801007387 */ /* 0x0001e60000100a00 */
[----:B0-----:R-:W2:Y:S01]  /*181c0*/  LDL.LU R8, [R1+0x70] ;  /* 0x0000700001087983 */ /* 0x001ea20000300800 */
[----:B------:R-:W2:Y:S02]  /*181d0*/  LDL.LU R9, [R1+0x74] ;  /* 0x0000740001097983 */ /* 0x000ea40000300800 */
[----:B------:R-:W2:Y:S02]  /*181e0*/  LDL.LU R10, [R1+0x78] ;  /* 0x00007800010a7983 */ /* 0x000ea40000300800 */
[----:B------:R-:W2:Y:S01]  /*181f0*/  LDL.LU R11, [R1+0x7c] ;  /* 0x00007c00010b7983 */ /* 0x000ea20000300800 */
[----:B------:R-:W2:Y:S01]  /*18200*/  LDL.LU R18, [R1+0xf8] ;  /* 0x0000f80001127983 */ /* 0x000ea20000300800 */
[----:B------:R-:W2:Y:S03]  /*18210*/  LDL.LU R19, [R1+0xfc] ;  /* 0x0000fc0001137983 */ /* 0x000ea60000300800 */
[----:B--2---:R-:W-:Y:S01]  /*18220*/  STL.64 [R1+0x22b0], R18 ;  /* 0x0022b01201007387 */ /* 0x004fe20000100a00 */
[----:B------:R-:W-:Y:S02]  /*18230*/  STL.64 [R1+0x2280], R10 ;  /* 0x0022800a01007387 */ /* 0x000fe40000100a00 */
[----:B------:R0:W-:Y:S02]  /*18240*/  STL.64 [R1+0x2278], R8 ;  /* 0x0022780801007387 */ /* 0x0001e40000100a00 */
[----:B0-----:R-:W2:Y:S01]  /*18250*/  LDL.LU R8, [R1+0xb0] ;  /* 0x0000b00001087983 */ /* 0x001ea20000300800 */
[----:B------:R-:W2:Y:S02]  /*18260*/  LDL.LU R9, [R1+0xb4] ;  /* 0x0000b40001097983 */ /* 0x000ea40000300800 */
[----:B------:R-:W2:Y:S02]  /*18270*/  LDL.LU R10, [R1+0xb8] ;  /* 0x0000b800010a7983 */ /* 0x000ea40000300800 */
[----:B------:R-:W2:Y:S02]  /*18280*/  LDL.LU R11, [R1+0xbc] ;  /* 0x0000bc00010b7983 */ /* 0x000ea40000300800 */
[----:B--2---:R-:W-:Y:S01]  /*18290*/  STL.64 [R1+0x2298], R10 ;  /* 0x0022980a01007387 */ /* 0x004fe20000100a00 */
[----:B------:R0:W-:Y:S03]  /*182a0*/  STL.64 [R1+0x2290], R8 ;  /* 0x0022900801007387 */ /* 0x0001e60000100a00 */
[----:B0-----:R-:W2:Y:S01]  /*182b0*/  LDL.LU R8, [R1+0x80] ;  /* 0x0000800001087983 */ /* 0x001ea20000300800 */
[----:B------:R-:W2:Y:S02]  /*182c0*/  LDL.LU R9, [R1+0x84] ;  /* 0x0000840001097983 */ /* 0x000ea40000300800 */
[----:B------:R-:W2:Y:S02]  /*182d0*/  LDL.LU R10, [R1+0x88] ;  /* 0x00008800010a7983 */ /* 0x000ea40000300800 */
[----:B------:R-:W2:Y:S01]  /*182e0*/  LDL.LU R11, [R1+0x8c] ;  /* 0x00008c00010b7983 */ /* 0x000ea20000300800 */
[----:B------:R-:W3:Y:S01]  /*182f0*/  LDL.LU R18, [R1+0x108] ;  /* 0x0001080001127983 */ /* 0x000ee20000300800 */
[----:B------:R-:W3:Y:S03]  /*18300*/  LDL.LU R19, [R1+0x10c] ;  /* 0x00010c0001137983 */ /* 0x000ee60000300800 */
[----:B--2---:R-:W-:Y:S01]  /*18310*/  STL.64 [R1+0x22a8], R10 ;  /* 0x0022a80a01007387 */ /* 0x004fe20000100a00 */
[----:B------:R0:W-:Y:S03]  /*18320*/  STL.64 [R1+0x22a0], R8 ;  /* 0x0022a00801007387 */ /* 0x0001e60000100a00 */
[----:B0-----:R-:W2:Y:S01]  /*18330*/  LDL.LU R8, [R1+0xc0] ;  /* 0x0000c00001087983 */ /* 0x001ea20000300800 */
[----:B------:R-:W2:Y:S02]  /*18340*/  LDL.LU R9, [R1+0xc4] ;  /* 0x0000c40001097983 */ /* 0x000ea40000300800 */
[----:B------:R-:W2:Y:S02]  /*18350*/  LDL.LU R10, [R1+0xc8] ;  /* 0x0000c800010a7983 */ /* 0x000ea40000300800 */
[----:B------:R-:W2:Y:S01]  /*18360*/  LDL.LU R11, [R1+0xcc] ;  /* 0x0000cc00010b7983 */ /* 0x000ea20000300800 */
[----:B------:R-:W3:Y:S01]  /*18370*/  LDL.LU R24, [R1+0x110] ;  /* 0x0001100001187983 */ /* 0x000ee20000300800 */
[----:B------:R-:W3:Y:S02]  /*18380*/  LDL.LU R25, [R1+0x114] ;  /* 0x0001140001197983 */ /* 0x000ee40000300800 */
[----:B------:R-:W3:Y:S02]  /*18390*/  LDL.LU R26, [R1+0x118] ;  /* 0x00011800011a7983 */ /* 0x000ee40000300800 */
[----:B------:R-:W3:Y:S01]  /*183a0*/  LDL.LU R27, [R1+0x11c] ;  /* 0x00011c00011b7983 */ /* 0x000ee20000300800 */
[----:B--2---:R-:W-:Y:S01]  /*183b0*/  STL.64 [R1+0x22c0], R10 ;  /* 0x0022c00a01007387 */ /* 0x004fe20000100a00 */
[----:B------:R0:W-:Y:S03]  /*183c0*/  STL.64 [R1+0x22b8], R8 ;  /* 0x0022b80801007387 */ /* 0x0001e60000100a00 */
[----:B0-----:R-:W2:Y:S01]  /*183d0*/  LDL.LU R8, [R1+0x90] ;  /* 0x0000900001087983 */ /* 0x001ea20000300800 */
[----:B------:R-:W2:Y:S02]  /*183e0*/  LDL.LU R9, [R1+0x94] ;  /* 0x0000940001097983 */ /* 0x000ea40000300800 */
[----:B------:R-:W2:Y:S02]  /*183f0*/  LDL.LU R10, [R1+0x98] ;  /* 0x00009800010a7983 */ /* 0x000ea40000300800 */
[----:B------:R-:W2:Y:S01]  /*18400*/  LDL.LU R11, [R1+0x9c] ;  /* 0x00009c00010b7983 */ /* 0x000ea20000300800 */
[----:B-----5:R-:W-:Y:S01]  /*18410*/  STL.64 [R1+0x2258], R14 ;  /* 0x0022580e01007387 */ /* 0x020fe20000100a00 */
[----:B----4-:R0:W-:Y:S03]  /*18420*/  STL.64 [R1+0x2250], R12 ;  /* 0x0022500c01007387 */ /* 0x0101e60000100a00 */
[----:B0-----:R-:W4:Y:S01]  /*18430*/  LDL.LU R12, [R1+0x60] ;  /* 0x00006000010c7983 */ /* 0x001f220000300800 */
[----:B------:R-:W4:Y:S02]  /*18440*/  LDL.LU R13, [R1+0x64] ;  /* 0x00006400010d7983 */ /* 0x000f240000300800 */
[----:B------:R-:W4:Y:S02]  /*18450*/  LDL.LU R14, [R1+0x68] ;  /* 0x00006800010e7983 */ /* 0x000f240000300800 */
[----:B------:R-:W4:Y:S01]  /*18460*/  LDL.LU R15, [R1+0x6c] ;  /* 0x00006c00010f7983 */ /* 0x000f220000300800 */
[----:B---3--:R-:W-:Y:S01]  /*18470*/  STL.64 [R1+0x2200], R6 ;  /* 0x0022000601007387 */ /* 0x008fe20000100a00 */
[----:B------:R0:W-:Y:S03]  /*18480*/  STL.64 [R1+0x21f8], R4 ;  /* 0x0021f80401007387 */ /* 0x0001e60000100a00 */
[----:B0-----:R-:W3:Y:S01]  /*18490*/  LDL.LU R4, [R1+0x1d0] ;  /* 0x0001d00001047983 */ /* 0x001ee20000300800 */
[----:B------:R-:W3:Y:S02]  /*184a0*/  LDL.LU R5, [R1+0x1d4] ;  /* 0x0001d40001057983 */ /* 0x000ee40000300800 */
[----:B------:R-:W5:Y:S02]  /*184b0*/  LDL.LU R6, [R1+0x1d8] ;  /* 0x0001d80001067983 */ /* 0x000f640000300800 */
[----:B------:R-:W5:Y:S01]  /*184c0*/  LDL.LU R7, [R1+0x1dc] ;  /* 0x0001dc0001077983 */ /* 0x000f620000300800 */
[-C--:B------:R-:W-:Y:S01]  /*184d0*/  HMMA.16816.F32.BF16 R24, R20, R18.reuse, R24 ;  /* 0x000000121418723c */ /* 0x080fe20000041818 */
[----:B-----5:R-:W-:Y:S01]  /*184e0*/  STL.64 [R1+0x2210], R6 ;  /* 0x0022100601007387 */ /* 0x020fe20000100a00 */
[----:B---3--:R0:W-:Y:S03]  /*184f0*/  STL.64 [R1+0x2208], R4 ;  /* 0x0022080401007387 */ /* 0x0081e60000100a00 */
[----:B0-----:R-:W3:Y:S01]  /*18500*/  LDL.LU R4, [R1+0x1c0] ;  /* 0x0001c00001047983 */ /* 0x001ee20000300800 */
[----:B------:R-:W3:Y:S02]  /*18510*/  LDL.LU R5, [R1+0x1c4] ;  /* 0x0001c40001057983 */ /* 0x000ee40000300800 */
[----:B------:R-:W5:Y:S02]  /*18520*/  LDL.LU R6, [R1+0x1c8] ;  /* 0x0001c80001067983 */ /* 0x000f640000300800 */
[----:B------:R-:W5:Y:S02]  /*18530*/  LDL.LU R7, [R1+0x1cc] ;  /* 0x0001cc0001077983 */ /* 0x000f640000300800 */
[----:B-----5:R-:W-:Y:S01]  /*18540*/  STL.64 [R1+0x2228], R6 ;  /* 0x0022280601007387 */ /* 0x020fe20000100a00 */
[----:B---3--:R0:W-:Y:S03]  /*18550*/  STL.64 [R1+0x2220], R4 ;  /* 0x0022200401007387 */ /* 0x0081e60000100a00 */
[----:B0-----:R-:W3:Y:S01]  /*18560*/  LDL.LU R4, [R1+0x1a0] ;  /* 0x0001a00001047983 */ /* 0x001ee20000300800 */
[----:B------:R-:W3:Y:S02]  /*18570*/  LDL.LU R5, [R1+0x1a4] ;  /* 0x0001a40001057983 */ /* 0x000ee40000300800 */
[----:B------:R-:W3:Y:S02]  /*18580*/  LDL.LU R6, [R1+0x1a8] ;  /* 0x0001a80001067983 */ /* 0x000ee40000300800 */
[----:B------:R-:W3:Y:S02]  /*18590*/  LDL.LU R7, [R1+0x1ac] ;  /* 0x0001ac0001077983 */ /* 0x000ee40000300800 */
        /* <DEDUP_REMOVED lines=8> */
[----:B------:R-:W-:Y:S01]  /*18620*/  STL.64 [R1+0x120], R16 ;  /* 0x0001201001007387 */ /* 0x000fe20000100a00 */
[----:B------:R0:W-:Y:S03]  /*18630*/  STL.64 [R1+0x128], R18 ;  /* 0x0001281201007387 */ /* 0x0001e60000100a00 */
        /* <DEDUP_REMOVED lines=29> */
[-C--:B--2---:R-:W-:Y:S08]  /*18810*/  HMMA.16816.F32.BF16 R8, R20, R18.reuse, R8 ;  /* 0x000000121408723c */ /* 0x084ff00000041808 */
[----:B----4-:R-:W-:Y:S11]  /*18820*/  HMMA.16816.F32.BF16 R16, R24, R18, R12 ;  /* 0x000000121810723c */ /* 0x010ff6000004180c */
[----:B------:R-:W-:Y:S04]  /*18830*/  @!UPT UIADD3 URZ, URZ, URZ, URZ ;  /* 0x0000003f3f3ff290 */ /* 0x000fe8000fffe03f */
[----:B------:R0:W-:Y:S01]  /*18840*/  STL.64 [R1+0xc0], R8 ;  /* 0x0000c00801007387 */ /* 0x0001e20000100a00 */
[----:B------:R1:W-:Y:S03]  /*18850*/  STL.64 [R1+0xc8], R10 ;  /* 0x0000c80a01007387 */ /* 0x0003e60000100a00 */
[----:B0-----:R-:W2:Y:S01]  /*18860*/  LDL.LU R8, [R1+0x200] ;  /* 0x0002000001087983 */ /* 0x001ea20000300800 */
[----:B------:R-:W2:Y:S02]  /*18870*/  LDL.LU R9, [R1+0x204] ;  /* 0x0002040001097983 */ /* 0x000ea40000300800 */
[----:B-1----:R-:W2:Y:S02]  /*18880*/  LDL.LU R10, [R1+0x208] ;  /* 0x00020800010a7983 */ /* 0x002ea40000300800 */
[----:B------:R-:W2:Y:S01]  /*18890*/  LDL.LU R11, [R1+0x20c] ;  /* 0x00020c00010b7983 */ /* 0x000ea20000300800 */
[----:B------:R-:W4:Y:S01]  /*188a0*/  LDL.LU.64 R14, [R1+0x2258] ;  /* 0x00225800010e7983 */ /* 0x000f220000300a00 */
[----:B------:R-:W4:Y:S02]  /*188b0*/  LDL.LU.64 R12, [R1+0x2250] ;  /* 0x00225000010c7983 */ /* 0x000f240000300a00 */
[----:B------:R-:W-:Y:S02]  /*188c0*/  STL.64 [R1+0x90], R16 ;  /* 0x0000901001007387 */ /* 0x000fe40000100a00 */
[----:B------:R0:W-:Y:S02]  /*188d0*/  STL.64 [R1+0x98], R18 ;  /* 0x0000981201007387 */ /* 0x0001e40000100a00 */
[----:B0-----:R-:W4:Y:S01]  /*188e0*/  LDL.LU.64 R18, [R1+0x2248] ;  /* 0x0022480001127983 */ /* 0x001f220000300a00 */
[----:B------:R-:W5:Y:S01]  /*188f0*/  LDL.LU.64 R16, [R1+0x2240] ;  /* 0x0022400001107983 */ /* 0x000f620000300a00 */
[----:B----4-:R-:W-:Y:S11]  /*18900*/  HMMA.16816.F32.BF16 R12, R20, R18, R12 ;  /* 0x00000012140c723c */ /* 0x010ff6000004180c */
[----:B------:R-:W-:Y:S11]  /*18910*/  @!UPT UIADD3 URZ, URZ, URZ, URZ ;  /* 0x0000003f3f3ff290 */ /* 0x000ff6000fffe03f */
[----:B------:R-:W-:Y:S01]  /*18920*/  @!UPT UIADD3 URZ, URZ, URZ, URZ ;  /* 0x0000003f3f3ff290 */ /* 0x000fe2000fffe03f */
[----:B------:R-:W-:Y:S01]  /*18930*/  STL.64 [R1+0xb0], R12 ;  /* 0x0000b00c01007387 */ /* 0x000fe20000100a00 */
[----:B------:R0:W-:Y:S03]  /*18940*/  STL.64 [R1+0xb8], R14 ;  /* 0x0000b80e01007387 */ /* 0x0001e60000100a00 */
[----:B0-----:R-:W4:Y:S01]  /*18950*/  LDL.LU R15, [R1+0x2238] ;  /* 0x00223800010f7983 */ /* 0x001f220000300800 */
[----:B------:R-:W2:Y:S02]  /*18960*/  LDL.LU R13, [R1+0x2234] ;  /* 0x00223400010d7983 */ /* 0x000ea40000300800 */
[----:B------:R-:W2:Y:S02]  /*18970*/  LDL R14, [R1+0xbf8] ;  /* 0x000bf800010e7983 */ /* 0x000ea40000100800 */
[----:B------:R-:W3:Y:S01]  /*18980*/  LDL R12, [R1+0xbf4] ;  /* 0x000bf400010c7983 */ /* 0x000ee20000100800 */
[----:B--2---:R-:W-:Y:S01]  /*18990*/  STL [R1+0x21d4], R14 ;  /* 0x0021d40e01007387 */ /* 0x004fe20000100800 */
[----:B---3--:R5:W-:Y:S02]  /*189a0*/  STL [R1+0x21d0], R12 ;  /* 0x0021d00c01007387 */ /* 0x008be40000100800 */
[----:B-----5:R-:W-:-:S02]  /*189b0*/  MOV R12, R17 ;  /* 0x00000011000c7202 */ /* 0x020fc40000000f00 */
[----:B------:R-:W2:Y:S01]  /*189c0*/  LDL.LU R17, [R1+0x2230] ;  /* 0x0022300001117983 */ /* 0x000ea20000300800 */
[----:B------:R-:W4:Y:S03]  /*189d0*/  LDL.LU R14, [R1+0x1b8] ;  /* 0x0001b800010e7983 */ /* 0x000f260000300800 */
[----:B----4-:R2:W-:Y:S02]  /*189e0*/  STL.64 [R1+0x21e0], R14 ;  /* 0x0021e00e01007387 */ /* 0x0105e40000100a00 */
[----:B--2---:R-:W-:Y:S01]  /*189f0*/  IMAD.MOV.U32 R14, RZ, RZ, R17 ;  /* 0x000000ffff0e7224 */ /* 0x004fe200078e0011 */
[----:B------:R-:W-:Y:S02]  /*18a00*/  MOV R15, R16 ;  /* 0x00000010000f7202 */ /* 0x000fe40000000f00 */
[----:B------:R-:W-:Y:S01]  /*18a10*/  HMMA.16816.F32.BF16 R16, R24, R18, R4 ;  /* 0x000000121810723c */ /* 0x000fe20000041804 */
[----:B------:R0:W-:Y:S04]  /*18a20*/  STL.64 [R1+0x21d8], R12 ;  /* 0x0021d80c01007387 */ /* 0x0001e80000100a00 */
[----:B0-----:R-:W2:Y:S01]  /*18a30*/  LDL.LU R12, [R1+0x1f0] ;  /* 0x0001f000010c7983 */ /* 0x001ea20000300800 */
[----:B------:R-:W2:Y:S02]  /*18a40*/  LDL.LU R13, [R1+0x1f4] ;  /* 0x0001f400010d7983 */ /* 0x000ea40000300800 */
[----:B------:R-:W3:Y:S02]  /*18a50*/  LDL.LU.64 R6, [R1+0x2228] ;  /* 0x0022280001067983 */ /* 0x000ee40000300a00 */
[----:B------:R-:W3:Y:S11]  /*18a60*/  LDL.LU.64 R4, [R1+0x2220] ;  /* 0x0022200001047983 */ /* 0x000ef60000300a00 */
[----:B------:R-:W-:Y:S02]  /*18a70*/  @!UPT UIADD3 URZ, URZ, URZ, URZ ;  /* 0x0000003f3f3ff290 */ /* 0x000fe4000fffe03f */
[----:B------:R-:W-:Y:S01]  /*18a80*/  STL.64 [R1+0x60], R16 ;  /* 0x0000601001007387 */ /* 0x000fe20000100a00 */
[----:B------:R0:W-:Y:S03]  /*18a90*/  STL.64 [R1+0x68], R18 ;  /* 0x0000681201007387 */ /* 0x0001e60000100a00 */
        /* <DEDUP_REMOVED lines=14> */
[----:B0-----:R-:W3:Y:S02]  /*18b80*/  LDL.LU.64 R18, [R1+0x21f0] ;  /* 0x0021f00001127983 */ /* 0x001ee40000300a00 */
[-C--:B---3--:R-:W-:Y:S08]  /*18b90*/  HMMA.16816.F32.BF16 R4, R20, R18.reuse, R4 ;  /* 0x000000121404723c */ /* 0x088ff00000041804 */
[----:B--2---:R-:W-:Y:S11]  /*18ba0*/  HMMA.16816.F32.BF16 R16, R24, R18, R12 ;  /* 0x000000121810723c */ /* 0x004ff6000004180c */
[----:B------:R-:W-:Y:S04]  /*18bb0*/  @!UPT UIADD3 URZ, URZ, URZ, URZ ;  /* 0x0000003f3f3ff290 */ /* 0x000fe8000fffe03f */
[----:B------:R-:W-:Y:S01]  /*18bc0*/  STL.64 [R1+0x30], R4 ;  /* 0x0000300401007387 */ /* 0x000fe20000100a00 */
[----:B------:R0:W-:Y:S03]  /*18bd0*/  STL.64 [R1+0x38], R6 ;  /* 0x0000380601007387 */ /* 0x0001e60000100a00 */
[----:B0-----:R-:W2:Y:S04]  /*18be0*/  LDL.LU.64 R6, [R1+0x21e8] ;  /* 0x0021e80001067983 */ /* 0x001ea80000300a00 */
[----:B------:R-:W-:Y:S02]  /*18bf0*/  STL.64 [R1+0x21b0], R18 ;  /* 0x0021b01201007387 */ /* 0x000fe40000100a00 */
[----:B------:R0:W-:Y:S02]  /*18c00*/  STL.64 [R1+0x21a8], R16 ;  /* 0x0021a81001007387 */ /* 0x0001e40000100a00 */
[----:B0-----:R-:W3:Y:S01]  /*18c10*/  LDL.LU R16, [R1+0x190] ;  /* 0x0001900001107983 */ /* 0x001ee20000300800 */
[----:B------:R-:W3:Y:S02]  /*18c20*/  LDL.LU R17, [R1+0x194] ;  /* 0x0001940001117983 */ /* 0x000ee40000300800 */
[----:B------:R-:W4:Y:S02]  /*18c30*/  LDL.LU R18, [R1+0x198] ;  /* 0x0001980001127983 */ /* 0x000f240000300800 */
[----:B------:R-:W4:Y:S01]  /*18c40*/  LDL.LU R19, [R1+0x19c] ;  /* 0x00019c0001137983 */ /* 0x000f220000300800 */
[-C--:B--2---:R-:W-:Y:S01]  /*18c50*/  HMMA.16816.F32.BF16 R12, R20, R6.reuse, R8 ;  /* 0x00000006140c723c */ /* 0x084fe20000041808 */
[----:B----4-:R-:W-:Y:S01]  /*18c60*/  STL.64 [R1+0x21c0], R18 ;  /* 0x0021c01201007387 */ /* 0x010fe20000100a00 */
[----:B---3--:R0:W-:Y:S11]  /*18c70*/  STL.64 [R1+0x21b8], R16 ;  /* 0x0021b81001007387 */ /* 0x0081f60000100a00 */
[----:B------:R-:W-:Y:S11]  /*18c80*/  @!UPT UIADD3 URZ, URZ, URZ, URZ ;  /* 0x0000003f3f3ff290 */ /* 0x000ff6000fffe03f */
[----:B------:R-:W-:Y:S01]  /*18c90*/  IMAD.MOV.U32 R10, RZ, RZ, R15 ;  /* 0x000000ffff0a7224 */ /* 0x000fe200078e000f */
[----:B------:R-:W-:Y:S01]  /*18ca0*/  MOV R11, R13 ;  /* 0x0000000d000b7202 */ /* 0x000fe20000000f00 */
[----:B0-----:R-:W2:Y:S01]  /*18cb0*/  LDL.LU R16, [R1+0x210] ;  /* 0x0002100001107983 */ /* 0x001ea20000300800 */
[----:B------:R-:W-:Y:S02]  /*18cc0*/  STL [R1], R12 ;  /* 0x0000000c01007387 */ /* 0x000fe40000100800 */
[----:B------:R0:W-:Y:S02]  /*18cd0*/  STL [R1+0x8], R14 ;  /* 0x0000080e01007387 */ /* 0x0001e40000100800 */
[----:B0-----:R-:W3:Y:S01]  /*18ce0*/  LDL.LU.64 R14, [R1+0x21e0] ;  /* 0x0021e000010e7983 */ /* 0x001ee20000300a00 */
[----:B------:R-:W3:Y:S02]  /*18cf0*/  LDL.LU.64 R12, [R1+0x21d8] ;  /* 0x0021d800010c7983 */ /* 0x000ee40000300a00 */
[----:B---3--:R-:W-:Y:S01]  /*18d00*/  HMMA.16816.F32.BF16 R4, R24, R6, R12 ;  /* 0x000000061804723c */ /* 0x008fe2000004180c */
[----:B------:R-:W3:Y:S01]  /*18d10*/  LDL.LU R14, [R1+0x21d4] ;  /* 0x0021d400010e7983 */ /* 0x000ee20000300800 */
[----:B------:R-:W4:Y:S11]  /*18d20*/  LDL.LU R12, [R1+0x21d0] ;  /* 0x0021d000010c7983 */ /* 0x000f360000300800 */
[----:B------:R-:W-:Y:S10]  /*18d30*/  @!UPT UIADD3 URZ, URZ, URZ, URZ ;  /* 0x0000003f3f3ff290 */ /* 0x000ff4000fffe03f */
[----:B------:R-:W-:Y:S01]  /*18d40*/  STL [R1+0x20], R4 ;  /* 0x0000200401007387 */ /* 0x000fe20000100800 */
[----:B------:R0:W-:Y:S03]  /*18d50*/  STL.64 [R1+0x28], R6 ;  /* 0x0000280601007387 */ /* 0x0001e60000100a00 */
[----:B0-----:R-:W2:Y:S01]  /*18d60*/  LDL.LU.64 R6, [R1+0x21c8] ;  /* 0x0021c80001067983 */ /* 0x001ea20000300a00 */
[----:B------:R-:W-:Y:S01]  /*18d70*/  IMAD.MOV.U32 R17, RZ, RZ, R3 ;  /* 0x000000ffff117224 */ /* 0x000fe200078e0003 */
[----:B------:R-:W-:Y:S01]  /*18d80*/  MOV R18, R2 ;  /* 0x0000000200127202 */ /* 0x000fe20000000f00 */
[----:B------:R-:W-:-:S07]  /*18d90*/  IMAD.MOV.U32 R19, RZ, RZ, R0 ;  /* 0x000000ffff137224 */ /* 0x000fce00078e0000 */
[----:B--2---:R-:W-:Y:S11]  /*18da0*/  HMMA.16816.F32.BF16 R16, R20, R6, R16 ;  /* 0x000000061410723c */ /* 0x004ff60000041810 */
[----:B------:R-:W-:Y:S11]  /*18db0*/  @!UPT UIADD3 URZ, URZ, URZ, URZ ;  /* 0x0000003f3f3ff290 */ /* 0x000ff6000fffe03f */
[----:B------:R-:W-:Y:S01]  /*18dc0*/  @!UPT UIADD3 URZ, URZ, URZ, URZ ;  /* 0x0000003f3f3ff290 */ /* 0x000fe2000fffe03f */
[----:B------:R-:W-:Y:S01]  /*18dd0*/  STL [R1+0xa4], R17 ;  /* 0x0000a41101007387 */ /* 0x000fe20000100800 */
[----:B------:R0:W-:Y:S02]  /*18de0*/  STL.64 [R1+0xa8], R18 ;  /* 0x0000a81201007387 */ /* 0x0001e40000100a00 */
[----:B------:R-:W-:Y:S01]  /*18df0*/  IMAD.MOV.U32 R15, RZ, RZ, R16 ;  /* 0x000000ffff0f7224 */ /* 0x000fe200078e0010 */
[----:B0-----:R-:W2:Y:S01]  /*18e00*/  LDL.LU.64 R18, [R1+0x21c0] ;  /* 0x0021c00001127983 */ /* 0x001ea20000300a00 */
[----:B------:R-:W2:Y:S01]  /*18e10*/  LDL.LU.64 R16, [R1+0x21b8] ;  /* 0x0021b80001107983 */ /* 0x000ea20000300a00 */
[----:B------:R-:W-:Y:S02]  /*18e20*/  MOV R13, R5 ;  /* 0x00000005000d7202 */ /* 0x000fe40000000f00 */
[----:B------:R-:W0:Y:S04]  /*18e30*/  S2R R3, SR_TID.X ;  /* 0x0000000000037919 */ /* 0x000e280000002100 */
[----:B------:R-:W1:Y:S01]  /*18e40*/  S2R R2, SR_TID.X ;  /* 0x0000000000027919 */ /* 0x000e620000002100 */
[----:B0-----:R-:W-:-:S02]  /*18e50*/  LOP3.LUT R9, R3, 0x1c, RZ, 0xc0, !PT ;  /* 0x0000001c03097812 */ /* 0x001fc400078ec0ff */
[----:B-1----:R-:W-:-:S04]  /*18e60*/  LOP3.LUT R0, R2, 0x3, RZ, 0xc0, !PT ;  /* 0x0000000302007812 */ /* 0x002fc800078ec0ff */
[----:B------:R-:W-:-:S04]  /*18e70*/  LEA R0, P0, R0, UR4, 0x1 ;  /* 0x0000000400007c11 */ /* 0x000fc8000f8008ff */
[----:B------:R-:W-:Y:S01]  /*18e80*/  IADD3 R2, P4, R0, 0x9, RZ ;  /* 0x0000000900027810 */ /* 0x000fe20007f9e0ff */
[----:B------:R-:W-:Y:S01]  /*18e90*/  FMUL R28, R28, c[0x0][0x188] ;  /* 0x000062001c1c7a20 */ /* 0x000fe20000400000 */
[----:B--2---:R-:W-:Y:S01]  /*18ea0*/  HMMA.16816.F32.BF16 R4, R24, R6, R16 ;  /* 0x000000061804723c */ /* 0x004fe20000041810 */
[----:B------:R-:W2:Y:S01]  /*18eb0*/  LDL.LU.64 R18, [R1+0x21b0] ;  /* 0x0021b00001127983 */ /* 0x000ea20000300a00 */
[----:B------:R-:W5:Y:S11]  /*18ec0*/  LDL.LU.64 R16, [R1+0x21a8] ;  /* 0x0021a80001107983 */ /* 0x000f760000300a00 */
[----:B------:R-:W-:Y:S10]  /*18ed0*/  @!UPT UIADD3 URZ, URZ, URZ, URZ ;  /* 0x0000003f3f3ff290 */ /* 0x000ff4000fffe03f */
[----:B------:R-:W-:Y:S01]  /*18ee0*/  STL.64 [R1+0x80], R4 ;  /* 0x0000800401007387 */ /* 0x000fe20000100a00 */
[----:B------:R0:W-:Y:S02]  /*18ef0*/  STL [R1+0x88], R6 ;  /* 0x0000880601007387 */ /* 0x0001e40000100800 */
[----:B0-----:R-:W-:Y:S02]  /*18f00*/  LOP3.LUT R6, R3, 0xe0, RZ, 0xc0, !PT ;  /* 0x000000e003067812 */ /* 0x001fe400078ec0ff */
[----:B------:R-:W0:Y:S01]  /*18f10*/  S2R R3, SR_CTAID.X ;  /* 0x0000000000037919 */ /* 0x000e220000002500 */
[----:B------:R-:W-:Y:S01]  /*18f20*/  MOV R4, R7 ;  /* 0x0000000700047202 */ /* 0x000fe20000000f00 */
[--C-:B------:R-:W-:Y:S01]  /*18f30*/  SHF.R.U32.HI R7, RZ, 0x1, R6.reuse ;  /* 0x00000001ff077819 */ /* 0x100fe20000011606 */
[----:B------:R-:W-:-:S03]  /*18f40*/  SHF.R.U32.HI R8, RZ, 0x1, R6 ;  /* 0x00000001ff087819 */ /* 0x000fc60000011606 */
[C---:B------:R-:W-:Y:S02]  /*18f50*/  LEA.HI R7, R9.reuse, R7, RZ, 0x1e ;  /* 0x0000000709077211 */ /* 0x040fe400078ff0ff */
[----:B------:R-:W-:Y:S01]  /*18f60*/  LEA.HI R8, R9, R8, RZ, 0x1e ;  /* 0x0000000809087211 */ /* 0x000fe200078ff0ff */
[----:B------:R-:W-:Y:S01]  /*18f70*/  IMAD.X R9, RZ, RZ, UR5, P0 ;  /* 0x00000005ff097e24 */ /* 0x000fe200080e06ff */
[----:B------:R-:W-:Y:S01]  /*18f80*/  STL [R1+0x21a0], R4 ;  /* 0x0021a00401007387 */ /* 0x000fe20000100800 */
[----:B------:R1:W-:Y:S02]  /*18f90*/  STL.64 [R1+0x2198], R26 ;  /* 0x0021981a01007387 */ /* 0x0003e40000100a00 */
[C---:B0-----:R-:W-:Y:S02]  /*18fa0*/  IMAD.SHL.U32 R6, R3.reuse, 0x100, RZ ;  /* 0x0000010003067824 */ /* 0x041fe400078e00ff */
[----:B------:R-:W-:-:S03]  /*18fb0*/  IMAD.SHL.U32 R5, R3, 0x100, RZ ;  /* 0x0000010003057824 */ /* 0x000fc600078e00ff */
[----:B------:R-:W-:Y:S02]  /*18fc0*/  IADD3 R6, R6, R7, RZ ;  /* 0x0000000706067210 */ /* 0x000fe40007ffe0ff */
[----:B------:R-:W-:Y:S02]  /*18fd0*/  IADD3.X R3, RZ, R9, RZ, P4, !PT ;  /* 0x00000009ff037210 */ /* 0x000fe400027fe4ff */
[----:B------:R-:W-:Y:S02]  /*18fe0*/  IADD3 R5, R5, R8, RZ ;  /* 0x0000000805057210 */ /* 0x000fe40007ffe0ff */
[----:B------:R-:W-:Y:S01]  /*18ff0*/  ISETP.GT.U32.AND P2, PT, R2, R6, PT ;  /* 0x000000060200720c */ /* 0x000fe20003f44070 */
[----:B------:R-:W2:Y:S01]  /*19000*/  LDL.LU R8, [R1+0x120] ;  /* 0x0001200001087983 */ /* 0x000ea20000300800 */
[----:B------:R-:W2:Y:S02]  /*19010*/  LDL.LU R7, [R1+0x150] ;  /* 0x0001500001077983 */ /* 0x000ea40000300800 */
[----:B------:R0:W-:Y:S01]  /*19020*/  STL.64 [R1+0x2190], R24 ;  /* 0x0021901801007387 */ /* 0x0001e20000100a00 */
[----:B------:R-:W-:-:S04]  /*19030*/  ISETP.GT.U32.AND.EX P2, PT, R3, RZ, PT, P2 ;  /* 0x000000ff0300720c */ /* 0x000fc80003f44120 */
[----:B-1----:R-:W-:Y:S01]  /*19040*/  FSEL R26, R28, -INF , !P2 ;  /* 0xff8000001c1a7808 */ /* 0x002fe20005000000 */
[----:B0-----:R-:W5:Y:S01]  /*19050*/  LDL.LU R24, [R1+0x27c] ;  /* 0x00027c0001187983 */ /* 0x001f620000300800 */
[----:B------:R-:W5:Y:S02]  /*19060*/  LDL.LU R25, [R1+0x158] ;  /* 0x0001580001197983 */ /* 0x000f640000300800 */
[----:B------:R-:W-:Y:S02]  /*19070*/  STL [R1+0xe0], R9 ;  /* 0x0000e00901007387 */ /* 0x000fe40000100800 */
[----:B------:R-:W5:Y:S01]  /*19080*/  LDL.LU R28, [R1+0x274] ;  /* 0x00027400011c7983 */ /* 0x000f620000300800 */
[----:B------:R-:W5:Y:S01]  /*19090*/  LDL.LU R4, [R1+0x128] ;  /* 0x0001280001047983 */ /* 0x000f620000300800 */
[----:B------:R0:W-:Y:S03]  /*190a0*/  STL [R1+0x130], R26 ;  /* 0x0001301a01007387 */ /* 0x0001e60000100800 */
[----:B0-----:R-:W5:Y:S01]  /*190b0*/  LDL.LU R26, [R1+0x154] ;  /* 0x00015400011a7983 */ /* 0x001f620000300800 */
[----:B------:R-:W5:Y:S01]  /*190c0*/  LDL.LU R27, [R1+0x15c] ;  /* 0x00015c00011b7983 */ /* 0x000f620000300800 */
[----:B------:R-:W-:-:S02]  /*190d0*/  IADD3 R5, R5, 0x8, RZ ;  /* 0x0000000805057810 */ /* 0x000fc40007ffe0ff */
[C---:B----4-:R-:W-:Y:S02]  /*190e0*/  ISETP.GT.U32.AND P3, PT, R2.reuse, R12, PT ;  /* 0x0000000c0200720c */ /* 0x050fe40003f64070 */
[C---:B------:R-:W-:Y:S01]  /*190f0*/  ISETP.GT.U32.AND P5, PT, R2.reuse, R5, PT ;  /* 0x000000050200720c */ /* 0x040fe20003fa4070 */
[----:B------:R-:W-:Y:S01]  /*19100*/  FMUL R29, R29, c[0x0][0x188] ;  /* 0x000062001d1d7a20 */ /* 0x000fe20000400000 */
[C---:B------:R-:W-:Y:S02]  /*19110*/  ISETP.GT.U32.AND.EX P3, PT, R3.reuse, RZ, PT, P3 ;  /* 0x000000ff0300720c */ /* 0x040fe40003f64130 */
[----:B------:R-:W-:Y:S02]  /*19120*/  ISETP.GT.U32.AND.EX P5, PT, R3, RZ, PT, P5 ;  /* 0x000000ff0300720c */ /* 0x000fe40003fa4150 */
[----:B---3--:R-:W-:Y:S01]  /*19130*/  ISETP.GT.U32.AND P1, PT, R2, R14, PT ;  /* 0x0000000e0200720c */ /* 0x008fe20003f24070 */
[----:B------:R-:W-:Y:S01]  /*19140*/  IADD3 R2, P0, R0, 0x10, RZ ;  /* 0x0000001000027810 */ /* 0x000fe20007f1e0ff */
[----:B------:R-:W-:-:S02]  /*19150*/  FSEL R29, R29, -INF , !P5 ;  /* 0xff8000001d1d7808 */ /* 0x000fc40006800000 */
[----:B------:R-:W-:Y:S02]  /*19160*/  ISETP.GT.U32.AND.EX P1, PT, R3, RZ, PT, P1 ;  /* 0x000000ff0300720c */ /* 0x000fe40003f24110 */
[C---:B------:R-:W-:Y:S01]  /*19170*/  ISETP.GT.U32.AND P6, PT, R2.reuse, R6, PT ;  /* 0x000000060200720c */ /* 0x040fe20003fc4070 */
[----:B------:R-:W-:Y:S01]  /*19180*/  IMAD.X R3, RZ, RZ, R9, P0 ;  /* 0x000000ffff037224 */ /* 0x000fe200000e0609 */
[----:B------:R0:W-:Y:S01]  /*19190*/  STL [R1+0xe4], R29 ;  /* 0x0000e41d01007387 */ /* 0x0001e20000100800 */
[C---:B------:R-:W-:Y:S02]  /*191a0*/  ISETP.GT.U32.AND P4, PT, R2.reuse, R5, PT ;  /* 0x000000050200720c */ /* 0x040fe40003f84070 */
[C---:B------:R-:W-:Y:S02]  /*191b0*/  ISETP.GT.U32.AND P2, PT, R2.reuse, R12, PT ;  /* 0x0000000c0200720c */ /* 0x040fe40003f44070 */
[----:B------:R-:W-:Y:S02]  /*191c0*/  ISETP.GT.U32.AND.EX P6, PT, R3, RZ, PT, P6 ;  /* 0x000000ff0300720c */ /* 0x000fe40003fc4160 */
[----:B------:R-:W-:-:S02]  /*191d0*/  ISETP.GT.U32.AND P5, PT, R2, R14, PT ;  /* 0x0000000e0200720c */ /* 0x000fc40003fa4070 */
[C---:B------:R-:W-:Y:S02]  /*191e0*/  ISETP.GT.U32.AND.EX P4, PT, R3.reuse, RZ, PT, P4 ;  /* 0x000000ff0300720c */ /* 0x040fe40003f84140 */
[C---:B------:R-:W-:Y:S02]  /*191f0*/  ISETP.GT.U32.AND.EX P2, PT, R3.reuse, RZ, PT, P2 ;  /* 0x000000ff0300720c */ /* 0x040fe40003f44120 */
[----:B------:R-:W-:Y:S01]  /*19200*/  ISETP.GT.U32.AND.EX P5, PT, R3, RZ, PT, P5 ;  /* 0x000000ff0300720c */ /* 0x000fe20003fa4150 */
[----:B--2---:R-:W-:Y:S02]  /*19210*/  FMUL R7, R7, c[0x0][0x188] ;  /* 0x0000620007077a20 */ /* 0x004fe40000400000 */
[----:B-----5:R-:W-:-:S05]  /*19220*/  FMUL R28, R28, c[0x0][0x188] ;  /* 0x000062001c1c7a20 */ /* 0x020fca0000400000 */
[----:B------:R-:W-:-:S05]  /*19230*/  FSEL R28, R28, -INF , !P3 ;  /* 0xff8000001c1c7808 */ /* 0x000fca0005800000 */
[----:B------:R1:W-:Y:S01]  /*19240*/  STL [R1+0x134], R28 ;  /* 0x0001341c01007387 */ /* 0x0003e20000100800 */
[----:B0-----:R-:W-:Y:S01]  /*19250*/  FMUL R29, R25, c[0x0][0x188] ;  /* 0x00006200191d7a20 */ /* 0x001fe20000400000 */
[----:B------:R-:W-:Y:S02]  /*19260*/  IADD3 R2, P3, R0, 0x11, RZ ;  /* 0x0000001100027810 */ /* 0x000fe40007f7e0ff */
[----:B------:R-:W-:Y:S01]  /*19270*/  FSEL R7, R7, -INF , !P6 ;  /* 0xff80000007077808 */ /* 0x000fe20007000000 */
[----:B-1----:R-:W-:Y:S02]  /*19280*/  FMUL R28, R24, c[0x0][0x188] ;  /* 0x00006200181c7a20 */ /* 0x002fe40000400000 */
[----:B------:R-:W-:-:S03]  /*19290*/  FMUL R4, R4, c[0x0][0x188] ;  /* 0x0000620004047a20 */ /* 0x000fc60000400000 */
[----:B------:R-:W-:Y:S01]  /*192a0*/  FSEL R24, R28, -INF , !P1 ;  /* 0xff8000001c187808 */ /* 0x000fe20004800000 */
[----:B------:R-:W-:Y:S01]  /*192b0*/  FMUL R28, R8, c[0x0][0x188] ;  /* 0x00006200081c7a20 */ /* 0x000fe20000400000 */
[----:B------:R-:W-:Y:S02]  /*192c0*/  FSEL R8, R29, -INF , !P4 ;  /* 0xff8000001d087808 */ /* 0x000fe40006000000 */
[C---:B------:R-:W-:Y:S02]  /*192d0*/  ISETP.GT.U32.AND P0, PT, R2.reuse, R6, PT ;  /* 0x000000060200720c */ /* 0x040fe40003f04070 */
[----:B------:R-:W-:Y:S01]  /*192e0*/  IADD3.X R3, RZ, R9, RZ, P3, !PT ;  /* 0x00000009ff037210 */ /* 0x000fe20001ffe4ff */
[----:B------:R0:W-:Y:S01]  /*192f0*/  STL [R1+0x150], R24 ;  /* 0x0001501801007387 */ /* 0x0001e20000100800 */
[C---:B------:R-:W-:Y:S02]  /*19300*/  ISETP.GT.U32.AND P1, PT, R2.reuse, R5, PT ;  /* 0x000000050200720c */ /* 0x040fe40003f24070 */
[----:B------:R-:W-:-:S02]  /*19310*/  ISETP.GT.U32.AND P6, PT, R2, R12, PT ;  /* 0x0000000c0200720c */ /* 0x000fc40003fc4070 */
[----:B------:R-:W-:Y:S01]  /*19320*/  ISETP.GT.U32.AND P4, PT, R2, R14, PT ;  /* 0x0000000e0200720c */ /* 0x000fe20003f84070 */
[----:B------:R-:W-:Y:S02]  /*19330*/  FSEL R2, R28, -INF , !P2 ;  /* 0xff8000001c027808 */ /* 0x000fe40005000000 */
[----:B------:R-:W-:Y:S01]  /*19340*/  FMUL R28, R26, c[0x0][0x188] ;  /* 0x000062001a1c7a20 */ /* 0x000fe20000400000 */
[----:B------:R-:W-:Y:S02]  /*19350*/  FSEL R4, R4, -INF , !P5 ;  /* 0xff80000004047808 */ /* 0x000fe40006800000 */
[----:B------:R-:W-:Y:S01]  /*19360*/  ISETP.GT.U32.AND.EX P0, PT, R3, RZ, PT, P0 ;  /* 0x000000ff0300720c */ /* 0x000fe20003f04100 */
[----:B0-----:R-:W2:Y:S01]  /*19370*/  LDL.LU R24, [R1+0x12c] ;  /* 0x00012c0001187983 */ /* 0x001ea20000300800 */
[----:B------:R0:W-:Y:S02]  /*19380*/  STL [R1+0x2cc], R7 ;  /* 0x0002cc0701007387 */ /* 0x0001e40000100800 */
[----:B------:R-:W-:Y:S01]  /*19390*/  FSEL R26, R28, -INF , !P0 ;  /* 0xff8000001c1a7808 */ /* 0x000fe20004000000 */
[----:B0-----:R-:W3:Y:S01]  /*193a0*/  LDL.LU R7, [R1+0x110] ;  /* 0x0001100001077983 */ /* 0x001ee20000300800 */
[----:B------:R0:W-:Y:S02]  /*193b0*/  STL [R1+0x2c4], R8 ;  /* 0x0002c40801007387 */ /* 0x0001e40000100800 */
[----:B------:R-:W4:Y:S01]  /*193c0*/  LDL.LU R25, [R1+0x118] ;  /* 0x0001180001197983 */ /* 0x000f220000300800 */
[----:B0-----:R-:W5:Y:S01]  /*193d0*/  LDL.LU R8, [R1+0x100] ;  /* 0x0001000001087983 */ /* 0x001f620000300800 */
[----:B------:R-:W-:Y:S02]  /*193e0*/  STL [R1+0x2dc], R2 ;  /* 0x0002dc0201007387 */ /* 0x000fe40000100800 */
[----:B------:R0:W-:Y:S02]  /*193f0*/  STL [R1+0x2ec], R4 ;  /* 0x0002ec0401007387 */ /* 0x0001e40000100800 */
[----:B------:R-:W2:Y:S01]  /*19400*/  LDL.LU R28, [R1+0x124] ;  /* 0x00012400011c7983 */ /* 0x000ea20000300800 */
[----:B0-----:R-:W4:Y:S01]  /*19410*/  LDL.LU R4, [R1+0x108] ;  /* 0x0001080001047983 */ /* 0x001f220000300800 */
[----:B------:R0:W-:Y:S03]  /*19420*/  STL [R1+0x2c8], R26 ;  /* 0x0002c81a01007387 */ /* 0x0001e60000100800 */
[----:B0-----:R-:W5:Y:S01]  /*19430*/  LDL.LU R26, [R1+0x114] ;  /* 0x00011400011a7983 */ /* 0x001f620000300800 */
[----:B------:R-:W-:-:S02]  /*19440*/  FMUL R29, R27, c[0x0][0x188] ;  /* 0x000062001b1d7a20 */ /* 0x000fc40000400000 */
[----:B------:R-:W5:Y:S01]  /*19450*/  LDL.LU R27, [R1+0x11c] ;  /* 0x00011c00011b7983 */ /* 0x000f620000300800 */
[C---:B------:R-:W-:Y:S02]  /*19460*/  ISETP.GT.U32.AND.EX P1, PT, R3.reuse, RZ, PT, P1 ;  /* 0x000000ff0300720c */ /* 0x040fe40003f24110 */
[----:B------:R-:W-:Y:S02]  /*19470*/  ISETP.GT.U32.AND.EX P6, PT, R3, RZ, PT, P6 ;  /* 0x000000ff0300720c */ /* 0x000fe40003fc4160 */
[----:B------:R-:W-:Y:S02]  /*19480*/  IADD3 R2, P2, R0, 0x18, RZ ;  /* 0x0000001800027810 */ /* 0x000fe40007f5e0ff */
[----:B------:R-:W-:Y:S02]  /*19490*/  FSEL R29, R29, -INF , !P1 ;  /* 0xff8000001d1d7808 */ /* 0x000fe40004800000 */
[----:B------:R-:W-:Y:S02]  /*194a0*/  ISETP.GT.U32.AND.EX P4, PT, R3, RZ, PT, P4 ;  /* 0x000000ff0300720c */ /* 0x000fe40003f84140 */
[C---:B------:R-:W-:Y:S01]  /*194b0*/  ISETP.GT.U32.AND P3, PT, R2.reuse, R6, PT ;  /* 0x000000060200720c */ /* 0x040fe20003f64070 */
[----:B------:R-:W-:Y:S01]  /*194c0*/  IMAD.X R3, RZ, RZ, R9, P2 ;  /* 0x000000ffff037224 */ /* 0x000fe200010e0609 */
[----:B------:R4:W-:Y:S01]  /*194d0*/  STL [R1+0x2c0], R29 ;  /* 0x0002c01d01007387 */ /* 0x0009e20000100800 */
[----:B------:R-:W-:-:S02]  /*194e0*/  ISETP.GT.U32.AND P5, PT, R2, R5, PT ;  /* 0x000000050200720c */ /* 0x000fc40003fa4070 */
[C---:B------:R-:W-:Y:S02]  /*194f0*/  ISETP.GT.U32.AND P0, PT, R2.reuse, R12, PT ;  /* 0x0000000c0200720c */ /* 0x040fe40003f04070 */
[C---:B------:R-:W-:Y:S02]  /*19500*/  ISETP.GT.U32.AND.EX P3, PT, R3.reuse, RZ, PT, P3 ;  /* 0x000000ff0300720c */ /* 0x040fe40003f64130 */
[----:B------:R-:W-:Y:S02]  /*19510*/  ISETP.GT.U32.AND P1, PT, R2, R14, PT ;  /* 0x0000000e0200720c */ /* 0x000fe40003f24070 */
[C---:B------:R-:W-:Y:S02]  /*19520*/  ISETP.GT.U32.AND.EX P5, PT, R3.reuse, RZ, PT, P5 ;  /* 0x000000ff0300720c */ /* 0x040fe40003fa4150 */
[C---:B------:R-:W-:Y:S02]  /*19530*/  ISETP.GT.U32.AND.EX P0, PT, R3.reuse, RZ, PT, P0 ;  /* 0x000000ff0300720c */ /* 0x040fe40003f04100 */
[----:B------:R-:W-:Y:S01]  /*19540*/  ISETP.GT.U32.AND.EX P1, PT, R3, RZ, PT, P1 ;  /* 0x000000ff0300720c */ /* 0x000fe20003f24110 */
[----:B---3--:R-:W-:-:S02]  /*19550*/  FMUL R7, R7, c[0x0][0x188] ;  /* 0x0000620007077a20 */ /* 0x008fc40000400000 */
[----:B--2---:R-:W-:-:S05]  /*19560*/  FMUL R28, R28, c[0x0][0x188] ;  /* 0x000062001c1c7a20 */ /* 0x004fca0000400000 */
[----:B------:R-:W-:-:S05]  /*19570*/  FSEL R28, R28, -INF , !P6 ;  /* 0xff8000001c1c7808 */ /* 0x000fca0007000000 */
[----:B------:R0:W-:Y:S01]  /*19580*/  STL [R1+0x2d8], R28 ;  /* 0x0002d81c01007387 */ /* 0x0001e20000100800 */
[----:B----4-:R-:W-:Y:S01]  /*19590*/  FMUL R29, R25, c[0x0][0x188] ;  /* 0x00006200191d7a20 */ /* 0x010fe20000400000 */
[----:B------:R-:W-:Y:S02]  /*195a0*/  IADD3 R2, P6, R0, 0x19, RZ ;  /* 0x0000001900027810 */ /* 0x000fe40007fde0ff */
[----:B------:R-:W-:Y:S01]  /*195b0*/  FSEL R7, R7, -INF , !P3 ;  /* 0xff80000007077808 */ /* 0x000fe20005800000 */
[----:B0-----:R-:W-:Y:S02]  /*195c0*/  FMUL R28, R24, c[0x0][0x188] ;  /* 0x00006200181c7a20 */ /* 0x001fe40000400000 */
[----:B------:R-:W-:-:S03]  /*195d0*/  FMUL R4, R4, c[0x0][0x188] ;  /* 0x0000620004047a20 */ /* 0x000fc60000400000 */
[----:B------:R-:W-:Y:S01]  /*195e0*/  FSEL R24, R28, -INF , !P4 ;  /* 0xff8000001c187808 */ /* 0x000fe20006000000 */
[----:B-----5:R-:W-:Y:S01]  /*195f0*/  FMUL R28, R8, c[0x0][0x188] ;  /* 0x00006200081c7a20 */ /* 0x020fe20000400000 */
        /* <DEDUP_REMOVED lines=150> */
[----:B------:R-:W-:Y:S01]  /*19f60*/  FSEL R7, R7, -INF , !P6 ;  /* 0xff80000007077808 */ /* 0x000fe20007000000 */
[----:B0-----:R-:W-:-:S05]  /*19f70*/  FMUL R28, R24, c[0x0][0x188] ;  /* 0x00006200181c7a20 */ /* 0x001fca0000400000 */
[----:B------:R-:W-:Y:S01]  /*19f80*/  FSEL R24, R28, -INF , !P4 ;  /* 0xff8000001c187808 */ /* 0x000fe20006000000 */
[----:B-----5:R-:W-:Y:S01]  /*19f90*/  FMUL R28, R8, c[0x0][0x188] ;  /* 0x00006200081c7a20 */ /* 0x020fe20000400000 */
[----:B------:R-:W-:-:S03]  /*19fa0*/  FSEL R8, R29, -INF , !P5 ;  /* 0xff8000001d087808 */ /* 0x000fc60006800000 */
[----:B------:R-:W-:Y:S01]  /*19fb0*/  STL [R1+0x65c], R24 ;  /* 0x00065c1801007387 */ /* 0x000fe20000100800 */
[----:B------:R-:W2:Y:S01]  /*19fc0*/  LDL.LU R25, [R1+0x6c] ;  /* 0x00006c0001197983 */ /* 0x000ea20000300800 */
[----:B------:R-:W-:Y:S01]  /*19fd0*/  FSEL R3, R28, -INF , !P2 ;  /* 0xff8000001c037808 */ /* 0x000fe20005000000 */
[----:B------:R0:W-:Y:S01]  /*19fe0*/  STL [R1+0x698], R7 ;  /* 0x0006980701007387 */ /* 0x0001e20000100800 */
[----:B------:R-:W-:Y:S01]  /*19ff0*/  IADD3 R2, P3, R0, 0x31, RZ ;  /* 0x0000003100027810 */ /* 0x000fe20007f7e0ff */
[----:B------:R-:W-:-:S03]  /*1a000*/  FMUL R4, R4, c[0x0][0x188] ;  /* 0x0000620004047a20 */ /* 0x000fc60000400000 */
[----:B------:R-:W-:Y:S01]  /*1a010*/  ISETP.GT.U32.AND P0, PT, R2, R6, PT ;  /* 0x000000060200720c */ /* 0x000fe20003f04070 */
[----:B0-----:R-:W3:Y:S01]  /*1a020*/  LDL.LU R7, [R1+0x70] ;  /* 0x0000700001077983 */ /* 0x001ee20000300800 */
[----:B------:R0:W-:Y:S02]  /*1a030*/  STL [R1+0x690], R8 ;  /* 0x0006900801007387 */ /* 0x0001e40000100800 */
[----:B------:R-:W-:Y:S01]  /*1a040*/  FMUL R28, R26, c[0x0][0x188] ;  /* 0x000062001a1c7a20 */ /* 0x000fe20000400000 */
[----:B------:R-:W-:Y:S01]  /*1a050*/  FSEL R4, R4, -INF , !P1 ;  /* 0xff80000004047808 */ /* 0x000fe20004800000 */
[----:B0-----:R-:W4:Y:S01]  /*1a060*/  LDL.LU R8, [R1+0x78] ;  /* 0x0000780001087983 */ /* 0x001f220000300800 */
[----:B------:R0:W-:Y:S02]  /*1a070*/  STL [R1+0x6ac], R3 ;  /* 0x0006ac0301007387 */ /* 0x0001e40000100800 */
[----:B------:R-:W5:Y:S02]  /*1a080*/  LDL.LU R26, [R1+0x10] ;  /* 0x00001000011a7983 */ /* 0x000f640000300800 */
[----:B------:R1:W-:Y:S01]  /*1a090*/  STL [R1+0x6c0], R4 ;  /* 0x0006c00401007387 */ /* 0x0003e20000100800 */
[----:B0-----:R-:W-:-:S04]  /*1a0a0*/  IADD3.X R3, RZ, R9, RZ, P3, !PT ;  /* 0x00000009ff037210 */ /* 0x001fc80001ffe4ff */
[----:B------:R-:W-:-:S04]  /*1a0b0*/  ISETP.GT.U32.AND.EX P0, PT, R3, RZ, PT, P0 ;  /* 0x000000ff0300720c */ /* 0x000fc80003f04100 */
[----:B------:R-:W-:Y:S02]  /*1a0c0*/  FSEL R24, R28, -INF , !P0 ;  /* 0xff8000001c187808 */ /* 0x000fe40004000000 */
[----:B------:R-:W2:Y:S01]  /*1a0d0*/  LDL.LU R28, [R1+0x64] ;  /* 0x00006400011c7983 */ /* 0x000ea20000300800 */
[----:B-1----:R-:W4:Y:S02]  /*1a0e0*/  LDL.LU R4, [R1+0x18] ;  /* 0x0000180001047983 */ /* 0x002f240000300800 */
[----:B------:R0:W-:Y:S02]  /*1a0f0*/  STL [R1+0x694], R24 ;  /* 0x0006941801007387 */ /* 0x0001e40000100800 */
[----:B------:R-:W-:Y:S01]  /*1a100*/  FMUL R29, R27, c[0x0][0x188] ;  /* 0x000062001b1d7a20 */ /* 0x000fe20000400000 */
[----:B0-----:R-:W4:Y:S01]  /*1a110*/  LDL.LU R24, [R1+0x74] ;  /* 0x0000740001187983 */ /* 0x001f220000300800 */
[----:B------:R-:W4:Y:S01]  /*1a120*/  LDL.LU R27, [R1+0x7c] ;  /* 0x00007c00011b7983 */ /* 0x000f220000300800 */
[----:B------:R-:W-:-:S02]  /*1a130*/  ISETP.GT.U32.AND P4, PT, R2, R5, PT ;  /* 0x000000050200720c */ /* 0x000fc40003f84070 */
[C---:B------:R-:W-:Y:S02]  /*1a140*/  ISETP.GT.U32.AND P6, PT, R2.reuse, R12, PT ;  /* 0x0000000c0200720c */ /* 0x040fe40003fc4070 */
[C---:B------:R-:W-:Y:S02]  /*1a150*/  ISETP.GT.U32.AND.EX P4, PT, R3.reuse, RZ, PT, P4 ;  /* 0x000000ff0300720c */ /* 0x040fe40003f84140 */
[----:B------:R-:W-:Y:S02]  /*1a160*/  ISETP.GT.U32.AND.EX P6, PT, R3, RZ, PT, P6 ;  /* 0x000000ff0300720c */ /* 0x000fe40003fc4160 */
[----:B------:R-:W-:Y:S02]  /*1a170*/  FSEL R29, R29, -INF , !P4 ;  /* 0xff8000001d1d7808 */ /* 0x000fe40006000000 */
[----:B------:R-:W-:Y:S01]  /*1a180*/  ISETP.GT.U32.AND P5, PT, R2, R14, PT ;  /* 0x0000000e0200720c */ /* 0x000fe20003fa4070 */
[----:B------:R-:W-:Y:S02]  /*1a190*/  IADD3 R2, P2, R0, 0x38, RZ ;  /* 0x0000003800027810 */ /* 0x000fe40007f5e0ff */
[----:B------:R-:W-:Y:S01]  /*1a1a0*/  STL [R1+0x684], R29 ;  /* 0x0006841d01007387 */ /* 0x000fe20000100800 */
[----:B------:R-:W-:-:S02]  /*1a1b0*/  ISETP.GT.U32.AND.EX P5, PT, R3, RZ, PT, P5 ;  /* 0x000000ff0300720c */ /* 0x000fc40003fa4150 */
[----:B------:R-:W-:Y:S01]  /*1a1c0*/  IMAD.X R3, RZ, RZ, R9, P2 ;  /* 0x000000ffff037224 */ /* 0x000fe200010e0609 */
[----:B------:R-:W-:-:S04]  /*1a1d0*/  ISETP.GT.U32.AND P3, PT, R2, R6, PT ;  /* 0x000000060200720c */ /* 0x000fc80003f64070 */
[C---:B------:R-:W-:Y:S02]  /*1a1e0*/  ISETP.GT.U32.AND.EX P3, PT, R3.reuse, RZ, PT, P3 ;  /* 0x000000ff0300720c */ /* 0x040fe40003f64130 */
[C---:B------:R-:W-:Y:S02]  /*1a1f0*/  ISETP.GT.U32.AND P1, PT, R2.reuse, R5, PT ;  /* 0x000000050200720c */ /* 0x040fe40003f24070 */
[C---:B------:R-:W-:Y:S02]  /*1a200*/  ISETP.GT.U32.AND P0, PT, R2.reuse, R12, PT ;  /* 0x0000000c0200720c */ /* 0x040fe40003f04070 */
[----:B------:R-:W-:Y:S02]  /*1a210*/  ISETP.GT.U32.AND P4, PT, R2, R14, PT ;  /* 0x0000000e0200720c */ /* 0x000fe40003f84070 */
[C---:B------:R-:W-:Y:S02]  /*1a220*/  ISETP.GT.U32.AND.EX P1, PT, R3.reuse, RZ, PT, P1 ;  /* 0x000000ff0300720c */ /* 0x040fe40003f24110 */
[----:B------:R-:W-:-:S02]  /*1a230*/  ISETP.GT.U32.AND.EX P0, PT, R3, RZ, PT, P0 ;  /* 0x000000ff0300720c */ /* 0x000fc40003f04100 */
[----:B------:R-:W-:Y:S01]  /*1a240*/  ISETP.GT.U32.AND.EX P4, PT, R3, RZ, PT, P4 ;  /* 0x000000ff0300720c */ /* 0x000fe20003f84140 */
[----:B---3--:R-:W-:Y:S02]  /*1a250*/  FMUL R7, R7, c[0x0][0x188] ;  /* 0x0000620007077a20 */ /* 0x008fe40000400000 */
[----:B--2---:R-:W-:-:S05]  /*1a260*/  FMUL R28, R28, c[0x0][0x188] ;  /* 0x000062001c1c7a20 */ /* 0x004fca0000400000 */
[----:B------:R-:W-:-:S05]  /*1a270*/  FSEL R28, R28, -INF , !P6 ;  /* 0xff8000001c1c7808 */ /* 0x000fca0007000000 */
[----:B------:R0:W-:Y:S02]  /*1a280*/  STL [R1+0x6a8], R28 ;  /* 0x0006a81c01007387 */ /* 0x0001e40000100800 */
[----:B0-----:R-:W-:Y:S02]  /*1a290*/  FMUL R28, R25, c[0x0][0x188] ;  /* 0x00006200191c7a20 */ /* 0x001fe40000400000 */
[----:B------:R-:W2:Y:S03]  /*1a2a0*/  LDL.LU R25, [R1+0x14] ;  /* 0x0000140001197983 */ /* 0x000ea60000300800 */
[----:B------:R-:W-:-:S05]  /*1a2b0*/  FSEL R28, R28, -INF , !P5 ;  /* 0xff8000001c1c7808 */ /* 0x000fca0006800000 */
[----:B------:R0:W-:Y:S01]  /*1a2c0*/  STL [R1+0x6bc], R28 ;  /* 0x0006bc1c01007387 */ /* 0x0001e20000100800 */
[----:B----4-:R-:W-:Y:S01]  /*1a2d0*/  FMUL R29, R8, c[0x0][0x188] ;  /* 0x00006200081d7a20 */ /* 0x010fe20000400000 */
[----:B0-----:R-:W-:Y:S02]  /*1a2e0*/  FSEL R28, R7, -INF , !P3 ;  /* 0xff800000071c7808 */ /* 0x001fe40005800000 */
[----:B------:R-:W3:Y:S01]  /*1a2f0*/  LDL.LU R7, [R1+0x1c] ;  /* 0x00001c0001077983 */ /* 0x000ee20000300800 */
[----:B------:R-:W4:Y:S02]  /*1a300*/  LDL.LU R8, [R1+0x30] ;  /* 0x0000300001087983 */ /* 0x000f240000300800 */
[----:B------:R5:W-:Y:S01]  /*1a310*/  STL [R1+0x68c], R28 ;  /* 0x00068c1c01007387 */ /* 0x000be20000100800 */
[----:B------:R-:W-:Y:S01]  /*1a320*/  FSEL R29, R29, -INF , !P1 ;  /* 0xff8000001d1d7808 */ /* 0x000fe20004800000 */
[----:B-----5:R-:W-:Y:S02]  /*1a330*/  FMUL R28, R26, c[0x0][0x188] ;  /* 0x000062001a1c7a20 */ /* 0x020fe40000400000 */
[----:B------:R-:W5:Y:S01]  /*1a340*/  LDL.LU R26, [R1+0x38] ;  /* 0x00003800011a7983 */ /* 0x000f620000300800 */
[----:B------:R-:W-:-:S02]  /*1a350*/  FMUL R4, R4, c[0x0][0x188] ;  /* 0x0000620004047a20 */ /* 0x000fc40000400000 */
[----:B------:R-:W-:Y:S01]  /*1a360*/  FSEL R3, R28, -INF , !P0 ;  /* 0xff8000001c037808 */ /* 0x000fe20004000000 */
[----:B------:R0:W-:Y:S01]  /*1a370*/  STL [R1+0x674], R29 ;  /* 0x0006741d01007387 */ /* 0x0001e20000100800 */
[----:B------:R-:W-:Y:S01]  /*1a380*/  FMUL R28, R24, c[0x0][0x188] ;  /* 0x00006200181c7a20 */ /* 0x000fe20000400000 */
[----:B------:R-:W-:Y:S02]  /*1a390*/  FSEL R24, R4, -INF , !P4 ;  /* 0xff80000004187808 */ /* 0x000fe40006000000 */
[----:B------:R1:W-:Y:S01]  /*1a3a0*/  STL [R1+0x6a4], R3 ;  /* 0x0006a40301007387 */ /* 0x0003e20000100800 */
[----:B0-----:R-:W-:-:S03]  /*1a3b0*/  FMUL R29, R27, c[0x0][0x188] ;  /* 0x000062001b1d7a20 */ /* 0x001fc60000400000 */
[----:B------:R-:W5:Y:S01]  /*1a3c0*/  LDL.LU R27, [R1+0x34] ;  /* 0x00003400011b7983 */ /* 0x000f620000300800 */
[----:B------:R-:W5:Y:S01]  /*1a3d0*/  LDL.LU R4, [R1+0x3c] ;  /* 0x00003c0001047983 */ /* 0x000f620000300800 */
[----:B------:R-:W-:-:S04]  /*1a3e0*/  IADD3 R2, P6, R0, 0x39, RZ ;  /* 0x0000003900027810 */ /* 0x000fc80007fde0ff */
[C---:B------:R-:W-:Y:S02]  /*1a3f0*/  ISETP.GT.U32.AND P2, PT, R2.reuse, R6, PT ;  /* 0x000000060200720c */ /* 0x040fe40003f44070 */
[----:B-1----:R-:W-:Y:S02]  /*1a400*/  IADD3.X R3, RZ, R9, RZ, P6, !PT ;  /* 0x00000009ff037210 */ /* 0x002fe400037fe4ff */
[C---:B------:R-:W-:Y:S02]  /*1a410*/  ISETP.GT.U32.AND P5, PT, R2.reuse, R5, PT ;  /* 0x000000050200720c */ /* 0x040fe40003fa4070 */
[C---:B------:R-:W-:Y:S01]  /*1a420*/  ISETP.GT.U32.AND.EX P2, PT, R3.reuse, RZ, PT, P2 ;  /* 0x000000ff0300720c */ /* 0x040fe20003f44120 */
[----:B------:R0:W-:Y:S01]  /*1a430*/  STL [R1+0x6b8], R24 ;  /* 0x0006b81801007387 */ /* 0x0001e20000100800 */
[----:B------:R-:W-:Y:S02]  /*1a440*/  ISETP.GT.U32.AND.EX P5, PT, R3, RZ, PT, P5 ;  /* 0x000000ff0300720c */ /* 0x000fe40003fa4150 */
[----:B------:R-:W-:-:S02]  /*1a450*/  ISETP.GT.U32.AND P3, PT, R2, R12, PT ;  /* 0x0000000c0200720c */ /* 0x000fc40003f64070 */
[----:B0-----:R-:W-:Y:S02]  /*1a460*/  FSEL R24, R28, -INF , !P2 ;  /* 0xff8000001c187808 */ /* 0x001fe40005000000 */
[----:B------:R-:W-:-:S03]  /*1a470*/  ISETP.GT.U32.AND.EX P3, PT, R3, RZ, PT, P3 ;  /* 0x000000ff0300720c */ /* 0x000fc60003f64130 */
[----:B------:R0:W-:Y:S01]  /*1a480*/  STL [R1+0x67c], R24 ;  /* 0x00067c1801007387 */ /* 0x0001e20000100800 */
[----:B------:R-:W-:Y:S01]  /*1a490*/  ISETP.GT.U32.AND P1, PT, R2, R14, PT ;  /* 0x0000000e0200720c */ /* 0x000fe20003f24070 */
[----:B------:R-:W-:Y:S01]  /*1a4a0*/  IADD3 R2, P0, R0, 0x40, RZ ;  /* 0x0000004000027810 */ /* 0x000fe20007f1e0ff */
[----:B0-----:R-:W-:Y:S02]  /*1a4b0*/  FSEL R24, R29, -INF , !P5 ;  /* 0xff8000001d187808 */ /* 0x001fe40006800000 */
[----:B------:R-:W-:-:S03]  /*1a4c0*/  ISETP.GT.U32.AND.EX P1, PT, R3, RZ, PT, P1 ;  /* 0x000000ff0300720c */ /* 0x000fc60003f24110 */
[----:B------:R0:W-:Y:S01]  /*1a4d0*/  STL [R1+0x680], R24 ;  /* 0x0006801801007387 */ /* 0x0001e20000100800 */
[----:B------:R-:W-:Y:S01]  /*1a4e0*/  IMAD.X R3, RZ, RZ, R9, P0 ;  /* 0x000000ffff037224 */ /* 0x000fe200000e0609 */
[C---:B------:R-:W-:Y:S02]  /*1a4f0*/  ISETP.GT.U32.AND P6, PT, R2.reuse, R6, PT ;  /* 0x000000060200720c */ /* 0x040fe40003fc4070 */
[C---:B------:R-:W-:Y:S02]  /*1a500*/  ISETP.GT.U32.AND P4, PT, R2.reuse, R5, PT ;  /* 0x000000050200720c */ /* 0x040fe40003f84070 */
[----:B------:R-:W-:Y:S02]  /*1a510*/  ISETP.GT.U32.AND.EX P6, PT, R3, RZ, PT, P6 ;  /* 0x000000ff0300720c */ /* 0x000fe40003fc4160 */
[C---:B------:R-:W-:Y:S02]  /*1a520*/  ISETP.GT.U32.AND P2, PT, R2.reuse, R12, PT ;  /* 0x0000000c0200720c */ /* 0x040fe40003f44070 */
[----:B------:R-:W-:-:S02]  /*1a530*/  ISETP.GT.U32.AND P5, PT, R2, R14, PT ;  /* 0x0000000e0200720c */ /* 0x000fc40003fa4070 */
[C---:B------:R-:W-:Y:S01]  /*1a540*/  ISETP.GT.U32.AND.EX P4, PT, R3.reuse, RZ, PT, P4 ;  /* 0x000000ff0300720c */ /* 0x040fe20003f84140 */
[----:B------:R-:W-:Y:S01]  /*1a550*/  FMUL R16, R16, c[0x0][0x188] ;  /* 0x0000620010107a20 */ /* 0x000fe20000400000 */
[C---:B------:R-:W-:Y:S02]  /*1a560*/  ISETP.GT.U32.AND.EX P2, PT, R3.reuse, RZ, PT, P2 ;  /* 0x000000ff0300720c */ /* 0x040fe40003f44120 */
[----:B------:R-:W-:Y:S02]  /*1a570*/  ISETP.GT.U32.AND.EX P5, PT, R3, RZ, PT, P5 ;  /* 0x000000ff0300720c */ /* 0x000fe40003fa4150 */
[----:B------:R-:W-:Y:S01]  /*1a580*/  FSEL R3, R16, -INF , !P2 ;  /* 0xff80000010037808 */ /* 0x000fe20005000000 */
[----:B--2---:R-:W-:-:S05]  /*1a590*/  FMUL R28, R25, c[0x0][0x188] ;  /* 0x00006200191c7a20 */ /* 0x004fca0000400000 */
[----:B0-----:R-:W-:-:S05]  /*1a5a0*/  FSEL R24, R28, -INF , !P3 ;  /* 0xff8000001c187808 */ /* 0x001fca0005800000 */
[----:B------:R-:W-:Y:S01]  /*1a5b0*/  STL [R1+0x6a0], R24 ;  /* 0x0006a01801007387 */ /* 0x000fe20000100800 */
[----:B---3--:R-:W-:Y:S02]  /*1a5c0*/  FMUL R28, R7, c[0x0][0x188] ;  /* 0x00006200071c7a20 */ /* 0x008fe40000400000 */
[----:B----4-:R-:W-:-:S03]  /*1a5d0*/  FMUL R29, R8, c[0x0][0x188] ;  /* 0x00006200081d7a20 */ /* 0x010fc60000400000 */
[----:B------:R-:W-:-:S05]  /*1a5e0*/  FSEL R7, R28, -INF , !P1 ;  /* 0xff8000001c077808 */ /* 0x000fca0004800000 */
[----:B------:R0:W-:Y:S01]  /*1a5f0*/  STL [R1+0x6b4], R7 ;  /* 0x0006b40701007387 */ /* 0x0001e20000100800 */
[----:B-----5:R-:W-:Y:S01]  /*1a600*/  FMUL R28, R26, c[0x0][0x188] ;  /* 0x000062001a1c7a20 */ /* 0x020fe20000400000 */
[----:B0-----:R-:W-:Y:S02]  /*1a610*/  FSEL R7, R29, -INF , !P6 ;  /* 0xff8000001d077808 */ /* 0x001fe40007000000 */
[----:B------:R-:W-:-:S03]  /*1a620*/  IADD3 R2, P3, R0, 0x41, RZ ;  /* 0x0000004100027810 */ /* 0x000fc60007f7e0ff */
[----:B------:R0:W-:Y:S01]  /*1a630*/  STL [R1+0x6e4], R7 ;  /* 0x0006e40701007387 */ /* 0x0001e20000100800 */
[----:B------:R-:W-:Y:S02]  /*1a640*/  ISETP.GT.U32.AND P0, PT, R2, R6, PT ;  /* 0x000000060200720c */ /* 0x000fe40003f04070 */
[----:B0-----:R-:W-:Y:S01]  /*1a650*/  FSEL R7, R28, -INF , !P4 ;  /* 0xff8000001c077808 */ /* 0x001fe20006000000 */
[----:B------:R-:W-:-:S04]  /*1a660*/  FMUL R28, R18, c[0x0][0x188] ;  /* 0x00006200121c7a20 */ /* 0x000fc80000400000 */
[----:B------:R-:W-:Y:S01]  /*1a670*/  STL [R1+0x6d0], R7 ;  /* 0x0006d00701007387 */ /* 0x000fe20000100800 */
[----:B------:R0:W-:Y:S01]  /*1a680*/  STL [R1+0x6f8], R3 ;  /* 0x0006f80301007387 */ /* 0x0001e20000100800 */
[C---:B------:R-:W-:Y:S02]  /*1a690*/  ISETP.GT.U32.AND P1, PT, R2.reuse, R5, PT ;  /* 0x000000050200720c */ /* 0x040fe40003f24070 */
[C---:B------:R-:W-:Y:S02]  /*1a6a0*/  ISETP.GT.U32.AND P6, PT, R2.reuse, R12, PT ;  /* 0x0000000c0200720c */ /* 0x040fe40003fc4070 */
[----:B------:R-:W-:Y:S01]  /*1a6b0*/  ISETP.GT.U32.AND P4, PT, R2, R14, PT ;  /* 0x0000000e0200720c */ /* 0x000fe20003f84070 */
[----:B------:R-:W-:Y:S02]  /*1a6c0*/  IADD3 R2, P2, R0, 0x48, RZ ;  /* 0x0000004800027810 */ /* 0x000fe40007f5e0ff */
[----:B------:R-:W-:Y:S02]  /*1a6d0*/  FMUL R18, R27, c[0x0][0x188] ;  /* 0x000062001b127a20 */ /* 0x000fe40000400000 */
[----:B------:R-:W-:Y:S01]  /*1a6e0*/  FMUL R16, R4, c[0x0][0x188] ;  /* 0x0000620004107a20 */ /* 0x000fe20000400000 */
[----:B0-----:R-:W-:-:S02]  /*1a6f0*/  IADD3.X R3, RZ, R9, RZ, P3, !PT ;  /* 0x00000009ff037210 */ /* 0x001fc40001ffe4ff */
[----:B------:R-:W-:Y:S01]  /*1a700*/  FSEL R4, R28, -INF , !P5 ;  /* 0xff8000001c047808 */ /* 0x000fe20006800000 */
[----:B------:R-:W2:Y:S01]  /*1a710*/  LDL.LU R29, [R1+0x8] ;  /* 0x00000800011d7983 */ /* 0x000ea20000300800 */
[----:B------:R-:W-:Y:S02]  /*1a720*/  ISETP.GT.U32.AND P3, PT, R2, R6, PT ;  /* 0x000000060200720c */ /* 0x000fe40003f64070 */
[C---:B------:R-:W-:Y:S01]  /*1a730*/  ISETP.GT.U32.AND.EX P0, PT, R3.reuse, RZ, PT, P0 ;  /* 0x000000ff0300720c */ /* 0x040fe20003f04100 */
[----:B------:R-:W3:Y:S01]  /*1a740*/  LDL.LU R8, [R1+0x20] ;  /* 0x0000200001087983 */ /* 0x000ee20000300800 */
[----:B------:R-:W4:Y:S02]  /*1a750*/  LDL.LU R28, [R1] ;  /* 0x00000000011c7983 */ /* 0x000f240000300800 */
[----:B------:R-:W-:Y:S01]  /*1a760*/  FSEL R6, R18, -INF , !P0 ;  /* 0xff80000012067808 */ /* 0x000fe20004000000 */
[----:B------:R0:W-:Y:S01]  /*1a770*/  STL [R1+0x6fc], R4 ;  /* 0x0006fc0401007387 */ /* 0x0001e20000100800 */
[----:B------:R-:W-:Y:S01]  /*1a780*/  ISETP.GT.U32.AND.EX P1, PT, R3, RZ, PT, P1 ;  /* 0x000000ff0300720c */ /* 0x000fe20003f24110 */
[----:B------:R-:W5:Y:S04]  /*1a790*/  LDL R18, [R1+0x424] ;  /* 0x0004240001127983 */ /* 0x000f680000100800 */
[----:B0-----:R-:W3:Y:S01]  /*1a7a0*/  LDL.LU R4, [R1+0x28] ;  /* 0x0000280001047983 */ /* 0x001ee20000300800 */
[----:B------:R0:W-:Y:S02]  /*1a7b0*/  STL [R1+0x6e0], R6 ;  /* 0x0006e00601007387 */ /* 0x0001e40000100800 */
[----:B------:R-:W3:Y:S01]  /*1a7c0*/  LDL.LU R24, [R1+0x230] ;  /* 0x0002300001187983 */ /* 0x000ee20000300800 */
[----:B0-----:R-:W-:-:S05]  /*1a7d0*/  FSEL R6, R16, -INF , !P1 ;  /* 0xff80000010067808 */ /* 0x001fca0004800000 */
[----:B------:R0:W-:Y:S01]  /*1a7e0*/  STL [R1+0x6c8], R6 ;  /* 0x0006c80601007387 */ /* 0x0001e20000100800 */
[----:B------:R-:W3:Y:S02]  /*1a7f0*/  LDL.LU R25, [R1+0x234] ;  /* 0x0002340001197983 */ /* 0x000ee40000300800 */
[----:B------:R-:W3:Y:S02]  /*1a800*/  LDL.LU R26, [R1+0x238] ;  /* 0x00023800011a7983 */ /* 0x000ee40000300800 */
[----:B------:R-:W3:Y:S01]  /*1a810*/  LDL.LU R27, [R1+0x23c] ;  /* 0x00023c00011b7983 */ /* 0x000ee20000300800 */
[----:B0-----:R-:W3:Y:S01]  /*1a820*/  LDL.LU.64 R6, [R1+0xe8] ;  /* 0x0000e80001067983 */ /* 0x001ee20000300a00 */
[----:B------:R-:W-:Y:S01]  /*1a830*/  FMUL R17, R17, c[0x0][0x188] ;  /* 0x0000620011117a20 */ /* 0x000fe20000400000 */
[----:B------:R-:W-:Y:S01]  /*1a840*/  ISETP.GT.U32.AND.EX P6, PT, R3, RZ, PT, P6 ;  /* 0x000000ff0300720c */ /* 0x000fe20003fc4160 */
[----:B------:R-:W-:Y:S01]  /*1a850*/  FMUL R19, R19, c[0x0][0x188] ;  /* 0x0000620013137a20 */ /* 0x000fe20000400000 */
[----:B------:R-:W-:-:S02]  /*1a860*/  ISETP.GT.U32.AND.EX P4, PT, R3, RZ, PT, P4 ;  /* 0x000000ff0300720c */ /* 0x000fc40003f84140 */
[----:B------:R-:W-:Y:S01]  /*1a870*/  FSEL R16, R17, -INF , !P6 ;  /* 0xff80000011107808 */ /* 0x000fe20007000000 */
[----:B------:R-:W-:Y:S01]  /*1a880*/  IMAD.X R3, RZ, RZ, R9, P2 ;  /* 0x000000ffff037224 */ /* 0x000fe200010e0609 */
[----:B------:R-:W-:Y:S02]  /*1a890*/  FSEL R17, R19, -INF , !P4 ;  /* 0xff80000013117808 */ /* 0x000fe40006000000 */
[C---:B------:R-:W-:Y:S02]  /*1a8a0*/  ISETP.GT.U32.AND P5, PT, R2.reuse, R5, PT ;  /* 0x000000050200720c */ /* 0x040fe40003fa4070 */
[C---:B------:R-:W-:Y:S02]  /*1a8b0*/  ISETP.GT.U32.AND P0, PT, R2.reuse, R12, PT ;  /* 0x0000000c0200720c */ /* 0x040fe40003f04070 */
[----:B------:R-:W-:Y:S01]  /*1a8c0*/  ISETP.GT.U32.AND P1, PT, R2, R14, PT ;  /* 0x0000000e0200720c */ /* 0x000fe20003f24070 */
[----:B------:R-:W-:Y:S01]  /*1a8d0*/  STL [R1+0x6f4], R16 ;  /* 0x0006f41001007387 */ /* 0x000fe20000100800 */
[----:B------:R-:W-:Y:S01]  /*1a8e0*/  IADD3 R2, P6, R0, 0x49, RZ ;  /* 0x0000004900027810 */ /* 0x000fe20007fde0ff */
[----:B------:R-:W3:Y:S01]  /*1a8f0*/  LDL R19, [R1+0x424] ;  /* 0x0004240001137983 */ /* 0x000ee20000100800 */
[C---:B------:R-:W-:Y:S01]  /*1a900*/  ISETP.GT.U32.AND.EX P3, PT, R3.reuse, RZ, PT, P3 ;  /* 0x000000ff0300720c */ /* 0x040fe20003f64130 */
[----:B------:R2:W-:Y:S01]  /*1a910*/  STL [R1+0x708], R17 ;  /* 0x0007081101007387 */ /* 0x0005e20000100800 */
[----:B------:R-:W-:-:S02]  /*1a920*/  ISETP.GT.U32.AND.EX P5, PT, R3, RZ, PT, P5 ;  /* 0x000000ff0300720c */ /* 0x000fc40003fa4150 */
[C---:B------:R-:W-:Y:S02]  /*1a930*/  ISETP.GT.U32.AND.EX P0, PT, R3.reuse, RZ, PT, P0 ;  /* 0x000000ff0300720c */ /* 0x040fe40003f04100 */
[----:B------:R-:W-:Y:S02]  /*1a940*/  ISETP.GT.U32.AND.EX P1, PT, R3, RZ, PT, P1 ;  /* 0x000000ff0300720c */ /* 0x000fe40003f24110 */
[----:B------:R-:W-:Y:S01]  /*1a950*/  ISETP.GT.U32.AND P4, PT, R2, R5, PT ;  /* 0x000000050200720c */ /* 0x000fe20003f84070 */
[----:B--2---:R-:W-:Y:S02]  /*1a960*/  FMUL R17, R29, c[0x0][0x188] ;  /* 0x000062001d117a20 */ /* 0x004fe40000400000 */
[----:B----4-:R-:W-:Y:S01]  /*1a970*/  FMUL R16, R28, c[0x0][0x188] ;  /* 0x000062001c107a20 */ /* 0x010fe20000400000 */
[----:B-----5:R-:W-:-:S04]  /*1a980*/  ISETP.GT.U32.AND P2, PT, R2, R18, PT ;  /* 0x000000120200720c */ /* 0x020fc80003f44070 */
[----:B------:R-:W-:Y:S02]  /*1a990*/  FSEL R18, R16, -INF , !P3 ;  /* 0xff80000010127808 */ /* 0x000fe40005800000 */
[----:B---3--:R-:W-:Y:S01]  /*1a9a0*/  FMUL R16, R8, c[0x0][0x188] ;  /* 0x0000620008107a20 */ /* 0x008fe20000400000 */
[----:B------:R-:W-:Y:S02]  /*1a9b0*/  FSEL R8, R17, -INF , !P5 ;  /* 0xff80000011087808 */ /* 0x000fe40006800000 */
[----:B------:R-:W-:Y:S01]  /*1a9c0*/  STL [R1+0x6d8], R18 ;  /* 0x0006d81201007387 */ /* 0x000fe20000100800 */
[----:B------:R-:W-:-:S03]  /*1a9d0*/  FMUL R3, R4, c[0x0][0x188] ;  /* 0x0000620004037a20 */ /* 0x000fc60000400000 */
[----:B------:R0:W-:Y:S01]  /*1a9e0*/  STL [R1+0x6c4], R8 ;  /* 0x0006c40801007387 */ /* 0x0001e20000100800 */
[C---:B------:R-:W-:Y:S02]  /*1a9f0*/  ISETP.GT.U32.AND P3, PT, R2.reuse, R12, PT ;  /* 0x0000000c0200720c */ /* 0x040fe40003f64070 */
[----:B------:R-:W-:Y:S02]  /*1aa00*/  ISETP.GT.U32.AND P5, PT, R2, R14, PT ;  /* 0x0000000e0200720c */ /* 0x000fe40003fa4070 */
[----:B------:R-:W-:Y:S01]  /*1aa10*/  FSEL R3, R3, -INF , !P1 ;  /* 0xff80000003037808 */ /* 0x000fe20004800000 */
[----:B------:R-:W-:Y:S01]  /*1aa20*/  HMMA.16816.F32.BF16 R24, R20, R6, R24 ;  /* 0x000000061418723c */ /* 0x000fe20000041818 */
[----:B0-----:R-:W-:Y:S01]  /*1aa30*/  FSEL R8, R16, -INF , !P0 ;  /* 0xff80000010087808 */ /* 0x001fe20004000000 */
[----:B------:R-:W-:Y:S02]  /*1aa40*/  IADD3 R2, P0, R0, 0x50, RZ ;  /* 0x0000005000027810 */ /* 0x000fe40007f1e0ff */
[----:B------:R-:W-:-:S02]  /*1aa50*/  FMUL R18, R11, c[0x0][0x188] ;  /* 0x000062000b127a20 */ /* 0x000fc40000400000 */
[----:B------:R-:W-:Y:S01]  /*1aa60*/  IMAD.MOV.U32 R28, RZ, RZ, R6 ;  /* 0x000000ffff1c7224 */ /* 0x000fe200078e0006 */
[----:B------:R-:W-:Y:S01]  /*1aa70*/  STL [R1+0x6f0], R8 ;  /* 0x0006f00801007387 */ /* 0x000fe20000100800 */
[----:B------:R0:W-:Y:S01]  /*1aa80*/  STL [R1+0x704], R3 ;  /* 0x0007040301007387 */ /* 0x0001e20000100800 */
[----:B------:R-:W-:Y:S01]  /*1aa90*/  ISETP.GT.U32.AND P1, PT, R2, R5, PT ;  /* 0x000000050200720c */ /* 0x000fe20003f24070 */
[----:B------:R-:W2:Y:S01]  /*1aaa0*/  LDL.LU R4, [R1+0x21a0] ;  /* 0x0021a00001047983 */ /* 0x000ea20000300800 */
[----:B------:R-:W-:Y:S01]  /*1aab0*/  IADD3.X R16, RZ, R9, RZ, P6, !PT ;  /* 0x00000009ff107210 */ /* 0x000fe200037fe4ff */
[----:B------:R-:W-:Y:S01]  /*1aac0*/  FMUL R17, R10, c[0x0][0x188] ;  /* 0x000062000a117a20 */ /* 0x000fe20000400000 */
[----:B0-----:R-:W-:-:S11]  /*1aad0*/  MOV R3, R7 ;  /* 0x0000000700037202 */ /* 0x001fd60000000f00 */
[----:B------:R-:W-:Y:S02]  /*1aae0*/  MOV R11, R27 ;  /* 0x0000001b000b7202 */ /* 0x000fe40000000f00 */
[----:B------:R-:W-:Y:S01]  /*1aaf0*/  MOV R6, R26 ;  /* 0x0000001a00067202 */ /* 0x000fe20000000f00 */
[----:B------:R-:W-:Y:S02]  /*1ab00*/  IMAD.MOV.U32 R5, RZ, RZ, R24 ;  /* 0x000000ffff057224 */ /* 0x000fe400078e0018 */
[----:B------:R-:W-:Y:S01]  /*1ab10*/  IMAD.MOV.U32 R7, RZ, RZ, R25 ;  /* 0x000000ffff077224 */ /* 0x000fe200078e0019 */
[----:B------:R-:W3:Y:S01]  /*1ab20*/  LDL.LU.64 R26, [R1+0x2198] ;  /* 0x00219800011a7983 */ /* 0x000ee20000300a00 */
[----:B------:R-:W3:Y:S02]  /*1ab30*/  LDL.LU.64 R24, [R1+0x2190] ;  /* 0x0021900001187983 */ /* 0x000ee40000300a00 */
[----:B------:R-:W-:Y:S02]  /*1ab40*/  STL [R1+0x218c], R11 ;  /* 0x00218c0b01007387 */ /* 0x000fe40000100800 */
[----:B------:R0:W-:Y:S01]  /*1ab50*/  STL [R1+0x2188], R9 ;  /* 0x0021880901007387 */ /* 0x0001e20000100800 */
[----:B------:R-:W3:Y:S04]  /*1ab60*/  LDL.LU R8, [R1+0x180] ;  /* 0x0001800001087983 */ /* 0x000ee80000300800 */
[----:B0-----:R-:W3:Y:S01]  /*1ab70*/  LDL.LU R9, [R1+0x184] ;  /* 0x0001840001097983 */ /* 0x001ee20000300800 */
[----:B------:R-:W3:Y:S02]  /*1ab80*/  LDL.LU R10, [R1+0x188] ;  /* 0x00018800010a7983 */ /* 0x000ee40000300800 */
[----:B------:R-:W3:Y:S02]  /*1ab90*/  LDL.LU R11, [R1+0x18c] ;  /* 0x00018c00010b7983 */ /* 0x000ee40000300800 */
[----:B------:R0:W-:Y:S01]  /*1aba0*/  STL.64 [R1+0x2180], R22 ;  /* 0x0021801601007387 */ /* 0x0001e20000100a00 */
[----:B------:R-:W-:Y:S01]  /*1abb0*/  STL.64 [R1+0x2178], R20 ;  /* 0x0021781401007387 */ /* 0x000fe20000100a00 */
[----:B0-----:R-:W-:Y:S01]  /*1abc0*/  IMAD.MOV.U32 R22, RZ, RZ, R28 ;  /* 0x000000ffff167224 */ /* 0x001fe200078e001c */
[----:B------:R-:W-:-:S02]  /*1abd0*/  MOV R23, R3 ;  /* 0x0000000300177202 */ /* 0x000fc40000000f00 */
[C---:B------:R-:W-:Y:S01]  /*1abe0*/  ISETP.GT.U32.AND.EX P2, PT, R16.reuse, RZ, PT, P2 ;  /* 0x000000ff1000720c */ /* 0x040fe20003f44120 */
[----:B------:R-:W4:Y:S01]  /*1abf0*/  LDL.LU R28, [R1+0x2c] ;  /* 0x00002c00011c7983 */ /* 0x000f220000300800 */
[----:B------:R0:W-:Y:S01]  /*1ac00*/  STL.64 [R1+0x2150], R6 ;  /* 0x0021500601007387 */ /* 0x0001e20000100a00 */
[----:B------:R-:W-:Y:S01]  /*1ac10*/  ISETP.GT.U32.AND.EX P4, PT, R16, RZ, PT, P4 ;  /* 0x000000ff1000720c */ /* 0x000fe20003f84140 */
[----:B------:R-:W-:Y:S01]  /*1ac20*/  FMUL R3, R13, c[0x0][0x188] ;  /* 0x000062000d037a20 */ /* 0x000fe20000400000 */
[----:B--2---:R1:W-:Y:S01]  /*1ac30*/  STL.64 [R1+0x2148], R4 ;  /* 0x0021480401007387 */ /* 0x0043e20000100a00 */
[----:B0-----:R-:W2:Y:S02]  /*1ac40*/  LDL.LU R6, [R1+0x138] ;  /* 0x0001380001067983 */ /* 0x001ea40000300800 */
[----:B------:R-:W2:Y:S01]  /*1ac50*/  LDL.LU R7, [R1+0x13c] ;  /* 0x00013c0001077983 */ /* 0x000ea20000300800 */
[----:B-1----:R-:W-:-:S05]  /*1ac60*/  FSEL R4, R18, -INF , !P2 ;  /* 0xff80000012047808 */ /* 0x002fca0005000000 */
[----:B------:R0:W-:Y:S01]  /*1ac70*/  STL [R1+0x6d4], R4 ;  /* 0x0006d40401007387 */ /* 0x0001e20000100800 */
[----:B------:R-:W5:Y:S01]  /*1ac80*/  LDL.LU R5, [R1+0xa8] ;  /* 0x0000a80001057983 */ /* 0x000f620000300800 */
[----:B---3--:R-:W-:Y:S01]  /*1ac90*/  HMMA.16816.F32.BF16 R20, R24, R22, R8 ;  /* 0x000000161814723c */ /* 0x008fe20000041808 */
[----:B0-----:R-:W-:-:S05]  /*1aca0*/  FSEL R4, R17, -INF , !P4 ;  /* 0xff80000011047808 */ /* 0x001fca0006000000 */
[----:B------:R-:W-:Y:S01]  /*1acb0*/  STL [R1+0x6dc], R4 ;  /* 0x0006dc0401007387 */ /* 0x000fe20000100800 */
[----:B------:R-:W3:Y:S02]  /*1acc0*/  LDL.LU R11, [R1+0x218c] ;  /* 0x00218c00010b7983 */ /* 0x000ee40000300800 */
[----:B------:R-:W2:Y:S11]  /*1acd0*/  LDL.LU R9, [R1+0x2188] ;  /* 0x0021880001097983 */ /* 0x000eb60000300800 */
[----:B------:R-:W-:Y:S03]  /*1ace0*/  @!UPT UIADD3 URZ, URZ, URZ, URZ ;  /* 0x0000003f3f3ff290 */ /* 0x000fe6000fffe03f */
[----:B------:R0:W-:Y:S01]  /*1acf0*/  STL [R1+0x4], R21 ;  /* 0x0000041501007387 */ /* 0x0001e20000100800 */
[----:B------:R-:W-:Y:S01]  /*1ad00*/  MOV R10, R22 ;  /* 0x00000016000a7202 */ /* 0x000fe20000000f00 */
[----:B------:R-:W-:Y:S02]  /*1ad10*/  IMAD.MOV.U32 R13, RZ, RZ, R23 ;  /* 0x000000ffff0d7224 */ /* 0x000fe400078e0017 */
[----:B------:R-:W-:Y:S01]  /*1ad20*/  IMAD.MOV.U32 R8, RZ, RZ, R20 ;  /* 0x000000ffff087224 */ /* 0x000fe200078e0014 */
[----:B------:R-:W4:Y:S04]  /*1ad30*/  LDL.LU.64 R22, [R1+0x2180] ;  /* 0x0021800001167983 */ /* 0x000f280000300a00 */
[----:B0-----:R-:W4:Y:S01]  /*1ad40*/  LDL.LU.64 R20, [R1+0x2178] ;  /* 0x0021780001147983 */ /* 0x001f220000300a00 */
[----:B------:R-:W-:Y:S02]  /*1ad50*/  STL.64 [R1+0x2170], R26 ;  /* 0x0021701a01007387 */ /* 0x000fe40000100a00 */
[----:B------:R0:W-:Y:S02]  /*1ad60*/  STL.64 [R1+0x2168], R24 ;  /* 0x0021681801007387 */ /* 0x0001e40000100a00 */
[----:B0-----:R-:W4:Y:S01]  /*1ad70*/  LDL.LU R24, [R1+0x240] ;  /* 0x0002400001187983 */ /* 0x001f220000300800 */
[----:B------:R-:W4:Y:S02]  /*1ad80*/  LDL.LU R25, [R1+0x244] ;  /* 0x0002440001197983 */ /* 0x000f240000300800 */
[----:B------:R-:W4:Y:S02]  /*1ad90*/  LDL.LU R26, [R1+0x248] ;  /* 0x00024800011a7983 */ /* 0x000f240000300800 */
[----:B------:R-:W4:Y:S01]  /*1ada0*/  LDL.LU R27, [R1+0x24c] ;  /* 0x00024c00011b7983 */ /* 0x000f220000300800 */
[----:B------:R-:W-:Y:S01]  /*1adb0*/  ISETP.GT.U32.AND.EX P3, PT, R16, RZ, PT, P3 ;  /* 0x000000ff1000720c */ /* 0x000fe20003f64130 */
[----:B------:R-:W5:Y:S03]  /*1adc0*/  LDL.LU R29, [R1+0xac] ;  /* 0x0000ac00011d7983 */ /* 0x000f660000300800 */
[----:B------:R-:W-:-:S05]  /*1add0*/  FSEL R3, R3, -INF , !P3 ;  /* 0xff80000003037808 */ /* 0x000fca0005800000 */
[----:B------:R0:W-:Y:S01]  /*1ade0*/  STL [R1+0x6ec], R3 ;  /* 0x0006ec0301007387 */ /* 0x0001e20000100800 */
[----:B------:R-:W-:-:S03]  /*1adf0*/  FMUL R17, R15, c[0x0][0x188] ;  /* 0x000062000f117a20 */ /* 0x000fc60000400000 */
[----:B---3--:R-:W-:Y:S01]  /*1ae00*/  STL.64 [R1+0x2160], R10 ;  /* 0x0021600a01007387 */ /* 0x008fe20000100a00 */
[----:B--2---:R1:W-:Y:S01]  /*1ae10*/  STL.64 [R1+0x2158], R8 ;  /* 0x0021580801007387 */ /* 0x0043e20000100a00 */
[----:B0-----:R-:W-:Y:S02]  /*1ae20*/  IADD3.X R3, RZ, R9, RZ, P0, !PT ;  /* 0x00000009ff037210 */ /* 0x001fe400007fe4ff */
[----:B-1----:R-:W2:Y:S01]  /*1ae30*/  LDL.LU R8, [R1+0x170] ;  /* 0x0001700001087983 */ /* 0x002ea20000300800 */
[----:B------:R-:W2:Y:S02]  /*1ae40*/  LDL.LU R9, [R1+0x174] ;  /* 0x0001740001097983 */ /* 0x000ea40000300800 */
[----:B------:R-:W2:Y:S02]  /*1ae50*/  LDL.LU R10, [R1+0x178] ;  /* 0x00017800010a7983 */ /* 0x000ea40000300800 */
[----:B------:R-:W2:Y:S01]  /*1ae60*/  LDL.LU R11, [R1+0x17c] ;  /* 0x00017c00010b7983 */ /* 0x000ea20000300800 */
[----:B----4-:R-:W-:Y:S11]  /*1ae70*/  HMMA.16816.F32.BF16 R24, R20, R6, R24 ;  /* 0x000000061418723c */ /* 0x010ff60000041818 */
[----:B------:R-:W-:Y:S11]  /*1ae80*/  @!UPT UIADD3 URZ, URZ, URZ, URZ ;  /* 0x0000003f3f3ff290 */ /* 0x000ff6000fffe03f */
[----:B------:R-:W-:Y:S01]  /*1ae90*/  @!UPT UIADD3 URZ, URZ, URZ, URZ ;  /* 0x0000003f3f3ff290 */ /* 0x000fe2000fffe03f */
[----:B------:R-:W-:Y:S01]  /*1aea0*/  STL [R1+0x54], R25 ;  /* 0x0000541901007387 */ /* 0x000fe20000100800 */
[----:B------:R0:W-:Y:S02]  /*1aeb0*/  STL.64 [R1+0x58], R26 ;  /* 0x0000581a01007387 */ /* 0x0001e40000100a00 */
[----:B------:R-:W-:Y:S01]  /*1aec0*/  IMAD.MOV.U32 R15, RZ, RZ, R24 ;  /* 0x000000ffff0f7224 */ /* 0x000fe200078e0018 */
[----:B0-----:R-:W2:Y:S01]  /*1aed0*/  LDL.LU.64 R26, [R1+0x2170] ;  /* 0x00217000011a7983 */ /* 0x001ea20000300a00 */
[----:B------:R-:W2:Y:S02]  /*1aee0*/  LDL.LU.64 R24, [R1+0x2168] ;  /* 0x0021680001187983 */ /* 0x000ea40000300a00 */
[----:B------:R-:W-:Y:S02]  /*1aef0*/  FMUL R18, R28, c[0x0][0x188] ;  /* 0x000062001c127a20 */ /* 0x000fe40000400000 */
[----:B------:R-:W3:Y:S01]  /*1af00*/  LDL.LU R28, [R1+0x84] ;  /* 0x00008400011c7983 */ /* 0x000ee20000300800 */
[----:B------:R0:W-:Y:S01]  /*1af10*/  STL.64 [R1+0x2120], R22 ;  /* 0x0021201601007387 */ /* 0x0001e20000100a00 */
[----:B------:R-:W-:-:S02]  /*1af20*/  ISETP.GT.U32.AND.EX P5, PT, R16, RZ, PT, P5 ;  /* 0x000000ff1000720c */ /* 0x000fc40003fa4150 */
[----:B------:R-:W-:Y:S01]  /*1af30*/  ISETP.GT.U32.AND P6, PT, R2, R19, PT ;  /* 0x000000130200720c */ /* 0x000fe20003fc4070 */
[----:B-----5:R-:W-:Y:S01]  /*1af40*/  FMUL R16, R5, c[0x0][0x188] ;  /* 0x0000620005107a20 */ /* 0x020fe20000400000 */
[----:B------:R-:W-:Y:S02]  /*1af50*/  FSEL R4, R18, -INF , !P5 ;  /* 0xff80000012047808 */ /* 0x000fe40006800000 */
[C---:B------:R-:W-:Y:S01]  /*1af60*/  ISETP.GT.U32.AND.EX P6, PT, R3.reuse, RZ, PT, P6 ;  /* 0x000000ff0300720c */ /* 0x040fe20003fc4160 */
[----:B0-----:R-:W4:Y:S01]  /*1af70*/  LDL.LU R22, [R1+0x88] ;  /* 0x0000880001167983 */ /* 0x001f220000300800 */
[----:B------:R-:W5:Y:S01]  /*1af80*/  LDL R23, [R1+0xbfc] ;  /* 0x000bfc0001177983 */ /* 0x000f620000100800 */
[----:B------:R-:W-:Y:S01]  /*1af90*/  ISETP.GT.U32.AND.EX P1, PT, R3, RZ, PT, P1 ;  /* 0x000000ff0300720c */ /* 0x000fe20003f24110 */
[----:B------:R0:W-:Y:S01]  /*1afa0*/  STL.64 [R1+0x2118], R20 ;  /* 0x0021181401007387 */ /* 0x0001e20000100a00 */
[----:B------:R-:W-:Y:S01]  /*1afb0*/  FSEL R5, R17, -INF , !P6 ;  /* 0xff80000011057808 */ /* 0x000fe20007000000 */
[----:B0-----:R-:W3:Y:S01]  /*1afc0*/  LDL.LU R20, [R1+0x80] ;  /* 0x0000800001147983 */ /* 0x001ee20000300800 */
[----:B------:R-:W3:Y:S02]  /*1afd0*/  LDL.LU R21, [R1+0xa4] ;  /* 0x0000a40001157983 */ /* 0x000ee40000300800 */
[----:B------:R0:W-:Y:S02]  /*1afe0*/  STL [R1+0x700], R4 ;  /* 0x0007000401007387 */ /* 0x0001e40000100800 */
[----:B------:R-:W-:Y:S01]  /*1aff0*/  STL [R1+0x728], R5 ;  /* 0x0007280501007387 */ /* 0x000fe20000100800 */
[----:B0-----:R-:W-:-:S05]  /*1b000*/  FSEL R4, R16, -INF , !P1 ;  /* 0xff80000010047808 */ /* 0x001fca0004800000 */
[----:B------:R2:W-:Y:S02]  /*1b010*/  STL [R1+0x724], R4 ;  /* 0x0007240401007387 */ /* 0x0005e40000100800 */
[----:B--2---:R-:W-:Y:S02]  /*1b020*/  HMMA.16816.F32.BF16 R4, R24, R6, R8 ;  /* 0x000000061804723c */ /* 0x004fe40000041808 */
[----:B------:R-:W2:Y:S01]  /*1b030*/  LDL.LU.64 R10, [R1+0x2160] ;  /* 0x00216000010a7983 */ /* 0x000ea20000300a00 */
[----:B------:R-:W2:Y:S11]  /*1b040*/  LDL.LU.64 R8, [R1+0x2158] ;  /* 0x0021580001087983 */ /* 0x000eb60000300a00 */
[----:B------:R-:W-:Y:S09]  /*1b050*/  @!UPT UIADD3 URZ, URZ, URZ, URZ ;  /* 0x0000003f3f3ff290 */ /* 0x000ff2000fffe03f */
[----:B------:R-:W-:Y:S01]  /*1b060*/  STL.64 [R1+0x40], R4 ;  /* 0x0000400401007387 */ /* 0x000fe20000100a00 */
[----:B------:R0:W-:Y:S03]  /*1b070*/  STL.64 [R1+0x48], R6 ;  /* 0x0000480601007387 */ /* 0x0001e60000100a00 */
[----:B0-----:R-:W2:Y:S01]  /*1b080*/  LDL.LU.64 R6, [R1+0x2150] ;  /* 0x0021500001067983 */ /* 0x001ea20000300a00 */
[----:B------:R-:W2:Y:S02]  /*1b090*/  LDL.LU.64 R4, [R1+0x2148] ;  /* 0x0021480001047983 */ /* 0x000ea40000300a00 */
[----:B----4-:R-:W-:Y:S02]  /*1b0a0*/  FMUL R16, R22, c[0x0][0x188] ;  /* 0x0000620016107a20 */ /* 0x010fe40000400000 */
[----:B------:R-:W0:Y:S01]  /*1b0b0*/  S2R R22, SR_TID.X ;  /* 0x0000000000167919 */ /* 0x000e220000002100 */
[----:B------:R-:W-:-:S02]  /*1b0c0*/  ISETP.GT.U32.AND P2, PT, R2, R12, PT ;  /* 0x0000000c0200720c */ /* 0x000fc40003f44070 */
[----:B------:R-:W-:Y:S01]  /*1b0d0*/  ISETP.GT.U32.AND P4, PT, R2, R14, PT ;  /* 0x0000000e0200720c */ /* 0x000fe20003f84070 */
[----:B------:R-:W-:Y:S02]  /*1b0e0*/  IADD3 R2, P3, R0, 0x51, RZ ;  /* 0x0000005100027810 */ /* 0x000fe40007f7e0ff */
[----:B---3--:R-:W-:Y:S01]  /*1b0f0*/  FMUL R18, R20, c[0x0][0x188] ;  /* 0x0000620014127a20 */ /* 0x008fe20000400000 */
[C---:B------:R-:W-:Y:S02]  /*1b100*/  ISETP.GT.U32.AND.EX P2, PT, R3.reuse, RZ, PT, P2 ;  /* 0x000000ff0300720c */ /* 0x040fe40003f44120 */
[----:B------:R-:W-:Y:S02]  /*1b110*/  ISETP.GT.U32.AND.EX P4, PT, R3, RZ, PT, P4 ;  /* 0x000000ff0300720c */ /* 0x000fe40003f84140 */
[C---:B------:R-:W-:Y:S02]  /*1b120*/  ISETP.GT.U32.AND P0, PT, R2.reuse, R19, PT ;  /* 0x000000130200720c */ /* 0x040fe40003f04070 */
[----:B-----5:R-:W-:-:S02]  /*1b130*/  ISETP.GT.U32.AND P5, PT, R2, R23, PT ;  /* 0x000000170200720c */ /* 0x020fc40003fa4070 */
[C---:B------:R-:W-:Y:S02]  /*1b140*/  ISETP.GT.U32.AND P6, PT, R2.reuse, R12, PT ;  /* 0x0000000c0200720c */ /* 0x040fe40003fc4070 */
[----:B------:R-:W-:Y:S02]  /*1b150*/  ISETP.GT.U32.AND P1, PT, R2, R14, PT ;  /* 0x0000000e0200720c */ /* 0x000fe40003f24070 */
[----:B------:R-:W-:Y:S02]  /*1b160*/  FSEL R18, R18, -INF , !P2 ;  /* 0xff80000012127808 */ /* 0x000fe40005000000 */
[----:B------:R-:W-:Y:S01]  /*1b170*/  FSEL R16, R16, -INF , !P4 ;  /* 0xff80000010107808 */ /* 0x000fe20006000000 */
[----:B------:R-:W-:Y:S01]  /*1b180*/  FMUL R17, R21, c[0x0][0x188] ;  /* 0x0000620015117a20 */ /* 0x000fe20000400000 */
[----:B------:R-:W-:Y:S01]  /*1b190*/  STL.64 [R1+0x2110], R26 ;  /* 0x0021101a01007387 */ /* 0x000fe20000100a00 */
[----:B------:R-:W-:Y:S02]  /*1b1a0*/  STL.64 [R1+0x2108], R24 ;  /* 0x0021081801007387 */ /* 0x000fe40000100a00 */
[----:B------:R-:W-:Y:S02]  /*1b1b0*/  STL [R1+0x738], R18 ;  /* 0x0007381201007387 */ /* 0x000fe40000100800 */
[----:B------:R1:W-:Y:S02]  /*1b1c0*/  STL [R1+0x754], R16 ;  /* 0x0007541001007387 */ /* 0x0003e40000100800 */
[----:B------:R-:W-:-:S02]  /*1b1d0*/  FMUL R29, R29, c[0x0][0x188] ;  /* 0x000062001d1d7a20 */ /* 0x000fc40000400000 */
[----:B------:R-:W-:Y:S01]  /*1b1e0*/  FMUL R28, R28, c[0x0][0x188] ;  /* 0x000062001c1c7a20 */ /* 0x000fe20000400000 */
[----:B--2---:R-:W-:Y:S01]  /*1b1f0*/  IADD3.X R3, RZ, R9, RZ, P3, !PT ;  /* 0x00000009ff037210 */ /* 0x004fe20001ffe4ff */
[----:B------:R-:W-:-:S04]  /*1b200*/  IADD3 R2, P3, R0, 0x58, RZ ;  /* 0x0000005800027810 */ /* 0x000fc80007f7e0ff */
[----:B------:R-:W-:Y:S01]  /*1b210*/  ISETP.GT.U32.AND P2, PT, R2, R19, PT ;  /* 0x000000130200720c */ /* 0x000fe20003f44070 */
[C---:B0-----:R-:W-:Y:S02]  /*1b220*/  LOP3.LUT R19, R22.reuse, 0x7, RZ, 0xc0, !PT ;  /* 0x0000000716137812 */ /* 0x041fe400078ec0ff */
[----:B------:R-:W-:-:S03]  /*1b230*/  IMAD.SHL.U32 R22, R22, 0x2, RZ ;  /* 0x0000000216167824 */ /* 0x000fc600078e00ff */
[----:B------:R-:W-:Y:S01]  /*1b240*/  IMAD R19, R19, 0x110, RZ ;  /* 0x0000011013137824 */ /* 0x000fe200078e02ff */
[----:B------:R-:W-:-:S04]  /*1b250*/  ISETP.GT.U32.AND.EX P0, PT, R3, RZ, PT, P0 ;  /* 0x000000ff0300720c */ /* 0x000fc80003f04100 */
[----:B------:R-:W-:Y:S02]  /*1b260*/  LOP3.LUT R19, R19, 0x30, R22, 0x78, !PT ;  /* 0x0000003013137812 */ /* 0x000fe400078e7816 */
[----:B-1----:R-:W-:Y:S02]  /*1b270*/  FSEL R16, R17, -INF , !P0 ;  /* 0xff80000011107808 */ /* 0x002fe40004000000 */
[----:B------:R-:W-:-:S03]  /*1b280*/  LOP3.LUT R19, R19, 0x40, RZ, 0x3c, !PT ;  /* 0x0000004013137812 */ /* 0x000fc600078e3cff */
[----:B------:R-:W-:Y:S04]  /*1b290*/  STL [R1+0x720], R16 ;  /* 0x0007201001007387 */ /* 0x000fe80000100800 */
[----:B------:R-:W0:Y:S01]  /*1b2a0*/  LDSM.16.M88.4 R16, [R19+0x17080] ;  /* 0x017080001310783b */ /* 0x000e220000000200 */
[C---:B------:R-:W-:Y:S02]  /*1b2b0*/  ISETP.GT.U32.AND.EX P5, PT, R3.reuse, RZ, PT, P5 ;  /* 0x000000ff0300720c */ /* 0x040fe40003fa4150 */
[C---:B------:R-:W-:Y:S02]  /*1b2c0*/  ISETP.GT.U32.AND.EX P6, PT, R3.reuse, RZ, PT, P6 ;  /* 0x000000ff0300720c */ /* 0x040fe40003fc4160 */
[----:B------:R-:W-:Y:S01]  /*1b2d0*/  ISETP.GT.U32.AND.EX P1, PT, R3, RZ, PT, P1 ;  /* 0x000000ff0300720c */ /* 0x000fe20003f24110 */
[----:B------:R-:W-:Y:S01]  /*1b2e0*/  IADD3.X R3, RZ, R9, RZ, P3, !PT ;  /* 0x00000009ff037210 */ /* 0x000fe20001ffe4ff */
[----:B------:R-:W-:-:S03]  /*1b2f0*/  ISETP.GT.U32.AND P4, PT, R2, R23, PT ;  /* 0x000000170200720c */ /* 0x000fc60003f84070 */
[C---:B------:R-:W-:Y:S02]  /*1b300*/  ISETP.GT.U32.AND.EX P2, PT, R3.reuse, RZ, PT, P2 ;  /* 0x000000ff0300720c */ /* 0x040fe40003f44120 */
[----:B------:R-:W-:Y:S02]  /*1b310*/  ISETP.GT.U32.AND P0, PT, R2, R12, PT ;  /* 0x0000000c0200720c */ /* 0x000fe40003f04070 */
[C---:B------:R-:W-:Y:S02]  /*1b320*/  ISETP.GT.U32.AND.EX P4, PT, R3.reuse, RZ, PT, P4 ;  /* 0x000000ff0300720c */ /* 0x040fe40003f84140 */
[----:B------:R-:W-:Y:S01]  /*1b330*/  ISETP.GT.U32.AND.EX P0, PT, R3, RZ, PT, P0 ;  /* 0x000000ff0300720c */ /* 0x000fe20003f04100 */
[----:B0-----:R0:W-:Y:S01]  /*1b340*/  STL [R1+0x20e4], R18 ;  /* 0x0020e41201007387 */ /* 0x0011e20000100800 */
[----:B------:R1:W-:Y:S01]  /*1b350*/  STL [R1+0x20e0], R19 ;  /* 0x0020e01301007387 */ /* 0x0003e20000100800 */
[----:B0-----:R-:W-:Y:S02]  /*1b360*/  FSEL R18, R29, -INF , !P5 ;  /* 0xff8000001d127808 */ /* 0x001fe40006800000 */
[----:B-1----:R-:W2:Y:S04]  /*1b370*/  LDL R19, [R1+0x424] ;  /* 0x0004240001137983 */ /* 0x002ea80000100800 */
[----:B------:R0:W-:Y:S02]  /*1b380*/  STL [R1+0x718], R18 ;  /* 0x0007181201007387 */ /* 0x0001e40000100800 */
[----:B0-----:R-:W-:Y:S01]  /*1b390*/  FSEL R18, R28, -INF , !P6 ;  /* 0xff8000001c127808 */ /* 0x001fe20007000000 */
[----:B------:R-:W-:-:S04]  /*1b3a0*/  FMUL R28, R4, c[0x0][0x188] ;  /* 0x00006200041c7a20 */ /* 0x000fc80000400000 */
[----:B------:R0:W-:Y:S01]  /*1b3b0*/  STL [R1+0x734], R18 ;  /* 0x0007341201007387 */ /* 0x0001e20000100800 */
[----:B------:R-:W-:Y:S01]  /*1b3c0*/  FSEL R20, R28, -INF , !P1 ;  /* 0xff8000001c147808 */ /* 0x000fe20004800000 */
[----:B------:R-:W3:Y:S02]  /*1b3d0*/  LDL.LU R4, [R1+0x2144] ;  /* 0x0021440001047983 */ /* 0x000ee40000300800 */
[----:B------:R-:W-:Y:S02]  /*1b3e0*/  FMUL R29, R6, c[0x0][0x188] ;  /* 0x00006200061d7a20 */ /* 0x000fe40000400000 */
[----:B0-----:R-:W-:Y:S02]  /*1b3f0*/  FMUL R18, R5, c[0x0][0x188] ;  /* 0x0000620005127a20 */ /* 0x001fe40000400000 */
[----:B------:R-:W3:Y:S01]  /*1b400*/  LDL.LU R5, [R1+0x2140] ;  /* 0x0021400001057983 */ /* 0x000ee20000300800 */
[----:B------:R-:W4:Y:S02]  /*1b410*/  LDL.LU R24, [R1+0x380] ;  /* 0x0003800001187983 */ /* 0x000f240000300800 */
[----:B------:R-:W-:Y:S01]  /*1b420*/  STL [R1+0x750], R20 ;  /* 0x0007501401007387 */ /* 0x000fe20000100800 */
[----:B------:R-:W-:Y:S01]  /*1b430*/  FSEL R18, R18, -INF , !P2 ;  /* 0xff80000012127808 */ /* 0x000fe20005000000 */
[----:B------:R-:W4:Y:S01]  /*1b440*/  LDL.LU R25, [R1+0x384] ;  /* 0x0003840001197983 */ /* 0x000f220000300800 */
[----:B------:R-:W4:Y:S01]  /*1b450*/  LDL.LU R26, [R1+0x388] ;  /* 0x00038800011a7983 */ /* 0x000f220000300800 */
[----:B------:R-:W-:Y:S01]  /*1b460*/  ISETP.GT.U32.AND P5, PT, R2, R14, PT ;  /* 0x0000000e0200720c */ /* 0x000fe20003fa4070 */
[----:B------:R-:W4:Y:S02]  /*1b470*/  LDL.LU R27, [R1+0x38c] ;  /* 0x00038c00011b7983 */ /* 0x000f240000300800 */
[----:B------:R-:W-:Y:S01]  /*1b480*/  FMUL R28, R8, c[0x0][0x188] ;  /* 0x00006200081c7a20 */ /* 0x000fe20000400000 */
[----:B------:R-:W3:Y:S01]  /*1b490*/  LDL.LU R6, [R1+0x213c] ;  /* 0x00213c0001067983 */ /* 0x000ee20000300800 */
[----:B------:R-:W-:Y:S01]  /*1b4a0*/  FSEL R21, R29, -INF , !P4 ;  /* 0xff8000001d157808 */ /* 0x000fe20006000000 */
[----:B------:R0:W-:Y:S02]  /*1b4b0*/  STL [R1+0x71c], R18 ;  /* 0x00071c1201007387 */ /* 0x0001e40000100800 */
[----:B------:R-:W4:Y:S01]  /*1b4c0*/  LDL.LU R8, [R1+0x2138] ;  /* 0x0021380001087983 */ /* 0x000f220000300800 */
[----:B------:R-:W-:-:S02]  /*1b4d0*/  IADD3 R2, P6, R0, 0x59, RZ ;  /* 0x0000005900027810 */ /* 0x000fc40007fde0ff */
[----:B------:R-:W-:Y:S01]  /*1b4e0*/  ISETP.GT.U32.AND.EX P5, PT, R3, RZ, PT, P5 ;  /* 0x000000ff0300720c */ /* 0x000fe20003fa4150 */
[----:B------:R-:W-:Y:S02]  /*1b4f0*/  FSEL R3, R28, -INF , !P0 ;  /* 0xff8000001c037808 */ /* 0x000fe40004000000 */
[----:B------:R-:W-:Y:S01]  /*1b500*/  FMUL R29, R10, c[0x0][0x188] ;  /* 0x000062000a1d7a20 */ /* 0x000fe20000400000 */
[----:B------:R-:W-:Y:S01]  /*1b510*/  ISETP.GT.U32.AND P1, PT, R2, R23, PT ;  /* 0x000000170200720c */ /* 0x000fe20003f24070 */
[----:B0-----:R-:W5:Y:S01]  /*1b520*/  LDL.LU R18, [R1+0x4] ;  /* 0x0000040001127983 */ /* 0x001f620000300800 */
[----:B------:R-:W3:Y:S02]  /*1b530*/  LDL.LU R20, [R1+0x260] ;  /* 0x0002600001147983 */ /* 0x000ee40000300800 */
[----:B------:R0:W-:Y:S01]  /*1b540*/  STL [R1+0x70c], R21 ;  /* 0x00070c1501007387 */ /* 0x0001e20000100800 */
[----:B------:R-:W-:Y:S01]  /*1b550*/  FSEL R29, R29, -INF , !P5 ;  /* 0xff8000001d1d7808 */ /* 0x000fe20006800000 */
[----:B------:R-:W-:Y:S01]  /*1b560*/  FMUL R28, R11, c[0x0][0x188] ;  /* 0x000062000b1c7a20 */ /* 0x000fe20000400000 */
[----:B0-----:R-:W3:Y:S01]  /*1b570*/  LDL.LU R21, [R1+0x264] ;  /* 0x0002640001157983 */ /* 0x001ee20000300800 */
[----:B------:R-:W3:Y:S02]  /*1b580*/  LDL.LU R22, [R1+0x268] ;  /* 0x0002680001167983 */ /* 0x000ee40000300800 */
[----:B------:R-:W3:Y:S02]  /*1b590*/  LDL.LU R23, [R1+0x26c] ;  /* 0x00026c0001177983 */ /* 0x000ee40000300800 */
[----:B------:R0:W-:Y:S02]  /*1b5a0*/  STL [R1+0x730], R3 ;  /* 0x0007300301007387 */ /* 0x0001e40000100800 */
[----:B0-----:R-:W-:-:S02]  /*1b5b0*/  IMAD.X R3, RZ, RZ, R9, P6 ;  /* 0x000000ffff037224 */ /* 0x001fc400030e0609 */
[----:B------:R-:W4:Y:S01]  /*1b5c0*/  LDL.LU R9, [R1+0x2134] ;  /* 0x0021340001097983 */ /* 0x000f220000300800 */
[----:B------:R-:W4:Y:S02]  /*1b5d0*/  LDL.LU R10, [R1+0x2130] ;  /* 0x00213000010a7983 */ /* 0x000f240000300800 */
[----:B------:R-:W4:Y:S02]  /*1b5e0*/  LDL.LU R11, [R1+0x212c] ;  /* 0x00212c00010b7983 */ /* 0x000f240000300800 */
[----:B------:R0:W-:Y:S02]  /*1b5f0*/  STL [R1+0x74c], R29 ;  /* 0x00074c1d01007387 */ /* 0x0001e40000100800 */
[----:B0-----:R-:W3:Y:S01]  /*1b600*/  LDL R29, [R1+0xbfc] ;  /* 0x000bfc00011d7983 */ /* 0x001ee20000100800 */
[C---:B------:R-:W-:Y:S02]  /*1b610*/  ISETP.GT.U32.AND P2, PT, R2.reuse, R12, PT ;  /* 0x0000000c0200720c */ /* 0x040fe40003f44070 */
[C---:B------:R-:W-:Y:S01]  /*1b620*/  ISETP.GT.U32.AND P4, PT, R2.reuse, R14, PT ;  /* 0x0000000e0200720c */ /* 0x040fe20003f84070 */
[----:B------:R-:W-:Y:S01]  /*1b630*/  FMUL R7, R7, c[0x0][0x188] ;  /* 0x0000620007077a20 */ /* 0x000fe20000400000 */
[----:B--2---:R-:W-:Y:S01]  /*1b640*/  ISETP.GT.U32.AND P3, PT, R2, R19, PT ;  /* 0x000000130200720c */ /* 0x004fe20003f64070 */
[----:B------:R-:W-:-:S03]  /*1b650*/  IADD3 R2, P0, R0, 0x60, RZ ;  /* 0x0000006000027810 */ /* 0x000fc60007f1e0ff */
[----:B------:R-:W-:Y:S02]  /*1b660*/  ISETP.GT.U32.AND.EX P3, PT, R3, RZ, PT, P3 ;  /* 0x000000ff0300720c */ /* 0x000fe40003f64130 */
[C---:B---3--:R-:W-:Y:S02]  /*1b670*/  ISETP.GT.U32.AND P5, PT, R2.reuse, R29, PT ;  /* 0x0000001d0200720c */ /* 0x048fe40003fa4070 */
[----:B------:R-:W-:Y:S02]  /*1b680*/  FSEL R29, R7, -INF , !P3 ;  /* 0xff800000071d7808 */ /* 0x000fe40005800000 */
[----:B------:R-:W2:Y:S01]  /*1b690*/  LDL.LU R7, [R1+0x2128] ;  /* 0x0021280001077983 */ /* 0x000ea20000300800 */
[----:B----4-:R-:W-:Y:S01]  /*1b6a0*/  HMMA.16816.F32.BF16 R24, R8, R16, R24 ;  /* 0x000000100818723c */ /* 0x010fe20000041818 */
[----:B------:R-:W-:Y:S02]  /*1b6b0*/  ISETP.GT.U32.AND.EX P1, PT, R3, RZ, PT, P1 ;  /* 0x000000ff0300720c */ /* 0x000fe40003f24110 */
[----:B------:R-:W-:-:S02]  /*1b6c0*/  ISETP.GT.U32.AND P3, PT, R2, R12, PT ;  /* 0x0000000c0200720c */ /* 0x000fc40003f64070 */
[----:B------:R-:W-:Y:S02]  /*1b6d0*/  FSEL R12, R28, -INF , !P1 ;  /* 0xff8000001c0c7808 */ /* 0x000fe40004800000 */
[C---:B------:R-:W-:Y:S01]  /*1b6e0*/  ISETP.GT.U32.AND P6, PT, R2.reuse, R19, PT ;  /* 0x000000130200720c */ /* 0x040fe20003fc4070 */
[----:B------:R-:W-:Y:S01]  /*1b6f0*/  STL [R1+0x710], R29 ;  /* 0x0007101d01007387 */ /* 0x000fe20000100800 */
[----:B------:R-:W-:Y:S01]  /*1b700*/  ISETP.GT.U32.AND P1, PT, R2, R14, PT ;  /* 0x0000000e0200720c */ /* 0x000fe20003f24070 */
[----:B------:R0:W-:Y:S02]  /*1b710*/  STL [R1+0x714], R12 ;  /* 0x0007140c01007387 */ /* 0x0001e40000100800 */
[----:B-----5:R-:W-:Y:S01]  /*1b720*/  FMUL R2, R18, c[0x0][0x188] ;  /* 0x0000620012027a20 */ /* 0x020fe20000400000 */
[C---:B------:R-:W-:Y:S02]  /*1b730*/  ISETP.GT.U32.AND.EX P2, PT, R3.reuse, RZ, PT, P2 ;  /* 0x000000ff0300720c */ /* 0x040fe40003f44120 */
[----:B------:R-:W-:-:S02]  /*1b740*/  ISETP.GT.U32.AND.EX P4, PT, R3, RZ, PT, P4 ;  /* 0x000000ff0300720c */ /* 0x000fc40003f84140 */
[----:B------:R-:W-:-:S06]  /*1b750*/  FSEL R3, R2, -INF , !P2 ;  /* 0xff80000002037808 */ /* 0x000fcc0005000000 */
[----:B------:R1:W-:Y:S01]  /*1b760*/  STL.64 [R1+0x20], R24 ;  /* 0x0000201801007387 */ /* 0x0003e20000100a00 */
[----:B------:R3:W-:Y:S01]  /*1b770*/  STL [R1+0x28], R26 ;  /* 0x0000281a01007387 */ /* 0x0007e20000100800 */
[----:B0-----:R-:W-:Y:S01]  /*1b780*/  MOV R12, R27 ;  /* 0x0000001b000c7202 */ /* 0x001fe20000000f00 */
[----:B------:R-:W-:Y:S01]  /*1b790*/  FMUL R28, R13, c[0x0][0x188] ;  /* 0x000062000d1c7a20 */ /* 0x000fe20000400000 */
[----:B-1----:R-:W4:Y:S01]  /*1b7a0*/  LDL.LU R24, [R1+0x250] ;  /* 0x0002500001187983 */ /* 0x002f220000300800 */
[----:B------:R-:W4:Y:S02]  /*1b7b0*/  LDL.LU R25, [R1+0x254] ;  /* 0x0002540001197983 */ /* 0x000f240000300800 */
[----:B---3--:R-:W4:Y:S02]  /*1b7c0*/  LDL.LU R26, [R1+0x258] ;  /* 0x00025800011a7983 */ /* 0x008f240000300800 */
[----:B------:R-:W4:Y:S01]  /*1b7d0*/  LDL.LU R27, [R1+0x25c] ;  /* 0x00025c00011b7983 */ /* 0x000f220000300800 */
[----:B------:R-:W-:Y:S01]  /*1b7e0*/  STL [R1+0x20b8], R9 ;  /* 0x0020b80901007387 */ /* 0x000fe20000100800 */
[----:B------:R-:W-:Y:S02]  /*1b7f0*/  STL [R1+0x20b4], R10 ;  /* 0x0020b40a01007387 */ /* 0x000fe40000100800 */
[----:B------:R-:W-:Y:S02]  /*1b800*/  STL [R1+0x20b0], R11 ;  /* 0x0020b00b01007387 */ /* 0x000fe40000100800 */
[----:B------:R-:W-:Y:S01]  /*1b810*/  STL [R1+0x72c], R3 ;  /* 0x00072c0301007387 */ /* 0x000fe20000100800 */
[----:B--2---:R-:W-:Y:S11]  /*1b820*/  HMMA.16816.F32.BF16 R20, R4, R16, R20 ;  /* 0x000000100414723c */ /* 0x004ff60000041814 */
[----:B------:R-:W-:Y:S11]  /*1b830*/  @!UPT UIADD3 URZ, URZ, URZ, URZ ;  /* 0x0000003f3f3ff290 */ /* 0x000ff6000fffe03f */
[----:B------:R-:W-:Y:S01]  /*1b840*/  @!UPT UIADD3 URZ, URZ, URZ, URZ ;  /* 0x0000003f3f3ff290 */ /* 0x000fe2000fffe03f */
[----:B------:R-:W-:Y:S01]  /*1b850*/  STL [R1+0x4], R21 ;  /* 0x0000041501007387 */ /* 0x000fe20000100800 */
[----:B------:R0:W-:Y:S01]  /*1b860*/  STL [R1+0x8], R22 ;  /* 0x0000081601007387 */ /* 0x0001e20000100800 */
[----:B------:R-:W-:Y:S01]  /*1b870*/  MOV R18, R23 ;  /* 0x0000001700127202 */ /* 0x000fe20000000f00 */
[----:B------:R-:W-:Y:S01]  /*1b880*/  IMAD.MOV.U32 R13, RZ, RZ, R20 ;  /* 0x000000ffff0d7224 */ /* 0x000fe200078e0014 */
[----:B0-----:R-:W4:Y:S01]  /*1b890*/  LDL.LU.64 R22, [R1+0x2120] ;  /* 0x0021200001167983 */ /* 0x001f220000300a00 */
[----:B------:R-:W4:Y:S02]  /*1b8a0*/  LDL.LU.64 R20, [R1+0x2118] ;  /* 0x0021180001147983 */ /* 0x000f240000300a00 */
[----:B------:R-:W2:Y:S02]  /*1b8b0*/  LDL.LU R16, [R1+0x58] ;  /* 0x0000580001107983 */ /* 0x000ea40000300800 */
[----:B------:R-:W3:Y:S01]  /*1b8c0*/  LDL.LU R11, [R1+0x40] ;  /* 0x00004000010b7983 */ /* 0x000ee20000300800 */
[----:B------:R0:W-:Y:S04]  /*1b8d0*/  STL [R1+0x2044], R4 ;  /* 0x0020440401007387 */ /* 0x0001e80000100800 */
[----:B0-----:R-:W5:Y:S01]  /*1b8e0*/  LDL R4, [R1+0xe0] ;  /* 0x0000e00001047983 */ /* 0x001f620000100800 */
[----:B------:R0:W-:Y:S03]  /*1b8f0*/  STL [R1+0x2040], R5 ;  /* 0x0020400501007387 */ /* 0x0001e60000100800 */
[----:B0-----:R-:W5:Y:S01]  /*1b900*/  LDL R5, [R1+0xbfc] ;  /* 0x000bfc0001057983 */ /* 0x001f620000100800 */
[----:B------:R0:W-:Y:S02]  /*1b910*/  STL [R1+0x203c], R6 ;  /* 0x00203c0601007387 */ /* 0x0001e40000100800 */
[----:B------:R-:W-:Y:S01]  /*1b920*/  STL [R1+0x2038], R7 ;  /* 0x0020380701007387 */ /* 0x000fe20000100800 */
[----:B0-----:R-:W-:-:S02]  /*1b930*/  FSEL R6, R28, -INF , !P4 ;  /* 0xff8000001c067808 */ /* 0x001fc40006000000 */
[----:B------:R-:W2:Y:S03]  /*1b940*/  LDL R28, [R1+0xbf4] ;  /* 0x000bf400011c7983 */ /* 0x000ea60000100800 */
[----:B------:R0:W-:Y:S01]  /*1b950*/  STL [R1+0x73c], R6 ;  /* 0x00073c0601007387 */ /* 0x0001e20000100800 */
[----:B-----5:R-:W-:Y:S01]  /*1b960*/  STL.64 [R1+0x20f0], R4 ;  /* 0x0020f00401007387 */ /* 0x020fe20000100a00 */
[----:B0-----:R-:W4:Y:S02]  /*1b970*/  LDL.LU R6, [R1+0x228] ;  /* 0x0002280001067983 */ /* 0x001f240000300800 */
[----:B------:R-:W4:Y:S02]  /*1b980*/  LDL.LU R7, [R1+0x22c] ;  /* 0x00022c0001077983 */ /* 0x000f240000300800 */
[----:B------:R-:W-:Y:S01]  /*1b990*/  FMUL R17, R15, c[0x0][0x188] ;  /* 0x000062000f117a20 */ /* 0x000fe20000400000 */
[----:B----4-:R-:W-:Y:S11]  /*1b9a0*/  HMMA.16816.F32.BF16 R24, R20, R6, R24 ;  /* 0x000000061418723c */ /* 0x010ff60000041818 */
[----:B------:R-:W-:Y:S11]  /*1b9b0*/  @!UPT UIADD3 URZ, URZ, URZ, URZ ;  /* 0x0000003f3f3ff290 */ /* 0x000ff6000fffe03f */
[----:B------:R-:W-:Y:S02]  /*1b9c0*/  @!UPT UIADD3 URZ, URZ, URZ, URZ ;  /* 0x0000003f3f3ff290 */ /* 0x000fe4000fffe03f */
[----:B------:R-:W-:Y:S02]  /*1b9d0*/  IMAD.MOV.U32 R10, RZ, RZ, R26 ;  /* 0x000000ffff0a7224 */ /* 0x000fe400078e001a */
[----:B------:R-:W-:Y:S01]  /*1b9e0*/  IMAD.MOV.U32 R15, RZ, RZ, R27 ;  /* 0x000000ffff0f7224 */ /* 0x000fe200078e001b */
[----:B------:R-:W-:Y:S02]  /*1b9f0*/  MOV R9, R24 ;  /* 0x0000001800097202 */ /* 0x000fe40000000f00 */
[----:B------:R-:W-:Y:S01]  /*1ba00*/  MOV R29, R25 ;  /* 0x00000019001d7202 */ /* 0x000fe20000000f00 */
[----:B------:R-:W4:Y:S01]  /*1ba10*/  LDL.LU.64 R26, [R1+0x2110] ;  /* 0x00211000011a7983 */ /* 0x000f220000300a00 */
[----:B------:R-:W4:Y:S02]  /*1ba20*/  LDL.LU.64 R24, [R1+0x2108] ;  /* 0x0021080001187983 */ /* 0x000f240000300a00 */
[----:B------:R-:W-:Y:S02]  /*1ba30*/  STL.64 [R1+0x2100], R22 ;  /* 0x0021001601007387 */ /* 0x000fe40000100a00 */
[----:B------:R0:W-:Y:S02]  /*1ba40*/  STL.64 [R1+0x20f8], R20 ;  /* 0x0020f81401007387 */ /* 0x0001e40000100a00 */
[----:B0-----:R-:W4:Y:S01]  /*1ba50*/  LDL.LU R20, [R1+0x160] ;  /* 0x0001600001147983 */ /* 0x001f220000300800 */
[----:B------:R-:W4:Y:S02]  /*1ba60*/  LDL.LU R21, [R1+0x164] ;  /* 0x0001640001157983 */ /* 0x000f240000300800 */
[----:B------:R-:W4:Y:S02]  /*1ba70*/  LDL.LU R22, [R1+0x168] ;  /* 0x0001680001167983 */ /* 0x000f240000300800 */
[----:B------:R-:W4:Y:S02]  /*1ba80*/  LDL.LU R23, [R1+0x16c] ;  /* 0x00016c0001177983 */ /* 0x000f240000300800 */
[----:B------:R-:W-:-:S05]  /*1ba90*/  IMAD.X R3, RZ, RZ, R4, P0 ;  /* 0x000000ffff037224 */ /* 0x000fca00000e0604 */
[C---:B------:R-:W-:Y:S01]  /*1baa0*/  ISETP.GT.U32.AND.EX P6, PT, R3.reuse, RZ, PT, P6 ;  /* 0x000000ff0300720c */ /* 0x040fe20003fc4160 */
[----:B--2---:R-:W-:Y:S01]  /*1bab0*/  FMUL R16, R16, c[0x0][0x188] ;  /* 0x0000620010107a20 */ /* 0x004fe20000400000 */
[----:B------:R-:W-:Y:S02]  /*1bac0*/  ISETP.GT.U32.AND.EX P5, PT, R3, RZ, PT, P5 ;  /* 0x000000ff0300720c */ /* 0x000fe40003fa4150 */
[----:B------:R-:W-:Y:S02]  /*1bad0*/  FSEL R4, R17, -INF , !P6 ;  /* 0xff80000011047808 */ /* 0x000fe40007000000 */
[----:B------:R-:W-:-:S03]  /*1bae0*/  IADD3 R2, P2, R0, 0x61, RZ ;  /* 0x0000006100027810 */ /* 0x000fc60007f5e0ff */
[----:B------:R0:W-:Y:S01]  /*1baf0*/  STL [R1+0x784], R4 ;  /* 0x0007840401007387 */ /* 0x0001e20000100800 */
[----:B------:R-:W-:Y:S02]  /*1bb00*/  ISETP.GT.U32.AND P0, PT, R2, R5, PT ;  /* 0x000000050200720c */ /* 0x000fe40003f04070 */
[----:B0-----:R-:W-:Y:S02]  /*1bb10*/  FSEL R4, R16, -INF , !P5 ;  /* 0xff80000010047808 */ /* 0x001fe40006800000 */
[----:B------:R-:W2:Y:S03]  /*1bb20*/  LDL.LU R16, [R1+0x48] ;  /* 0x0000480001107983 */ /* 0x000ea60000300800 */
[----:B------:R4:W-:Y:S01]  /*1bb30*/  STL [R1+0x774], R4 ;  /* 0x0007740401007387 */ /* 0x0009e20000100800 */
[----:B------:R-:W-:Y:S02]  /*1bb40*/  ISETP.GT.U32.AND P6, PT, R2, R28, PT ;  /* 0x0000001c0200720c */ /* 0x000fe40003fc4070 */
[----:B------:R-:W5:Y:S01]  /*1bb50*/  LDL.LU R28, [R1+0x54] ;  /* 0x00005400011c7983 */ /* 0x000f620000300800 */
[----:B---3--:R-:W-:Y:S01]  /*1bb60*/  FMUL R17, R11, c[0x0][0x188] ;  /* 0x000062000b117a20 */ /* 0x008fe20000400000 */
[----:B----4-:R-:W-:Y:S02]  /*1bb70*/  HMMA.16816.F32.BF16 R4, R24, R6, R20 ;  /* 0x000000061804723c */ /* 0x010fe40000041814 */
[----:B------:R-:W3:Y:S01]  /*1bb80*/  LDL.LU.64 R22, [R1+0x2100] ;  /* 0x0021000001167983 */ /* 0x000ee20000300a00 */
[----:B------:R-:W3:Y:S11]  /*1bb90*/  LDL.LU.64 R20, [R1+0x20f8] ;  /* 0x0020f80001147983 */ /* 0x000ef60000300a00 */
[----:B------:R-:W-:Y:S09]  /*1bba0*/  @!UPT UIADD3 URZ, URZ, URZ, URZ ;  /* 0x0000003f3f3ff290 */ /* 0x000ff2000fffe03f */
[----:B------:R0:W-:Y:S01]  /*1bbb0*/  STL [R1+0x34], R5 ;  /* 0x0000340501007387 */ /* 0x0001e20000100800 */
[----:B------:R-:W-:Y:S01]  /*1bbc0*/  MOV R11, R4 ;  /* 0x00000004000b7202 */ /* 0x000fe20000000f00 */
[----:B------:R-:W-:Y:S02]  /*1bbd0*/  STL [R1+0x3c], R7 ;  /* 0x00003c0701007387 */ /* 0x000fe40000100800 */
[----:B0-----:R-:W4:Y:S01]  /*1bbe0*/  LDL.LU.64 R4, [R1+0x20f0] ;  /* 0x0020f00001047983 */ /* 0x001f220000300a00 */
[----:B------:R-:W-:Y:S02]  /*1bbf0*/  STL.64 [R1+0x20d8], R26 ;  /* 0x0020d81a01007387 */ /* 0x000fe40000100a00 */
[----:B------:R0:W-:Y:S02]  /*1bc00*/  STL.64 [R1+0x20d0], R24 ;  /* 0x0020d01801007387 */ /* 0x0001e40000100a00 */
[----:B0-----:R-:W3:Y:S01]  /*1bc10*/  LDL.LU R24, [R1+0x20] ;  /* 0x0000200001187983 */ /* 0x001ee20000300800 */
[----:B------:R-:W3:Y:S02]  /*1bc20*/  LDL.LU R25, [R1+0x24] ;  /* 0x0000240001197983 */ /* 0x000ee40000300800 */
[----:B------:R-:W3:Y:S01]  /*1bc30*/  LDL.LU R26, [R1+0x28] ;  /* 0x00002800011a7983 */ /* 0x000ee20000300800 */
[----:B------:R-:W-:-:S02]  /*1bc40*/  MOV R27, R12 ;  /* 0x0000000c001b7202 */ /* 0x000fc40000000f00 */
[----:B------:R-:W2:Y:S01]  /*1bc50*/  LDL.LU R12, [R1+0x20ec] ;  /* 0x0020ec00010c7983 */ /* 0x000ea20000300800 */
[----:B------:R-:W-:Y:S02]  /*1bc60*/  STL.64 [R1+0x20c8], R10 ;  /* 0x0020c80a01007387 */ /* 0x000fe40000100a00 */
[----:B------:R0:W-:Y:S02]  /*1bc70*/  STL.64 [R1+0x20c0], R8 ;  /* 0x0020c00801007387 */ /* 0x0001e40000100a00 */
[----:B0-----:R-:W-:Y:S02]  /*1bc80*/  IMAD.MOV.U32 R8, RZ, RZ, R13 ;  /* 0x000000ffff087224 */ /* 0x001fe400078e000d */
[----:B------:R-:W2:Y:S04]  /*1bc90*/  LDL.LU R13, [R1+0x20e8] ;  /* 0x0020e800010d7983 */ /* 0x000ea80000300800 */
[----:B------:R-:W0:Y:S01]  /*1bca0*/  S2R R7, SR_TID.X ;  /* 0x0000000000077919 */ /* 0x000e220000002100 */
[----:B------:R-:W-:Y:S01]  /*1bcb0*/  ISETP.GT.U32.AND P5, PT, R2, R14, PT ;  /* 0x0000000e0200720c */ /* 0x000fe20003fa4070 */
[----:B------:R-:W-:-:S02]  /*1bcc0*/  IMAD.MOV.U32 R14, RZ, RZ, R6 ;  /* 0x000000ffff0e7224 */ /* 0x000fc400078e0006 */
[----:B------:R-:W3:Y:S01]  /*1bcd0*/  LDL.LU R9, [R1+0x4] ;  /* 0x0000040001097983 */ /* 0x000ee20000300800 */
[----:B------:R-:W3:Y:S01]  /*1bce0*/  LDL.LU R10, [R1+0x8] ;  /* 0x00000800010a7983 */ /* 0x000ee20000300800 */
[----:B------:R-:W-:Y:S02]  /*1bcf0*/  MOV R11, R18 ;  /* 0x00000012000b7202 */ /* 0x000fe40000000f00 */
[----:B------:R-:W3:Y:S02]  /*1bd00*/  LDL.LU R18, [R1+0x20e4] ;  /* 0x0020e40001127983 */ /* 0x000ee40000300800 */
[----:B------:R-:W-:Y:S01]  /*1bd10*/  STL.64 [R1+0x20a8], R14 ;  /* 0x0020a80e01007387 */ /* 0x000fe20000100a00 */
[C---:B0-----:R-:W-:Y:S01]  /*1bd20*/  LOP3.LUT R6, R7.reuse, 0x7, RZ, 0xc0, !PT ;  /* 0x0000000707067812 */ /* 0x041fe200078ec0ff */
[----:B------:R-:W-:-:S04]  /*1bd30*/  IMAD.SHL.U32 R7, R7, 0x2, RZ ;  /* 0x0000000207077824 */ /* 0x000fc800078e00ff */
[----:B------:R-:W-:-:S05]  /*1bd40*/  IMAD R6, R6, 0x110, RZ ;  /* 0x0000011006067824 */ /* 0x000fca00078e02ff */
[----:B------:R-:W-:-:S04]  /*1bd50*/  LOP3.LUT R6, R6, 0x30, R7, 0x78, !PT ;  /* 0x0000003006067812 */ /* 0x000fc800078e7807 */
[----:B------:R-:W-:Y:S02]  /*1bd60*/  LOP3.LUT R6, R6, 0x40, RZ, 0x3c, !PT ;  /* 0x0000004006067812 */ /* 0x000fe400078e3cff */
[C---:B------:R-:W-:Y:S02]  /*1bd70*/  ISETP.GT.U32.AND.EX P3, PT, R3.reuse, RZ, PT, P3 ;  /* 0x000000ff0300720c */ /* 0x040fe40003f64130 */
[----:B------:R-:W-:Y:S02]  /*1bd80*/  ISETP.GT.U32.AND.EX P1, PT, R3, RZ, PT, P1 ;  /* 0x000000ff0300720c */ /* 0x000fe40003f24110 */
[----:B------:R-:W-:Y:S02]  /*1bd90*/  FSEL R3, R17, -INF , !P3 ;  /* 0xff80000011037808 */ /* 0x000fe40005800000 */
[-C--:B------:R-:W-:Y:S01]  /*1bda0*/  ISETP.GT.U32.AND P4, PT, R2, R19.reuse, PT ;  /* 0x000000130200720c */ /* 0x080fe20003f84070 */
[----:B------:R-:W-:Y:S01]  /*1bdb0*/  IADD3 R2, P3, R0, 0x68, RZ ;  /* 0x0000006800027810 */ /* 0x000fe20007f7e0ff */
[----:B--2---:R-:W-:Y:S02]  /*1bdc0*/  STL.64 [R1+0x20a0], R12 ;  /* 0x0020a00c01007387 */ /* 0x004fe40000100a00 */
[----:B------:R-:W0:Y:S04]  /*1bdd0*/  LDSM.16.M88.4 R12, [R6+0x17880] ;  /* 0x01788000060c783b */ /* 0x000e280000000200 */
[----:B------:R-:W2:Y:S02]  /*1bde0*/  LDL.LU R17, [R1+0x5c] ;  /* 0x00005c0001117983 */ /* 0x000ea40000300800 */
[----:B------:R1:W-:Y:S02]  /*1bdf0*/  STL [R1+0x7ac], R3 ;  /* 0x0007ac0301007387 */ /* 0x0003e40000100800 */
[----:B-1----:R-:W-:Y:S01]  /*1be00*/  FMUL R3, R16, c[0x0][0x188] ;  /* 0x0000620010037a20 */ /* 0x002fe20000400000 */
[----:B----4-:R-:W-:Y:S01]  /*1be10*/  IADD3.X R16, RZ, R4, RZ, P2, !PT ;  /* 0x00000004ff107210 */ /* 0x010fe200017fe4ff */
[C---:B------:R-:W-:Y:S01]  /*1be20*/  ISETP.GT.U32.AND P2, PT, R2.reuse, R19, PT ;  /* 0x000000130200720c */ /* 0x040fe20003f44070 */
[----:B0-----:R-:W-:Y:S01]  /*1be30*/  STL [R1+0x60], R12 ;  /* 0x0000600c01007387 */ /* 0x001fe20000100800 */
[----:B------:R-:W-:Y:S01]  /*1be40*/  MOV R7, R14 ;  /* 0x0000000e00077202 */ /* 0x000fe20000000f00 */
[----:B------:R0:W-:Y:S02]  /*1be50*/  STL.64 [R1+0x68], R14 ;  /* 0x0000680e01007387 */ /* 0x0001e40000100a00 */
[----:B------:R-:W-:Y:S01]  /*1be60*/  IMAD.MOV.U32 R6, RZ, RZ, R15 ;  /* 0x000000ffff067224 */ /* 0x000fe200078e000f */
[----:B0-----:R-:W4:Y:S01]  /*1be70*/  LDL R14, [R1+0xbf8] ;  /* 0x000bf800010e7983 */ /* 0x001f220000100800 */
[----:B------:R-:W2:Y:S02]  /*1be80*/  LDL.LU R15, [R1+0x4c] ;  /* 0x00004c00010f7983 */ /* 0x000ea40000300800 */
[----:B------:R-:W3:Y:S01]  /*1be90*/  LDL.LU R19, [R1+0x20e0] ;  /* 0x0020e00001137983 */ /* 0x000ee20000300800 */
[----:B------:R-:W-:Y:S01]  /*1bea0*/  FSEL R3, R3, -INF , !P1 ;  /* 0xff80000003037808 */ /* 0x000fe20004800000 */
[----:B------:R-:W-:-:S04]  /*1beb0*/  ISETP.GT.U32.AND P1, PT, R2, R5, PT ;  /* 0x000000050200720c */ /* 0x000fc80003f24070 */
[----:B------:R0:W-:Y:S04]  /*1bec0*/  STL [R1+0x7b8], R3 ;  /* 0x0007b80301007387 */ /* 0x0001e80000100800 */
[----:B0-----:R-:W2:Y:S01]  /*1bed0*/  LDL.LU R3, [R1+0x44] ;  /* 0x0000440001037983 */ /* 0x001ea20000300800 */
[----:B---3--:R-:W-:Y:S11]  /*1bee0*/  HMMA.16816.F32.BF16 R24, R20, R18, R24 ;  /* 0x000000121418723c */ /* 0x008ff60000041818 */
[----:B------:R-:W-:Y:S11]  /*1bef0*/  @!UPT UIADD3 URZ, URZ, URZ, URZ ;  /* 0x0000003f3f3ff290 */ /* 0x000ff6000fffe03f */
[----:B------:R-:W-:Y:S01]  /*1bf00*/  @!UPT UIADD3 URZ, URZ, URZ, URZ ;  /* 0x0000003f3f3ff290 */ /* 0x000fe2000fffe03f */
[----:B------:R-:W-:Y:S01]  /*1bf10*/  STL.64 [R1+0x50], R24 ;  /* 0x0000501801007387 */ /* 0x000fe20000100a00 */
[----:B------:R0:W-:Y:S02]  /*1bf20*/  STL [R1+0x5c], R27 ;  /* 0x00005c1b01007387 */ /* 0x0001e40000100800 */
[----:B------:R-:W-:Y:S02]  /*1bf30*/  IMAD.MOV.U32 R5, RZ, RZ, R26 ;  /* 0x000000ffff057224 */ /* 0x000fe400078e001a */
[----:B0-----:R-:W3:Y:S01]  /*1bf40*/  LDL.LU.64 R26, [R1+0x20d8] ;  /* 0x0020d800011a7983 */ /* 0x001ee20000300a00 */
[----:B------:R-:W3:Y:S02]  /*1bf50*/  LDL.LU.64 R24, [R1+0x20d0] ;  /* 0x0020d00001187983 */ /* 0x000ee40000300a00 */
[----:B-----5:R-:W-:Y:S02]  /*1bf60*/  FMUL R28, R28, c[0x0][0x188] ;  /* 0x000062001c1c7a20 */ /* 0x020fe40000400000 */
[----:B--2---:R-:W-:Y:S01]  /*1bf70*/  FMUL R17, R17, c[0x0][0x188] ;  /* 0x0000620011117a20 */ /* 0x004fe20000400000 */
[C---:B------:R-:W-:Y:S01]  /*1bf80*/  ISETP.GT.U32.AND.EX P4, PT, R16.reuse, RZ, PT, P4 ;  /* 0x000000ff1000720c */ /* 0x040fe20003f84140 */
[----:B------:R0:W-:Y:S01]  /*1bf90*/  STL.64 [R1+0x2080], R22 ;  /* 0x0020801601007387 */ /* 0x0001e20000100a00 */
[----:B------:R-:W-:-:S04]  /*1bfa0*/  ISETP.GT.U32.AND.EX P0, PT, R16, RZ, PT, P0 ;  /* 0x000000ff1000720c */ /* 0x000fc80003f04100 */
[----:B------:R-:W-:Y:S01]  /*1bfb0*/  FSEL R17, R17, -INF , !P0 ;  /* 0xff80000011117808 */ /* 0x000fe20004000000 */
[----:B0-----:R-:W2:Y:S01]  /*1bfc0*/  LDL R23, [R1+0xbf4] ;  /* 0x000bf40001177983 */ /* 0x001ea20000100800 */
[----:B------:R0:W-:Y:S02]  /*1bfd0*/  STL.64 [R1+0x2078], R20 ;  /* 0x0020781401007387 */ /* 0x0001e40000100a00 */
[----:B0-----:R-:W-:Y:S01]  /*1bfe0*/  FSEL R21, R28, -INF , !P4 ;  /* 0xff8000001c157808 */ /* 0x001fe20006000000 */
[----:B------:R-:W5:Y:S04]  /*1bff0*/  LDL R20, [R1+0xbfc] ;  /* 0x000bfc0001147983 */ /* 0x000f680000100800 */
[----:B------:R-:W-:Y:S01]  /*1c000*/  STL [R1+0x780], R21 ;  /* 0x0007801501007387 */ /* 0x000fe20000100800 */
[----:B------:R-:W-:Y:S01]  /*1c010*/  STL [R1+0x770], R17 ;  /* 0x0007701101007387 */ /* 0x000fe20000100800 */
[----:B---3--:R-:W-:Y:S11]  /*1c020*/  HMMA.16816.F32.BF16 R8, R24, R18, R8 ;  /* 0x000000121808723c */ /* 0x008ff60000041808 */
[----:B------:R-:W-:Y:S11]  /*1c030*/  @!UPT UIADD3 URZ, URZ, URZ, URZ ;  /* 0x0000003f3f3ff290 */ /* 0x000ff6000fffe03f */
[----:B------:R-:W-:Y:S01]  /*1c040*/  @!UPT UIADD3 URZ, URZ, URZ, URZ ;  /* 0x0000003f3f3ff290 */ /* 0x000fe2000fffe03f */
[----:B------:R-:W-:Y:S01]  /*1c050*/  STL.64 [R1+0x70], R8 ;  /* 0x0000700801007387 */ /* 0x000fe20000100a00 */
[----:B------:R0:W-:Y:S03]  /*1c060*/  STL.64 [R1+0x78], R10 ;  /* 0x0000780a01007387 */ /* 0x0001e60000100a00 */
[----:B0-----:R-:W3:Y:S01]  /*1c070*/  LDL.LU.64 R10, [R1+0x20c8] ;  /* 0x0020c800010a7983 */ /* 0x001ee20000300a00 */
[----:B------:R-:W3:Y:S02]  /*1c080*/  LDL.LU.64 R8, [R1+0x20c0] ;  /* 0x0020c00001087983 */ /* 0x000ee40000300a00 */
[----:B------:R-:W-:Y:S02]  /*1c090*/  STL [R1+0x2034], R24 ;  /* 0x0020341801007387 */ /* 0x000fe40000100800 */
[----:B------:R0:W-:Y:S02]  /*1c0a0*/  STL [R1+0x2030], R25 ;  /* 0x0020301901007387 */ /* 0x0001e40000100800 */
[----:B0-----:R-:W3:Y:S01]  /*1c0b0*/  LDL R25, [R1+0x424] ;  /* 0x0004240001197983 */ /* 0x001ee20000100800 */
[----:B------:R0:W-:Y:S03]  /*1c0c0*/  STL.64 [R1+0x2008], R26 ;  /* 0x0020081a01007387 */ /* 0x0001e60000100a00 */
[----:B0-----:R-:W3:Y:S04]  /*1c0d0*/  LDL R26, [R1+0xbf4] ;  /* 0x000bf400011a7983 */ /* 0x001ee80000100800 */
[----:B------:R-:W3:Y:S01]  /*1c0e0*/  LDL R27, [R1+0xbf8] ;  /* 0x000bf800011b7983 */ /* 0x000ee20000100800 */
[----:B------:R-:W-:Y:S01]  /*1c0f0*/  FMUL R3, R3, c[0x0][0x188] ;  /* 0x0000620003037a20 */ /* 0x000fe20000400000 */
[----:B------:R-:W-:-:S02]  /*1c100*/  ISETP.GT.U32.AND.EX P6, PT, R16, RZ, PT, P6 ;  /* 0x000000ff1000720c */ /* 0x000fc40003fc4160 */
[----:B----4-:R-:W-:Y:S01]  /*1c110*/  ISETP.GT.U32.AND P0, PT, R2, R14, PT ;  /* 0x0000000e0200720c */ /* 0x010fe20003f04070 */
[----:B------:R-:W-:Y:S01]  /*1c120*/  FMUL R17, R15, c[0x0][0x188] ;  /* 0x000062000f117a20 */ /* 0x000fe20000400000 */
[----:B------:R-:W-:Y:S02]  /*1c130*/  FSEL R14, R3, -INF , !P6 ;  /* 0xff800000030e7808 */ /* 0x000fe40007000000 */
[----:B------:R-:W-:Y:S01]  /*1c140*/  ISETP.GT.U32.AND.EX P5, PT, R16, RZ, PT, P5 ;  /* 0x000000ff1000720c */ /* 0x000fe20003fa4150 */
[----:B------:R-:W-:Y:S02]  /*1c150*/  IADD3.X R3, RZ, R4, RZ, P3, !PT ;  /* 0x00000004ff037210 */ /* 0x000fe40001ffe4ff */
[----:B------:R0:W-:Y:S02]  /*1c160*/  STL [R1+0x7a4], R14 ;  /* 0x0007a40e01007387 */ /* 0x0001e40000100800 */
[----:B------:R-:W-:Y:S02]  /*1c170*/  ISETP.GT.U32.AND.EX P2, PT, R3, RZ, PT, P2 ;  /* 0x000000ff0300720c */ /* 0x000fe40003f44120 */
[----:B--2---:R-:W-:-:S02]  /*1c180*/  ISETP.GT.U32.AND P4, PT, R2, R23, PT ;  /* 0x000000170200720c */ /* 0x004fc40003f84070 */
[----:B0-----:R-:W-:Y:S02]  /*1c190*/  FSEL R14, R17, -INF , !P5 ;  /* 0xff800000110e7808 */ /* 0x001fe40006800000 */
[C---:B------:R-:W-:Y:S01]  /*1c1a0*/  ISETP.GT.U32.AND.EX P1, PT, R3.reuse, RZ, PT, P1 ;  /* 0x000000ff0300720c */ /* 0x040fe20003f24110 */
[----:B------:R-:W-:Y:S01]  /*1c1b0*/  IADD3 R2, P6, R0, 0x69, RZ ;  /* 0x0000006900027810 */ /* 0x000fe20007fde0ff */
[----:B------:R-:W-:-:S03]  /*1c1c0*/  ISETP.GT.U32.AND.EX P4, PT, R3, RZ, PT, P4 ;  /* 0x000000ff0300720c */ /* 0x000fc60003f84140 */
[----:B-----5:R-:W-:Y:S01]  /*1c1d0*/  ISETP.GT.U32.AND P5, PT, R2, R20, PT ;  /* 0x000000140200720c */ /* 0x020fe20003fa4070 */
[----:B---3--:R-:W-:Y:S02]  /*1c1e0*/  FMUL R16, R9, c[0x0][0x188] ;  /* 0x0000620009107a20 */ /* 0x008fe40000400000 */
[----:B------:R-:W2:Y:S01]  /*1c1f0*/  LDL.LU R9, [R1+0x20b8] ;  /* 0x0020b80001097983 */ /* 0x000ea20000300800 */
[----:B------:R0:W-:Y:S02]  /*1c200*/  STL [R1+0x7a8], R14 ;  /* 0x0007a80e01007387 */ /* 0x0001e40000100800 */
[----:B------:R-:W-:Y:S02]  /*1c210*/  FMUL R17, R10, c[0x0][0x188] ;  /* 0x000062000a117a20 */ /* 0x000fe40000400000 */
[----:B------:R-:W2:Y:S01]  /*1c220*/  LDL.LU R10, [R1+0x20b4] ;  /* 0x0020b400010a7983 */ /* 0x000ea20000300800 */
[----:B------:R-:W3:Y:S01]  /*1c230*/  LDL.LU R22, [R1+0x3f8] ;  /* 0x0003f80001167983 */ /* 0x000ee20000300800 */
[----:B0-----:R-:W-:Y:S01]  /*1c240*/  FSEL R14, R16, -INF , !P2 ;  /* 0xff800000100e7808 */ /* 0x001fe20005000000 */
[----:B------:R-:W-:Y:S01]  /*1c250*/  FMUL R16, R11, c[0x0][0x188] ;  /* 0x000062000b107a20 */ /* 0x000fe20000400000 */
[----:B------:R-:W-:-:S03]  /*1c260*/  ISETP.GT.U32.AND P3, PT, R2, R25, PT ;  /* 0x000000190200720c */ /* 0x000fc60003f64070 */
[----:B------:R0:W-:Y:S01]  /*1c270*/  STL [R1+0x77c], R14 ;  /* 0x00077c0e01007387 */ /* 0x0001e20000100800 */
[----:B------:R-:W3:Y:S02]  /*1c280*/  LDL.LU R23, [R1+0x3fc] ;  /* 0x0003fc0001177983 */ /* 0x000ee40000300800 */
[----:B------:R-:W4:Y:S02]  /*1c290*/  LDL.LU R21, [R1+0x34] ;  /* 0x0000340001157983 */ /* 0x000f240000300800 */
[----:B------:R-:W2:Y:S01]  /*1c2a0*/  LDL.LU R11, [R1+0x20b0] ;  /* 0x0020b000010b7983 */ /* 0x000ea20000300800 */
[C---:B------:R-:W-:Y:S02]  /*1c2b0*/  ISETP.GT.U32.AND P2, PT, R2.reuse, R26, PT ;  /* 0x0000001a0200720c */ /* 0x040fe40003f44070 */
[----:B0-----:R-:W-:Y:S01]  /*1c2c0*/  FSEL R14, R17, -INF , !P1 ;  /* 0xff800000110e7808 */ /* 0x001fe20004800000 */
[----:B------:R-:W-:Y:S01]  /*1c2d0*/  ISETP.GT.U32.AND P1, PT, R2, R27, PT ;  /* 0x0000001b0200720c */ /* 0x000fe20003f24070 */
[----:B------:R-:W-:-:S03]  /*1c2e0*/  FSEL R2, R16, -INF , !P4 ;  /* 0xff80000010027808 */ /* 0x000fc60006000000 */
[----:B------:R0:W-:Y:S01]  /*1c2f0*/  STL [R1+0x76c], R14 ;  /* 0x00076c0e01007387 */ /* 0x0001e20000100800 */
[----:B------:R-:W2:Y:S02]  /*1c300*/  LDL.LU R16, [R1+0x390] ;  /* 0x0003900001107983 */ /* 0x000ea40000300800 */
[----:B------:R-:W-:Y:S02]  /*1c310*/  STL [R1+0x79c], R2 ;  /* 0x00079c0201007387 */ /* 0x000fe40000100800 */
[----:B------:R-:W2:Y:S01]  /*1c320*/  LDL.LU R17, [R1+0x394] ;  /* 0x0003940001117983 */ /* 0x000ea20000300800 */
[----:B------:R-:W2:Y:S01]  /*1c330*/  LDL.LU R18, [R1+0x398] ;  /* 0x0003980001127983 */ /* 0x000ea20000300800 */
[----:B------:R-:W2:Y:S03]  /*1c340*/  LDL.LU R19, [R1+0x39c] ;  /* 0x00039c0001137983 */ /* 0x000ea60000300800 */
[----:B0-----:R-:W5:Y:S01]  /*1c350*/  LDL.LU.64 R14, [R1+0x20a8] ;  /* 0x0020a800010e7983 */ /* 0x001f620000300a00 */
[----:B------:R-:W-:Y:S01]  /*1c360*/  ISETP.GT.U32.AND.EX P0, PT, R3, RZ, PT, P0 ;  /* 0x000000ff0300720c */ /* 0x000fe20003f04100 */
[----:B------:R-:W-:Y:S01]  /*1c370*/  IMAD.X R3, RZ, RZ, R4, P6 ;  /* 0x000000ffff037224 */ /* 0x000fe200030e0604 */
[----:B------:R-:W-:Y:S01]  /*1c380*/  MOV R4, R13 ;  /* 0x0000000d00047202 */ /* 0x000fe20000000f00 */
[----:B--2---:R-:W-:Y:S01]  /*1c390*/  HMMA.16816.F32.BF16 R16, R8, R12, R16 ;  /* 0x0000000c0810723c */ /* 0x004fe20000041810 */
[----:B------:R-:W3:Y:S01]  /*1c3a0*/  LDL.LU.64 R12, [R1+0x20a0] ;  /* 0x0020a000010c7983 */ /* 0x000ee20000300a00 */
[----:B-----5:R-:W-:-:S02]  /*1c3b0*/  FMUL R24, R14, c[0x0][0x188] ;  /* 0x000062000e187a20 */ /* 0x020fc40000400000 */
[----:B------:R-:W-:Y:S11]  /*1c3c0*/  FMUL R28, R15, c[0x0][0x188] ;  /* 0x000062000f1c7a20 */ /* 0x000ff60000400000 */
[----:B------:R-:W-:Y:S08]  /*1c3d0*/  @!UPT UIADD3 URZ, URZ, URZ, URZ ;  /* 0x0000003f3f3ff290 */ /* 0x000ff0000fffe03f */
[----:B------:R-:W-:Y:S01]  /*1c3e0*/  STL.64 [R1+0x2090], R18 ;  /* 0x0020901201007387 */ /* 0x000fe20000100a00 */
[----:B------:R0:W-:Y:S03]  /*1c3f0*/  STL.64 [R1+0x2088], R16 ;  /* 0x0020881001007387 */ /* 0x0001e60000100a00 */
[----:B0-----:R-:W3:Y:S01]  /*1c400*/  LDL.LU R16, [R1+0x3b0] ;  /* 0x0003b00001107983 */ /* 0x001ee20000300800 */
[----:B------:R-:W3:Y:S02]  /*1c410*/  LDL.LU R17, [R1+0x3b4] ;  /* 0x0003b40001117983 */ /* 0x000ee40000300800 */
[----:B------:R-:W3:Y:S02]  /*1c420*/  LDL.LU R18, [R1+0x3b8] ;  /* 0x0003b80001127983 */ /* 0x000ee40000300800 */
[----:B------:R-:W3:Y:S01]  /*1c430*/  LDL.LU R19, [R1+0x3bc] ;  /* 0x0003bc0001137983 */ /* 0x000ee20000300800 */
[----:B------:R-:W-:Y:S01]  /*1c440*/  STL [R1+0x2050], R4 ;  /* 0x0020500401007387 */ /* 0x000fe20000100800 */
[----:B------:R-:W-:Y:S02]  /*1c450*/  STL [R1+0x204c], R10 ;  /* 0x00204c0a01007387 */ /* 0x000fe40000100800 */
[----:B------:R0:W-:Y:S02]  /*1c460*/  STL [R1+0x2048], R11 ;  /* 0x0020480b01007387 */ /* 0x0001e40000100800 */
[----:B0-----:R-:W2:Y:S01]  /*1c470*/  LDL R11, [R1+0xe0] ;  /* 0x0000e000010b7983 */ /* 0x001ea20000100800 */
[----:B------:R-:W3:Y:S02]  /*1c480*/  LDL.LU R14, [R1+0x209c] ;  /* 0x00209c00010e7983 */ /* 0x000ee40000300800 */
[----:B------:R-:W3:Y:S01]  /*1c490*/  LDL.LU R15, [R1+0x2098] ;  /* 0x00209800010f7983 */ /* 0x000ee20000300800 */
[----:B------:R-:W-:Y:S01]  /*1c4a0*/  FSEL R10, R24, -INF , !P0 ;  /* 0xff800000180a7808 */ /* 0x000fe20004000000 */
[----:B------:R-:W-:Y:S01]  /*1c4b0*/  FMUL R29, R29, c[0x0][0x188] ;  /* 0x000062001d1d7a20 */ /* 0x000fe20000400000 */
[----:B------:R-:W-:-:S02]  /*1c4c0*/  ISETP.GT.U32.AND.EX P3, PT, R3, RZ, PT, P3 ;  /* 0x000000ff0300720c */ /* 0x000fc40003f64130 */
[----:B------:R-:W-:Y:S01]  /*1c4d0*/  IADD3 R2, P4, R0, 0x70, RZ ;  /* 0x0000007000027810 */ /* 0x000fe20007f9e0ff */
[----:B------:R-:W5:Y:S01]  /*1c4e0*/  LDL.LU R4, [R1+0x50] ;  /* 0x0000500001047983 */ /* 0x000f620000300800 */
[----:B------:R0:W-:Y:S02]  /*1c4f0*/  STL [R1+0x7a0], R10 ;  /* 0x0007a00a01007387 */ /* 0x0001e40000100800 */
[----:B------:R-:W-:Y:S02]  /*1c500*/  ISETP.GT.U32.AND P0, PT, R2, R20, PT ;  /* 0x000000140200720c */ /* 0x000fe40003f04070 */
[----:B0-----:R-:W-:Y:S01]  /*1c510*/  FSEL R10, R29, -INF , !P3 ;  /* 0xff8000001d0a7808 */ /* 0x001fe20005800000 */
[----:B----4-:R-:W-:Y:S01]  /*1c520*/  FMUL R29, R21, c[0x0][0x188] ;  /* 0x00006200151d7a20 */ /* 0x010fe20000400000 */
[----:B------:R-:W-:-:S03]  /*1c530*/  ISETP.GT.U32.AND.EX P5, PT, R3, RZ, PT, P5 ;  /* 0x000000ff0300720c */ /* 0x000fc60003fa4150 */
[----:B------:R0:W-:Y:S01]  /*1c540*/  STL [R1+0x778], R10 ;  /* 0x0007780a01007387 */ /* 0x0001e20000100800 */
[----:B------:R-:W-:Y:S02]  /*1c550*/  ISETP.GT.U32.AND P6, PT, R2, R25, PT ;  /* 0x000000190200720c */ /* 0x000fe40003fc4070 */
[----:B0-----:R-:W-:Y:S02]  /*1c560*/  FSEL R10, R28, -INF , !P5 ;  /* 0xff8000001c0a7808 */ /* 0x001fe40006800000 */
[----:B------:R-:W4:Y:S03]  /*1c570*/  LDL R28, [R1+0x424] ;  /* 0x00042400011c7983 */ /* 0x000f260000100800 */
[----:B------:R-:W-:Y:S01]  /*1c580*/  STL [R1+0x764], R10 ;  /* 0x0007640a01007387 */ /* 0x000fe20000100800 */
[----:B---3--:R-:W-:Y:S01]  /*1c590*/  HMMA.16816.F32.BF16 R20, R12, R22, R16 ;  /* 0x000000160c14723c */ /* 0x008fe20000041810 */
[----:B------:R-:W3:Y:S01]  /*1c5a0*/  LDL.LU.64 R18, [R1+0x2090] ;  /* 0x0020900001127983 */ /* 0x000ee20000300a00 */
[----:B------:R-:W3:Y:S11]  /*1c5b0*/  LDL.LU.64 R16, [R1+0x2088] ;  /* 0x0020880001107983 */ /* 0x000ef60000300a00 */
[----:B------:R-:W-:Y:S10]  /*1c5c0*/  @!UPT UIADD3 URZ, URZ, URZ, URZ ;  /* 0x0000003f3f3ff290 */ /* 0x000ff4000fffe03f */
[----:B------:R0:W-:Y:S01]  /*1c5d0*/  STL.64 [R1+0x10], R20 ;  /* 0x0000101401007387 */ /* 0x0001e20000100a00 */
[----:B------:R-:W-:Y:S01]  /*1c5e0*/  IMAD.MOV.U32 R24, RZ, RZ, R22 ;  /* 0x000000ffff187224 */ /* 0x000fe200078e0016 */
[----:B------:R-:W-:Y:S02]  /*1c5f0*/  MOV R25, R23 ;  /* 0x0000001700197202 */ /* 0x000fe40000000f00 */
[----:B------:R-:W3:Y:S04]  /*1c600*/  LDL.LU.64 R22, [R1+0x2080] ;  /* 0x0020800001167983 */ /* 0x000ee80000300a00 */
[----:B0-----:R-:W3:Y:S01]  /*1c610*/  LDL.LU.64 R20, [R1+0x2078] ;  /* 0x0020780001147983 */ /* 0x001ee20000300a00 */
[----:B------:R-:W-:Y:S02]  /*1c620*/  STL.64 [R1+0x2070], R14 ;  /* 0x0020700e01007387 */ /* 0x000fe40000100a00 */
[----:B------:R0:W-:Y:S02]  /*1c630*/  STL.64 [R1+0x2068], R12 ;  /* 0x0020680c01007387 */ /* 0x0001e40000100a00 */
[----:B0-----:R-:W3:Y:S01]  /*1c640*/  LDL.LU R13, [R1+0x3c] ;  /* 0x00003c00010d7983 */ /* 0x001ee20000300800 */
[----:B------:R-:W-:Y:S01]  /*1c650*/  ISETP.GT.U32.AND.EX P2, PT, R3, RZ, PT, P2 ;  /* 0x000000ff0300720c */ /* 0x000fe20003f44120 */
[----:B------:R-:W-:Y:S01]  /*1c660*/  IMAD.MOV.U32 R14, RZ, RZ, R7 ;  /* 0x000000ffff0e7224 */ /* 0x000fe200078e0007 */
[----:B------:R-:W-:-:S02]  /*1c670*/  MOV R15, R6 ;  /* 0x00000006000f7202 */ /* 0x000fc40000000f00 */
[----:B------:R-:W-:Y:S01]  /*1c680*/  FSEL R12, R29, -INF , !P2 ;  /* 0xff8000001d0c7808 */ /* 0x000fe20005000000 */
[----:B------:R-:W4:Y:S01]  /*1c690*/  LDL.LU R6, [R1+0x418] ;  /* 0x0004180001067983 */ /* 0x000f220000300800 */
[----:B------:R-:W4:Y:S03]  /*1c6a0*/  LDL.LU R7, [R1+0x41c] ;  /* 0x00041c0001077983 */ /* 0x000f260000300800 */
[----:B------:R-:W-:Y:S01]  /*1c6b0*/  STL [R1+0x790], R12 ;  /* 0x0007900c01007387 */ /* 0x000fe20000100800 */
[----:B--2---:R-:W-:-:S05]  /*1c6c0*/  IMAD.X R10, RZ, RZ, R11, P4 ;  /* 0x000000ffff0a7224 */ /* 0x004fca00020e060b */
[----:B------:R-:W-:Y:S01]  /*1c6d0*/  STL [R1+0x38], R10 ;  /* 0x0000380a01007387 */ /* 0x000fe20000100800 */
[----:B------:R-:W-:Y:S02]  /*1c6e0*/  STL.64 [R1+0x2060], R10 ;  /* 0x0020600a01007387 */ /* 0x000fe40000100a00 */
[----:B------:R0:W-:Y:S01]  /*1c6f0*/  STL.64 [R1+0x2058], R8 ;  /* 0x0020580801007387 */ /* 0x0001e20000100a00 */
[C---:B------:R-:W-:Y:S02]  /*1c700*/  ISETP.GT.U32.AND.EX P6, PT, R10.reuse, RZ, PT, P6 ;  /* 0x000000ff0a00720c */ /* 0x040fe40003fc4160 */
[----:B------:R-:W-:Y:S01]  /*1c710*/  ISETP.GT.U32.AND.EX P0, PT, R10, RZ, PT, P0 ;  /* 0x000000ff0a00720c */ /* 0x000fe20003f04100 */
[----:B0-----:R-:W2:Y:S01]  /*1c720*/  LDL.LU R8, [R1+0x3a0] ;  /* 0x0003a00001087983 */ /* 0x001ea20000300800 */
[----:B------:R-:W2:Y:S02]  /*1c730*/  LDL.LU R9, [R1+0x3a4] ;  /* 0x0003a40001097983 */ /* 0x000ea40000300800 */
[----:B------:R-:W2:Y:S02]  /*1c740*/  LDL.LU R10, [R1+0x3a8] ;  /* 0x0003a800010a7983 */ /* 0x000ea40000300800 */
[----:B------:R-:W2:Y:S02]  /*1c750*/  LDL.LU R11, [R1+0x3ac] ;  /* 0x0003ac00010b7983 */ /* 0x000ea40000300800 */
[----:B---3--:R-:W-:-:S02]  /*1c760*/  FMUL R29, R13, c[0x0][0x188] ;  /* 0x000062000d1d7a20 */ /* 0x008fc40000400000 */
[----:B------:R-:W-:Y:S11]  /*1c770*/  HMMA.16816.F32.BF16 R12, R20, R14, R16 ;  /* 0x0000000e140c723c */ /* 0x000ff60000041810 */
[----:B------:R-:W-:Y:S11]  /*1c780*/  @!UPT UIADD3 URZ, URZ, URZ, URZ ;  /* 0x0000003f3f3ff290 */ /* 0x000ff6000fffe03f */
[----:B------:R-:W-:Y:S01]  /*1c790*/  @!UPT UIADD3 URZ, URZ, URZ, URZ ;  /* 0x0000003f3f3ff290 */ /* 0x000fe2000fffe03f */
[----:B------:R-:W-:Y:S01]  /*1c7a0*/  STL [R1+0x24], R13 ;  /* 0x0000240d01007387 */ /* 0x000fe20000100800 */
[----:B------:R0:W-:Y:S02]  /*1c7b0*/  STL [R1+0x2c], R15 ;  /* 0x00002c0f01007387 */ /* 0x0001e40000100800 */
[----:B------:R-:W-:Y:S01]  /*1c7c0*/  IMAD.MOV.U32 R18, RZ, RZ, R14 ;  /* 0x000000ffff127224 */ /* 0x000fe200078e000e */
[----:B------:R-:W-:Y:S01]  /*1c7d0*/  MOV R19, R12 ;  /* 0x0000000c00137202 */ /* 0x000fe20000000f00 */
[----:B0-----:R-:W2:Y:S01]  /*1c7e0*/  LDL.LU.64 R14, [R1+0x2070] ;  /* 0x00207000010e7983 */ /* 0x001ea20000300a00 */
[----:B------:R-:W2:Y:S01]  /*1c7f0*/  LDL.LU.64 R12, [R1+0x2068] ;  /* 0x00206800010c7983 */ /* 0x000ea20000300a00 */
[C---:B------:R-:W-:Y:S02]  /*1c800*/  ISETP.GT.U32.AND P3, PT, R2.reuse, R26, PT ;  /* 0x0000001a0200720c */ /* 0x040fe40003f64070 */
[----:B------:R-:W-:Y:S01]  /*1c810*/  ISETP.GT.U32.AND P5, PT, R2, R27, PT ;  /* 0x0000001b0200720c */ /* 0x000fe20003fa4070 */
[----:B------:R-:W-:Y:S01]  /*1c820*/  IADD3 R2, P2, R0, 0x71, RZ ;  /* 0x0000007100027810 */ /* 0x000fe20007f5e0ff */
[----:B------:R-:W-:Y:S01]  /*1c830*/  ISETP.GT.U32.AND.EX P1, PT, R3, RZ, PT, P1 ;  /* 0x000000ff0300720c */ /* 0x000fe20003f24110 */
[----:B------:R-:W3:Y:S01]  /*1c840*/  LDL.LU R17, [R1+0x54] ;  /* 0x0000540001117983 */ /* 0x000ee20000300800 */
[----:B------:R-:W3:Y:S01]  /*1c850*/  LDL.LU R16, [R1+0x5c] ;  /* 0x00005c0001107983 */ /* 0x000ee20000300800 */
[----:B----4-:R-:W-:Y:S01]  /*1c860*/  ISETP.GT.U32.AND P4, PT, R2, R28, PT ;  /* 0x0000001c0200720c */ /* 0x010fe20003f84070 */
[----:B-----5:R-:W-:Y:S01]  /*1c870*/  FMUL R28, R4, c[0x0][0x188] ;  /* 0x00006200041c7a20 */ /* 0x020fe20000400000 */
[----:B------:R0:W-:Y:S01]  /*1c880*/  STL.64 [R1+0x2018], R22 ;  /* 0x0020181601007387 */ /* 0x0001e20000100a00 */
[----:B------:R-:W-:Y:S01]  /*1c890*/  FSEL R4, R29, -INF , !P1 ;  /* 0xff8000001d047808 */ /* 0x000fe20004800000 */
[----:B------:R-:W-:-:S02]  /*1c8a0*/  FMUL R3, R5, c[0x0][0x188] ;  /* 0x0000620005037a20 */ /* 0x000fc40000400000 */
[----:B0-----:R-:W4:Y:S01]  /*1c8b0*/  LDL R22, [R1+0x424] ;  /* 0x0004240001167983 */ /* 0x001f220000100800 */
[----:B------:R0:W-:Y:S02]  /*1c8c0*/  STL.64 [R1+0x2010], R20 ;  /* 0x0020101401007387 */ /* 0x0001e40000100a00 */
[----:B------:R-:W-:Y:S01]  /*1c8d0*/  FSEL R3, R3, -INF , !P0 ;  /* 0xff80000003037808 */ /* 0x000fe20004000000 */
[----:B0-----:R-:W5:Y:S01]  /*1c8e0*/  LDL R20, [R1+0xbfc] ;  /* 0x000bfc0001147983 */ /* 0x001f620000100800 */
[----:B------:R-:W4:Y:S02]  /*1c8f0*/  LDL.LU R29, [R1+0x70] ;  /* 0x00007000011d7983 */ /* 0x000f240000300800 */
[----:B------:R0:W-:Y:S02]  /*1c900*/  STL [R1+0x794], R4 ;  /* 0x0007940401007387 */ /* 0x0001e40000100800 */
[----:B0-----:R-:W-:-:S05]  /*1c910*/  FSEL R4, R28, -INF , !P6 ;  /* 0xff8000001c047808 */ /* 0x001fca0007000000 */
[----:B------:R0:W-:Y:S01]  /*1c920*/  STL [R1+0x7c8], R4 ;  /* 0x0007c80401007387 */ /* 0x0001e20000100800 */
[----:B------:R-:W4:Y:S02]  /*1c930*/  LDL.LU R21, [R1+0x280] ;  /* 0x0002800001157983 */ /* 0x000f240000300800 */
[----:B------:R1:W-:Y:S01]  /*1c940*/  STL [R1+0x7c4], R3 ;  /* 0x0007c40301007387 */ /* 0x0003e20000100800 */
[----:B--2---:R-:W-:Y:S01]  /*1c950*/  HMMA.16816.F32.BF16 R12, R12, R6, R8 ;  /* 0x000000060c0c723c */ /* 0x004fe20000041808 */
[----:B------:R-:W2:Y:S01]  /*1c960*/  LDL.LU.64 R10, [R1+0x2060] ;  /* 0x00206000010a7983 */ /* 0x000ea20000300a00 */
[----:B------:R-:W2:Y:S02]  /*1c970*/  LDL.LU.64 R8, [R1+0x2058] ;  /* 0x0020580001087983 */ /* 0x000ea40000300a00 */
[----:B0-----:R-:W2:Y:S01]  /*1c980*/  LDL.LU R4, [R1+0x2050] ;  /* 0x0020500001047983 */ /* 0x001ea20000300800 */
[----:B------:R-:W1:Y:S01]  /*1c990*/  S2R R5, SR_TID.X ;  /* 0x0000000000057919 */ /* 0x000e620000002100 */
[----:B---3--:R-:W-:Y:S01]  /*1c9a0*/  FMUL R17, R17, c[0x0][0x188] ;  /* 0x0000620011117a20 */ /* 0x008fe20000400000 */
[----:B-1----:R-:W-:-:S02]  /*1c9b0*/  LOP3.LUT R3, R5, 0x7, RZ, 0xc0, !PT ;  /* 0x0000000705037812 */ /* 0x002fc400078ec0ff */
[----:B------:R-:W-:-:S03]  /*1c9c0*/  SHF.L.U32 R28, R5, 0x1, RZ ;  /* 0x00000001051c7819 */ /* 0x000fc600000006ff */
[----:B------:R-:W-:-:S05]  /*1c9d0*/  IMAD R3, R3, 0x110, RZ ;  /* 0x0000011003037824 */ /* 0x000fca00078e02ff */
[----:B------:R-:W-:-:S04]  /*1c9e0*/  LOP3.LUT R3, R3, 0x30, R28, 0x78, !PT ;  /* 0x0000003003037812 */ /* 0x000fc800078e781c */
[----:B------:R-:W-:-:S03]  /*1c9f0*/  LOP3.LUT R3, R3, 0x40, RZ, 0x3c, !PT ;  /* 0x0000004003037812 */ /* 0x000fc600078e3cff */
[----:B------:R-:W-:Y:S01]  /*1ca00*/  IMAD.MOV.U32 R5, RZ, RZ, R12 ;  /* 0x000000ffff057224 */ /* 0x000fe200078e000c */
[----:B------:R-:W-:Y:S01]  /*1ca10*/  MOV R6, R13 ;  /* 0x0000000d00067202 */ /* 0x000fe20000000f00 */
[----:B------:R-:W-:Y:S01]  /*1ca20*/  IMAD.MOV.U32 R7, RZ, RZ, R14 ;  /* 0x000000ffff077224 */ /* 0x000fe200078e000e */
[----:B------:R-:W-:Y:S02]  /*1ca30*/  MOV R23, R15 ;  /* 0x0000000f00177202 */ /* 0x000fe40000000f00 */
[C---:B-----5:R-:W-:Y:S01]  /*1ca40*/  ISETP.GT.U32.AND P1, PT, R2.reuse, R20, PT ;  /* 0x000000140200720c */ /* 0x060fe20003f24070 */
[----:B------:R4:W0:Y:S01]  /*1ca50*/  LDSM.16.M88.4 R12, [R3+0x10080] ;  /* 0x01008000030c783b */ /* 0x0008220000000200 */
[C---:B------:R-:W-:Y:S01]  /*1ca60*/  ISETP.GT.U32.AND P6, PT, R2.reuse, R26, PT ;  /* 0x0000001a0200720c */ /* 0x040fe20003fc4070 */
[----:B----4-:R-:W-:Y:S01]  /*1ca70*/  FMUL R3, R29, c[0x0][0x188] ;  /* 0x000062001d037a20 */ /* 0x010fe20000400000 */
[----:B------:R-:W-:Y:S01]  /*1ca80*/  ISETP.GT.U32.AND P0, PT, R2, R27, PT ;  /* 0x0000001b0200720c */ /* 0x000fe20003f04070 */
[----:B------:R-:W-:-:S02]  /*1ca90*/  FMUL R16, R16, c[0x0][0x188] ;  /* 0x0000620010107a20 */ /* 0x000fc40000400000 */
[----:B------:R-:W-:Y:S02]  /*1caa0*/  FMUL R19, R19, c[0x0][0x188] ;  /* 0x0000620013137a20 */ /* 0x000fe40000400000 */
[----:B------:R-:W-:Y:S02]  /*1cab0*/  FMUL R18, R18, c[0x0][0x188] ;  /* 0x0000620012127a20 */ /* 0x000fe40000400000 */
[----:B--2---:R-:W-:Y:S01]  /*1cac0*/  IMAD.X R28, RZ, RZ, R11, P2 ;  /* 0x000000ffff1c7224 */ /* 0x004fe200010e060b */
[----:B------:R-:W-:Y:S02]  /*1cad0*/  ISETP.GT.U32.AND.EX P3, PT, R10, RZ, PT, P3 ;  /* 0x000000ff0a00720c */ /* 0x000fe40003f64130 */
[----:B------:R-:W0:Y:S02]  /*1cae0*/  LDL.LU R10, [R1+0x204c] ;  /* 0x00204c00010a7983 */ /* 0x000e240000300800 */
[C---:B------:R-:W-:Y:S01]  /*1caf0*/  ISETP.GT.U32.AND.EX P4, PT, R28.reuse, RZ, PT, P4 ;  /* 0x000000ff1c00720c */ /* 0x040fe20003f84140 */
[----:B------:R1:W-:Y:S01]  /*1cb00*/  STL [R1+0x34], R28 ;  /* 0x0000341c01007387 */ /* 0x0003e20000100800 */
[----:B------:R-:W-:-:S02]  /*1cb10*/  ISETP.GT.U32.AND.EX P1, PT, R28, RZ, PT, P1 ;  /* 0x000000ff1c00720c */ /* 0x000fc40003f24110 */
[----:B------:R-:W-:Y:S02]  /*1cb20*/  FSEL R17, R17, -INF , !P4 ;  /* 0xff80000011117808 */ /* 0x000fe40006000000 */
[----:B------:R-:W-:Y:S02]  /*1cb30*/  IADD3 R2, P2, R0, 0x78, RZ ;  /* 0x0000007800027810 */ /* 0x000fe40007f5e0ff */
[----:B-1----:R-:W-:Y:S02]  /*1cb40*/  FSEL R28, R3, -INF , !P3 ;  /* 0xff800000031c7808 */ /* 0x002fe40005800000 */
[----:B------:R-:W-:Y:S02]  /*1cb50*/  ISETP.GT.U32.AND P4, PT, R2, R22, PT ;  /* 0x000000160200720c */ /* 0x000fe40003f84070 */
[----:B------:R-:W-:Y:S01]  /*1cb60*/  FSEL R16, R16, -INF , !P1 ;  /* 0xff80000010107808 */ /* 0x000fe20004800000 */
[----:B------:R-:W-:Y:S01]  /*1cb70*/  STL [R1+0x7d0], R28 ;  /* 0x0007d01c01007387 */ /* 0x000fe20000100800 */
[----:B------:R1:W-:Y:S01]  /*1cb80*/  STL [R1+0x7c0], R17 ;  /* 0x0007c01101007387 */ /* 0x0003e20000100800 */
[----:B------:R-:W-:-:S02]  /*1cb90*/  IADD3 R3, P3, R0, 0x8, RZ ;  /* 0x0000000800037810 */ /* 0x000fc40007f7e0ff */
[----:B------:R-:W-:Y:S01]  /*1cba0*/  ISETP.GT.U32.AND P1, PT, R2, R20, PT ;  /* 0x000000140200720c */ /* 0x000fe20003f24070 */
[----:B------:R2:W-:Y:S01]  /*1cbb0*/  STL [R1+0x7b4], R16 ;  /* 0x0007b41001007387 */ /* 0x0005e20000100800 */
[----:B-1----:R-:W-:Y:S01]  /*1cbc0*/  IADD3.X R17, RZ, R11, RZ, P2, !PT ;  /* 0x0000000bff117210 */ /* 0x002fe200017fe4ff */
[----:B------:R-:W-:-:S03]  /*1cbd0*/  ISETP.GT.U32.AND P2, PT, R3, R22, PT ;  /* 0x000000160300720c */ /* 0x000fc60003f44070 */
[C---:B------:R-:W-:Y:S01]  /*1cbe0*/  ISETP.GT.U32.AND.EX P4, PT, R17.reuse, RZ, PT, P4 ;  /* 0x000000ff1100720c */ /* 0x040fe20003f84140 */
[----:B--2---:R-:W-:Y:S01]  /*1cbf0*/  IMAD.X R16, RZ, RZ, R11, P3 ;  /* 0x000000ffff107224 */ /* 0x004fe200018e060b */
[----:B------:R-:W-:Y:S01]  /*1cc00*/  ISETP.GT.U32.AND.EX P1, PT, R17, RZ, PT, P1 ;  /* 0x000000ff1100720c */ /* 0x000fe20003f24110 */
[----:B------:R-:W0:Y:S01]  /*1cc10*/  LDL.LU R11, [R1+0x2048] ;  /* 0x00204800010b7983 */ /* 0x000e220000300800 */
[----:B------:R-:W2:Y:S01]  /*1cc20*/  LDL R22, [R1+0x40c] ;  /* 0x00040c0001167983 */ /* 0x000ea20000100800 */
[----:B------:R-:W-:Y:S01]  /*1cc30*/  FSEL R19, R19, -INF , !P4 ;  /* 0xff80000013137808 */ /* 0x000fe20006000000 */
[----:B------:R1:W-:Y:S01]  /*1cc40*/  STL [R1+0x30], R17 ;  /* 0x0000301101007387 */ /* 0x0003e20000100800 */
[C---:B------:R-:W-:Y:S02]  /*1cc50*/  ISETP.GT.U32.AND P3, PT, R3.reuse, R26, PT ;  /* 0x0000001a0300720c */ /* 0x040fe40003f64070 */
[----:B------:R-:W-:Y:S01]  /*1cc60*/  ISETP.GT.U32.AND P4, PT, R3, R27, PT ;  /* 0x0000001b0300720c */ /* 0x000fe20003f84070 */
[----:B------:R-:W3:Y:S01]  /*1cc70*/  LDL.64 R28, [R1+0x9c0] ;  /* 0x0009c000011c7983 */ /* 0x000ee20000100a00 */
[----:B------:R-:W-:-:S02]  /*1cc80*/  ISETP.GT.U32.AND.EX P2, PT, R16, RZ, PT, P2 ;  /* 0x000000ff1000720c */ /* 0x000fc40003f44120 */
[----:B------:R-:W-:Y:S01]  /*1cc90*/  FSEL R3, R18, -INF , !P1 ;  /* 0xff80000012037808 */ /* 0x000fe20004800000 */
[----:B------:R-:W4:Y:S01]  /*1cca0*/  LDL.LU R20, [R1+0x60] ;  /* 0x0000600001147983 */ /* 0x000f220000300800 */
[----:B------:R5:W-:Y:S01]  /*1ccb0*/  STL [R1+0x7bc], R19 ;  /* 0x0007bc1301007387 */ /* 0x000be20000100800 */
[----:B-1----:R-:W-:Y:S01]  /*1ccc0*/  FMUL R17, R21, c[0x0][0x188] ;  /* 0x0000620015117a20 */ /* 0x002fe20000400000 */
[----:B------:R-:W-:Y:S02]  /*1ccd0*/  MOV R21, R4 ;  /* 0x0000000400157202 */ /* 0x000fe40000000f00 */
[----:B------:R-:W2:Y:S01]  /*1cce0*/  LDL.LU R4, [R1+0x2044] ;  /* 0x0020440001047983 */ /* 0x000ea20000300800 */
[C---:B------:R-:W-:Y:S02]  /*1ccf0*/  ISETP.GT.U32.AND P1, PT, R2.reuse, R26, PT ;  /* 0x0000001a0200720c */ /* 0x040fe40003f24070 */
[----:B------:R-:W-:Y:S01]  /*1cd00*/  FSEL R17, R17, -INF , !P2 ;  /* 0xff80000011117808 */ /* 0x000fe20005000000 */
[----:B------:R-:W-:Y:S01]  /*1cd10*/  ISETP.GT.U32.AND P2, PT, R2, R27, PT ;  /* 0x0000001b0200720c */ /* 0x000fe20003f44070 */
[----:B-----5:R-:W2:Y:S01]  /*1cd20*/  LDL.64 R18, [R1+0x9e0] ;  /* 0x0009e00001127983 */ /* 0x020ea20000100a00 */
[----:B------:R1:W-:Y:S03]  /*1cd30*/  STL [R1+0x7b0], R3 ;  /* 0x0007b00301007387 */ /* 0x0003e60000100800 */
[----:B-1----:R-:W5:Y:S01]  /*1cd40*/  LDL.64 R2, [R1+0x9d8] ;  /* 0x0009d80001027983 */ /* 0x002f620000100a00 */
[----:B------:R5:W-:Y:S01]  /*1cd50*/  STL [R1+0xbc], R17 ;  /* 0x0000bc1101007387 */ /* 0x000be20000100800 */
[----:B------:R-:W-:-:S02]  /*1cd60*/  ISETP.GT.U32.AND.EX P3, PT, R16, RZ, PT, P3 ;  /* 0x000000ff1000720c */ /* 0x000fc40003f64130 */
[----:B------:R-:W-:Y:S01]  /*1cd70*/  ISETP.GT.U32.AND.EX P4, PT, R16, RZ, PT, P4 ;  /* 0x000000ff1000720c */ /* 0x000fe20003f84140 */
[----:B------:R-:W4:Y:S01]  /*1cd80*/  LDL.64 R26, [R1+0x998] ;  /* 0x00099800011a7983 */ /* 0x000f220000100a00 */
[----:B--2---:R-:W-:-:S04]  /*1cd90*/  IMAD.WIDE R18, R22, 0x2, R18 ;  /* 0x0000000216127825 */ /* 0x004fc800078e0212 */
[----:B-----5:R-:W-:-:S04]  /*1cda0*/  IMAD.WIDE R16, R22, 0x2, R2 ;  /* 0x0000000216107825 */ /* 0x020fc800078e0202 */
[C---:B---3--:R-:W-:Y:S02]  /*1cdb0*/  IMAD.WIDE R2, R22.reuse, 0x2, R28 ;  /* 0x0000000216027825 */ /* 0x048fe400078e021c */
[----:B------:R1:W2:Y:S04]  /*1cdc0*/  LDG.E.U16 R29, [R18.64] ;  /* 0x00000006121d7981 */ /* 0x0002a8000c1e1500 */
[----:B------:R3:W5:Y:S04]  /*1cdd0*/  LDG.E.U16 R28, [R16.64] ;  /* 0x00000006101c7981 */ /* 0x000768000c1e1500 */
[----:B---3--:R-:W0:Y:S01]  /*1cde0*/  LDL.LU R16, [R1+0x3c0] ;  /* 0x0003c00001107983 */ /* 0x008e220000300800 */
[----:B------:R-:W0:Y:S02]  /*1cdf0*/  LDL.LU R17, [R1+0x3c4] ;  /* 0x0003c40001117983 */ /* 0x000e240000300800 */
[----:B-1----:R-:W0:Y:S02]  /*1ce00*/  LDL.LU R18, [R1+0x3c8] ;  /* 0x0003c80001127983 */ /* 0x002e240000300800 */
[----:B------:R-:W0:Y:S01]  /*1ce10*/  LDL.LU R19, [R1+0x3cc] ;  /* 0x0003cc0001137983 */ /* 0x000e220000300800 */
[----:B--2---:R1:W-:Y:S04]  /*1ce20*/  STL [R1+0xc4], R29 ;  /* 0x0000c41d01007387 */ /* 0x0043e80000100800 */
[----:B-1----:R1:W2:Y:S01]  /*1ce30*/  LDG.E.U16 R29, [R2.64] ;  /* 0x00000006021d7981 */ /* 0x0022a2000c1e1500 */
[----:B0-----:R-:W-:Y:S03]  /*1ce40*/  HMMA.16816.F32.BF16 R16, R8, R12, R16 ;  /* 0x0000000c0810723c */ /* 0x001fe60000041810 */
[----:B------:R-:W3:Y:S04]  /*1ce50*/  LDL.64 R10, [R1+0x9b8] ;  /* 0x0009b800010a7983 */ /* 0x000ee80000100a00 */
[----:B-1----:R-:W4:Y:S04]  /*1ce60*/  LDL.64 R2, [R1+0x9a0] ;  /* 0x0009a00001027983 */ /* 0x002f280000100a00 */
[----:B--2---:R-:W-:Y:S01]  /*1ce70*/  STL [R1+0xb4], R29 ;  /* 0x0000b41d01007387 */ /* 0x004fe20000100800 */
[----:B---3--:R-:W-:-:S03]  /*1ce80*/  IMAD.WIDE R10, R22, 0x2, R10 ;  /* 0x00000002160a7825 */ /* 0x008fc600078e020a */
[----:B-----5:R0:W-:Y:S01]  /*1ce90*/  STL [R1+0xdc], R28 ;  /* 0x0000dc1c01007387 */ /* 0x0201e20000100800 */
[----:B----4-:R-:W-:-:S03]  /*1cea0*/  IMAD.WIDE R8, R22, 0x2, R2 ;  /* 0x0000000216087825 */ /* 0x010fc600078e0202 */
[----:B------:R1:W2:Y:S04]  /*1ceb0*/  LDG.E.U16 R11, [R10.64] ;  /* 0x000000060a0b7981 */ /* 0x0002a8000c1e1500 */
[----:B0-----:R-:W3:Y:S01]  /*1cec0*/  LDL.64 R28, [R1+0x980] ;  /* 0x00098000011c7983 */ /* 0x001ee20000100a00 */
[----:B------:R0:W-:Y:S02]  /*1ced0*/  STL.64 [R1+0x2028], R18 ;  /* 0x0020281201007387 */ /* 0x0001e40000100a00 */
[----:B0-----:R-:W-:Y:S02]  /*1cee0*/  MOV R19, R23 ;  /* 0x0000001700137202 */ /* 0x001fe40000000f00 */
[----:B------:R0:W4:Y:S04]  /*1cef0*/  LDG.E.U16 R23, [R8.64] ;  /* 0x0000000608177981 */ /* 0x000128000c1e1500 */
[----:B------:R5:W-:Y:S01]  /*1cf00*/  STL.64 [R1+0x2020], R16 ;  /* 0x0020201001007387 */ /* 0x000be20000100a00 */
[----:B------:R-:W-:-:S02]  /*1cf10*/  IMAD.MOV.U32 R18, RZ, RZ, R7 ;  /* 0x000000ffff127224 */ /* 0x000fc400078e0007 */
[----:B------:R-:W-:-:S04]  /*1cf20*/  IMAD.WIDE R2, R22, 0x2, R26 ;  /* 0x0000000216027825 */ /* 0x000fc800078e021a */
[----:B-1----:R-:W-:Y:S02]  /*1cf30*/  IMAD.MOV.U32 R10, RZ, RZ, R24 ;  /* 0x000000ffff0a7224 */ /* 0x002fe400078e0018 */
[----:B-----5:R-:W-:Y:S01]  /*1cf40*/  IMAD.MOV.U32 R16, RZ, RZ, R5 ;  /* 0x000000ffff107224 */ /* 0x020fe200078e0005 */
[----:B------:R-:W-:Y:S01]  /*1cf50*/  MOV R17, R6 ;  /* 0x0000000600117202 */ /* 0x000fe20000000f00 */
[----:B------:R-:W5:Y:S01]  /*1cf60*/  LDL.LU R5, [R1+0x2040] ;  /* 0x0020400001057983 */ /* 0x000f620000300800 */
[----:B------:R-:W5:Y:S02]  /*1cf70*/  LDL.LU R6, [R1+0x203c] ;  /* 0x00203c0001067983 */ /* 0x000f640000300800 */
[----:B------:R-:W5:Y:S02]  /*1cf80*/  LDL.LU R7, [R1+0x2038] ;  /* 0x0020380001077983 */ /* 0x000f640000300800 */
[----:B------:R-:W5:Y:S01]  /*1cf90*/  LDL.64 R26, [R1+0x958] ;  /* 0x00095800011a7983 */ /* 0x000f620000100a00 */
[----:B0-----:R-:W5:Y:S01]  /*1cfa0*/  LDL.LU R8, [R1+0x10] ;  /* 0x0000100001087983 */ /* 0x001f620000300800 */
[----:B------:R-:W5:Y:S02]  /*1cfb0*/  LDL.LU R9, [R1+0x14] ;  /* 0x0000140001097983 */ /* 0x000f640000300800 */
[----:B------:R-:W5:Y:S01]  /*1cfc0*/  LDL.LU R24, [R1+0x2034] ;  /* 0x0020340001187983 */ /* 0x000f620000300800 */
[----:B--2---:R0:W-:Y:S02]  /*1cfd0*/  STL [R1+0xcc], R11 ;  /* 0x0000cc0b01007387 */ /* 0x0041e40000100800 */
[----:B0-----:R-:W-:-:S02]  /*1cfe0*/  MOV R11, R25 ;  /* 0x00000019000b7202 */ /* 0x001fc40000000f00 */
[----:B------:R-:W2:Y:S04]  /*1cff0*/  LDL.LU R25, [R1+0x2030] ;  /* 0x0020300001197983 */ /* 0x000ea80000300800 */
[----:B----4-:R0:W-:Y:S04]  /*1d000*/  STL [R1+0x94], R23 ;  /* 0x0000941701007387 */ /* 0x0101e80000100800 */
[----:B0-----:R0:W4:Y:S01]  /*1d010*/  LDG.E.U16 R23, [R2.64] ;  /* 0x0000000602177981 */ /* 0x001122000c1e1500 */
[C---:B---3--:R-:W-:Y:S01]  /*1d020*/  IMAD.WIDE R28, R22.reuse, 0x2, R28 ;  /* 0x00000002161c7825 */ /* 0x048fe200078e021c */
[----:B-----5:R-:W-:Y:S02]  /*1d030*/  HMMA.16816.F32.BF16 R8, R4, R12, R8 ;  /* 0x0000000c0408723c */ /* 0x020fe40000041808 */
[----:B------:R-:W3:Y:S04]  /*1d040*/  LDL.64 R12, [R1+0x978] ;  /* 0x00097800010c7983 */ /* 0x000ee80000100a00 */
[----:B0-----:R-:W5:Y:S04]  /*1d050*/  LDL.64 R2, [R1+0x960] ;  /* 0x0009600001027983 */ /* 0x001f680000100a00 */
[----:B----4-:R0:W-:Y:S04]  /*1d060*/  STL [R1+0xc0], R23 ;  /* 0x0000c01701007387 */ /* 0x0101e80000100800 */
[----:B0-----:R0:W4:Y:S01]  /*1d070*/  LDG.E.U16 R23, [R28.64] ;  /* 0x000000061c177981 */ /* 0x001122000c1e1500 */
[----:B---3--:R-:W-:-:S04]  /*1d080*/  IMAD.WIDE R12, R22, 0x2, R12 ;  /* 0x00000002160c7825 */ /* 0x008fc800078e020c */
[----:B-----5:R-:W-:Y:S02]  /*1d090*/  IMAD.WIDE R2, R22, 0x2, R2 ;  /* 0x0000000216027825 */ /* 0x020fe400078e0202 */
[----:B------:R1:W3:Y:S04]  /*1d0a0*/  LDG.E.U16 R22, [R12.64] ;  /* 0x000000060c167981 */ /* 0x0002e8000c1e1500 */
[----:B0-----:R-:W5:Y:S04]  /*1d0b0*/  LDL.64 R28, [R1+0x940] ;  /* 0x00094000011c7983 */ /* 0x001f680000100a00 */
[----:B-1----:R-:W2:Y:S01]  /*1d0c0*/  LDL.64 R12, [R1+0x938] ;  /* 0x00093800010c7983 */ /* 0x002ea20000100a00 */
[----:B------:R-:W-:Y:S03]  /*1d0d0*/  HMMA.16816.F32.BF16 R4, R4, R20, R16 ;  /* 0x000000140404723c */ /* 0x000fe60000041810 */
[----:B----4-:R0:W-:Y:S04]  /*1d0e0*/  STL [R1+0x84], R23 ;  /* 0x0000841701007387 */ /* 0x0101e80000100800 */
[----:B0-----:R0:W4:Y:S04]  /*1d0f0*/  LDG.E.U16 R23, [R2.64] ;  /* 0x0000000602177981 */ /* 0x001128000c1e1500 */
[----:B0-----:R-:W2:Y:S01]  /*1d100*/  LDL.64 R2, [R1+0x920] ;  /* 0x0009200001027983 */ /* 0x001ea20000100a00 */
[----:B------:R-:W2:Y:S02]  /*1d110*/  LDL.LU.64 R18, [R1+0x2028] ;  /* 0x0020280001127983 */ /* 0x000ea40000300a00 */
[----:B------:R-:W2:Y:S01]  /*1d120*/  LDL.LU.64 R16, [R1+0x2020] ;  /* 0x0020200001107983 */ /* 0x000ea20000300a00 */
[----:B----4-:R-:W-:Y:S01]  /*1d130*/  STL [R1+0x70], R23 ;  /* 0x0000701701007387 */ /* 0x010fe20000100800 */
[----:B---3--:R0:W-:Y:S03]  /*1d140*/  STL [R1+0xa0], R22 ;  /* 0x0000a01601007387 */ /* 0x0081e60000100800 */
[----:B0-----:R-:W3:Y:S01]  /*1d150*/  LDL.LU.64 R22, [R1+0x2018] ;  /* 0x0020180001167983 */ /* 0x001ee20000300a00 */
[----:B------:R-:W3:Y:S03]  /*1d160*/  LDL.LU.64 R20, [R1+0x2010] ;  /* 0x0020100001147983 */ /* 0x000ee60000300a00 */
[----:B------:R-:W-:Y:S02]  /*1d170*/  STL [R1+0x2000], R6 ;  /* 0x0020000601007387 */ /* 0x000fe40000100800 */
[----:B------:R0:W-:Y:S02]  /*1d180*/  STL [R1+0x1ffc], R7 ;  /* 0x001ffc0701007387 */ /* 0x0001e40000100800 */
[----:B0-----:R-:W4:Y:S02]  /*1d190*/  LDL R7, [R1+0x40c] ;  /* 0x00040c0001077983 */ /* 0x001f240000100800 */
[----:B----4-:R-:W-:-:S05]  /*1d1a0*/  IMAD.WIDE R26, R7, 0x2, R26 ;  /* 0x00000002071a7825 */ /* 0x010fca00078e021a */
[----:B------:R0:W4:Y:S01]  /*1d1b0*/  LDG.E.U16 R6, [R26.64] ;  /* 0x000000061a067981 */ /* 0x000122000c1e1500 */
[----:B-----5:R-:W-:-:S03]  /*1d1c0*/  IMAD.WIDE R28, R7, 0x2, R28 ;  /* 0x00000002071c7825 */ /* 0x020fc600078e021c */
[----:B0-----:R-:W5:Y:S04]  /*1d1d0*/  LDL.LU.64 R26, [R1+0x2008] ;  /* 0x00200800011a7983 */ /* 0x001f680000300a00 */
[----:B----4-:R0:W-:Y:S04]  /*1d1e0*/  STL [R1+0x80], R6 ;  /* 0x0000800601007387 */ /* 0x0101e80000100800 */
[----:B0-----:R0:W4:Y:S01]  /*1d1f0*/  LDG.E.U16 R6, [R28.64] ;  /* 0x000000061c067981 */ /* 0x001122000c1e1500 */
[----:B--2---:R-:W-:-:S03]  /*1d200*/  IMAD.WIDE R12, R7, 0x2, R12 ;  /* 0x00000002070c7825 */ /* 0x004fc600078e020c */
[----:B0-----:R-:W2:Y:S04]  /*1d210*/  LDL.64 R28, [R1+0x900] ;  /* 0x00090000011c7983 */ /* 0x001ea80000100a00 */
[----:B----4-:R0:W-:Y:S04]  /*1d220*/  STL [R1+0x48], R6 ;  /* 0x0000480601007387 */ /* 0x0101e80000100800 */
[----:B0-----:R0:W4:Y:S01]  /*1d230*/  LDG.E.U16 R6, [R12.64] ;  /* 0x000000060c067981 */ /* 0x001122000c1e1500 */
[----:B------:R-:W-:-:S03]  /*1d240*/  IMAD.WIDE R2, R7, 0x2, R2 ;  /* 0x0000000207027825 */ /* 0x000fc600078e0202 */
[----:B0-----:R-:W2:Y:S04]  /*1d250*/  LDL.64 R12, [R1+0x8e0] ;  /* 0x0008e000010c7983 */ /* 0x001ea80000100a00 */
[----:B----4-:R0:W-:Y:S04]  /*1d260*/  STL [R1+0x64], R6 ;  /* 0x0000640601007387 */ /* 0x0101e80000100800 */
[----:B0-----:R0:W4:Y:S01]  /*1d270*/  LDG.E.U16 R6, [R2.64] ;  /* 0x0000000602067981 */ /* 0x001122000c1e1500 */
[----:B--2---:R-:W-:-:S04]  /*1d280*/  IMAD.WIDE R28, R7, 0x2, R28 ;  /* 0x00000002071c7825 */ /* 0x004fc800078e021c */
[C---:B------:R-:W-:Y:S02]  /*1d290*/  IMAD.WIDE R12, R7.reuse, 0x2, R12 ;  /* 0x00000002070c7825 */ /* 0x040fe400078e020c */
[----:B------:R1:W2:Y:S04]  /*1d2a0*/  LDG.E.U16 R28, [R28.64] ;  /* 0x000000061c1c7981 */ /* 0x0002a8000c1e1500 */
[----:B0-----:R-:W2:Y:S04]  /*1d2b0*/  LDL.64 R2, [R1+0x8c0] ;  /* 0x0008c00001027983 */ /* 0x001ea80000100a00 */
[----:B-1----:R-:W3:Y:S04]  /*1d2c0*/  LDL.LU R29, [R1+0x270] ;  /* 0x00027000011d7983 */ /* 0x002ee80000300800 */
[----:B----4-:R0:W-:Y:S04]  /*1d2d0*/  STL [R1+0x44], R6 ;  /* 0x0000440601007387 */ /* 0x0101e80000100800 */
[----:B0-----:R0:W4:Y:S01]  /*1d2e0*/  LDG.E.U16 R6, [R12.64] ;  /* 0x000000060c067981 */ /* 0x001122000c1e1500 */
[----:B--2---:R-:W-:-:S03]  /*1d2f0*/  IMAD.WIDE R2, R7, 0x2, R2 ;  /* 0x0000000207027825 */ /* 0x004fc600078e0202 */
[----:B0-----:R-:W2:Y:S01]  /*1d300*/  LDL.64 R12, [R1+0x880] ;  /* 0x00088000010c7983 */ /* 0x001ea20000100a00 */
[----:B------:R0:W-:Y:S03]  /*1d310*/  STL [R1+0x40], R28 ;  /* 0x0000401c01007387 */ /* 0x0001e60000100800 */
[----:B0-----:R-:W2:Y:S04]  /*1d320*/  LDL R28, [R1+0x424] ;  /* 0x00042400011c7983 */ /* 0x001ea80000100800 */
[----:B----4-:R0:W-:Y:S04]  /*1d330*/  STL [R1+0x3c], R6 ;  /* 0x00003c0601007387 */ /* 0x0101e80000100800 */
[----:B0-----:R0:W4:Y:S01]  /*1d340*/  LDG.E.U16 R6, [R2.64] ;  /* 0x0000000602067981 */ /* 0x001122000c1e1500 */
[----:B---3--:R-:W-:Y:S03]  /*1d350*/  HMMA.16816.F32.BF16 R16, R20, R14, R16 ;  /* 0x0000000e1410723c */ /* 0x008fe60000041810 */
[----:B0-----:R-:W3:Y:S04]  /*1d360*/  LDL.64 R2, [R1+0x860] ;  /* 0x0008600001027983 */ /* 0x001ee80000100a00 */
[----:B----4-:R0:W-:Y:S04]  /*1d370*/  STL [R1+0x28], R6 ;  /* 0x0000280601007387 */ /* 0x0101e80000100800 */
[----:B0-----:R-:W4:Y:S01]  /*1d380*/  LDL.LU R6, [R1+0xe0] ;  /* 0x0000e00001067983 */ /* 0x001f220000300800 */
[----:B------:R-:W3:Y:S02]  /*1d390*/  LDL.64 R20, [R1+0x8a0] ;  /* 0x0008a00001147983 */ /* 0x000ee40000100a00 */
[----:B--2---:R-:W-:-:S04]  /*1d3a0*/  IMAD.WIDE R12, R7, 0x2, R12 ;  /* 0x00000002070c7825 */ /* 0x004fc800078e020c */
[----:B------:R-:W2:Y:S02]  /*1d3b0*/  LDL.64 R22, [R1+0x800] ;  /* 0x0008000001167983 */ /* 0x000ea40000100a00 */
[----:B------:R-:W2:Y:S01]  /*1d3c0*/  LDG.E.U16 R13, [R12.64] ;  /* 0x000000060c0d7981 */ /* 0x000ea2000c1e1500 */
[----:B---3--:R-:W-:-:S06]  /*1d3d0*/  IMAD.WIDE R20, R7, 0x2, R20 ;  /* 0x0000000207147825 */ /* 0x008fcc00078e0214 */
[----:B------:R-:W3:Y:S01]  /*1d3e0*/  LDG.E.U16 R21, [R20.64] ;  /* 0x0000000614157981 */ /* 0x000ee2000c1e1500 */
[----:B------:R-:W-:-:S06]  /*1d3f0*/  IMAD.WIDE R2, R7, 0x2, R2 ;  /* 0x0000000207027825 */ /* 0x000fcc00078e0202 */
[----:B------:R-:W2:Y:S04]  /*1d400*/  LDG.E.U16 R3, [R2.64] ;  /* 0x0000000602037981 */ /* 0x000ea8000c1e1500 */
[----:B---3--:R0:W-:Y:S04]  /*1d410*/  STL [R1+0x10], R21 ;  /* 0x0000101501007387 */ /* 0x0081e80000100800 */
[----:B0-----:R-:W3:Y:S01]  /*1d420*/  LDL.64 R20, [R1+0x820] ;  /* 0x0008200001147983 */ /* 0x001ee20000100a00 */
[----:B--2---:R0:W-:Y:S03]  /*1d430*/  STL [R1+0xc], R13 ;  /* 0x00000c0d01007387 */ /* 0x0041e60000100800 */
[----:B0-----:R-:W2:Y:S01]  /*1d440*/  LDL.64 R12, [R1+0x840] ;  /* 0x00084000010c7983 */ /* 0x001ea20000100a00 */
[----:B-----5:R-:W-:Y:S01]  /*1d450*/  HMMA.16816.F32.BF16 R8, R24, R14, R8 ;  /* 0x0000000e1808723c */ /* 0x020fe20000041808 */
[----:B------:R3:W-:Y:S02]  /*1d460*/  STL [R1+0x8], R3 ;  /* 0x0000080301007387 */ /* 0x0007e40000100800 */
[----:B---3--:R-:W-:-:S05]  /*1d470*/  IMAD.WIDE R2, R7, 0x2, R20 ;  /* 0x0000000207027825 */ /* 0x008fca00078e0214 */
[----:B------:R0:W3:Y:S01]  /*1d480*/  LDG.E.U16 R21, [R2.64] ;  /* 0x0000000602157981 */ /* 0x0000e2000c1e1500 */
[----:B--2---:R-:W-:-:S04]  /*1d490*/  IMAD.WIDE R14, R7, 0x2, R12 ;  /* 0x00000002070e7825 */ /* 0x004fc800078e020c */
[----:B------:R-:W-:Y:S02]  /*1d4a0*/  IMAD.WIDE R12, R7, 0x2, R22 ;  /* 0x00000002070c7825 */ /* 0x000fe400078e0216 */
[----:B------:R1:W2:Y:S04]  /*1d4b0*/  LDG.E.U16 R22, [R14.64] ;  /* 0x000000060e167981 */ /* 0x0002a8000c1e1500 */
[----:B------:R5:W3:Y:S04]  /*1d4c0*/  LDG.E.U16 R20, [R12.64] ;  /* 0x000000060c147981 */ /* 0x000ae8000c1e1500 */
[----:B-1----:R-:W3:Y:S04]  /*1d4d0*/  LDL R15, [R1+0xbfc] ;  /* 0x000bfc00010f7983 */ /* 0x002ee80000100800 */
[----:B--2---:R1:W-:Y:S04]  /*1d4e0*/  STL [R1+0x1fec], R22 ;  /* 0x001fec1601007387 */ /* 0x0043e80000100800 */
[----:B-1----:R-:W2:Y:S01]  /*1d4f0*/  LDL.LU R22, [R1+0x288] ;  /* 0x0002880001167983 */ /* 0x002ea20000300800 */
[----:B0-----:R-:W2:Y:S02]  /*1d500*/  LDL.64 R2, [R1+0x918] ;  /* 0x0009180001027983 */ /* 0x001ea40000100a00 */
[----:B---3--:R0:W-:Y:S02]  /*1d510*/  STL [R1+0x1ff0], R21 ;  /* 0x001ff01501007387 */ /* 0x0081e40000100800 */
[----:B0-----:R-:W3:Y:S01]  /*1d520*/  LDL.LU R21, [R1+0x278] ;  /* 0x0002780001157983 */ /* 0x001ee20000300800 */
[----:B-----5:R-:W5:Y:S02]  /*1d530*/  LDL.64 R12, [R1+0x8f8] ;  /* 0x0008f800010c7983 */ /* 0x020f640000100a00 */
[----:B------:R-:W-:-:S02]  /*1d540*/  FMUL R14, R29, c[0x0][0x188] ;  /* 0x000062001d0e7a20 */ /* 0x000fc40000400000 */
[----:B--2---:R-:W-:-:S05]  /*1d550*/  IMAD.WIDE R2, R7, 0x2, R2 ;  /* 0x0000000207027825 */ /* 0x004fca00078e0202 */
[----:B------:R0:W2:Y:S01]  /*1d560*/  LDG.E.U16 R29, [R2.64] ;  /* 0x00000006021d7981 */ /* 0x0000a2000c1e1500 */
[----:B-----5:R-:W-:-:S05]  /*1d570*/  IMAD.WIDE R12, R7, 0x2, R12 ;  /* 0x00000002070c7825 */ /* 0x020fca00078e020c */
[----:B------:R1:W5:Y:S04]  /*1d580*/  LDG.E.U16 R23, [R12.64] ;  /* 0x000000060c177981 */ /* 0x000368000c1e1500 */
[----:B------:R2:W-:Y:S01]  /*1d590*/  STL [R1+0x1ff4], R20 ;  /* 0x001ff41401007387 */ /* 0x0005e20000100800 */
[----:B0-----:R-:W-:Y:S01]  /*1d5a0*/  FSEL R2, R14, -INF , !P3 ;  /* 0xff8000000e027808 */ /* 0x001fe20005800000 */
[----:B------:R-:W-:-:S04]  /*1d5b0*/  ISETP.GT.U32.AND P3, PT, R0, R28, PT ;  /* 0x0000001c0000720c */ /* 0x000fc80003f64070 */
[----:B----4-:R-:W-:Y:S01]  /*1d5c0*/  ISETP.GT.U32.AND.EX P3, PT, R6, RZ, PT, P3 ;  /* 0x000000ff0600720c */ /* 0x010fe20003f64130 */
[----:B-1----:R-:W-:Y:S02]  /*1d5d0*/  FMUL R12, R16, c[0x0][0x188] ;  /* 0x00006200100c7a20 */ /* 0x002fe40000400000 */
[----:B------:R-:W-:Y:S01]  /*1d5e0*/  FMUL R3, R22, c[0x0][0x188] ;  /* 0x0000620016037a20 */ /* 0x000fe20000400000 */
[----:B--2---:R-:W-:Y:S04]  /*1d5f0*/  STL [R1+0x1fe4], R29 ;  /* 0x001fe41d01007387 */ /* 0x004fe80000100800 */
[----:B-----5:R0:W-:Y:S01]  /*1d600*/  STL [R1+0x1fe8], R23 ;  /* 0x001fe81701007387 */ /* 0x0201e20000100800 */
[----:B------:R-:W2:Y:S03]  /*1d610*/  LDL R20, [R1+0xbf8] ;  /* 0x000bf80001147983 */ /* 0x000ea60000100800 */
[----:B0-----:R-:W4:Y:S01]  /*1d620*/  LDL R23, [R1+0xbf4] ;  /* 0x000bf40001177983 */ /* 0x001f220000100800 */
[----:B------:R3:W-:Y:S02]  /*1d630*/  STL [R1+0x4c], R2 ;  /* 0x00004c0201007387 */ /* 0x0007e40000100800 */
[----:B---3--:R-:W-:-:S05]  /*1d640*/  FMUL R2, R21, c[0x0][0x188] ;  /* 0x0000620015027a20 */ /* 0x008fca0000400000 */
[----:B------:R-:W-:Y:S01]  /*1d650*/  FSEL R13, R2, -INF , !P4 ;  /* 0xff800000020d7808 */ /* 0x000fe20006000000 */
[----:B------:R-:W-:-:S04]  /*1d660*/  FSEL R2, R12, -INF , !P3 ;  /* 0xff8000000c027808 */ /* 0x000fc80005800000 */
[----:B------:R-:W-:Y:S01]  /*1d670*/  STL [R1+0x100], R13 ;  /* 0x0001000d01007387 */ /* 0x000fe20000100800 */
[----:B------:R-:W3:Y:S02]  /*1d680*/  LDL.LU R16, [R1+0x24] ;  /* 0x0000240001107983 */ /* 0x000ee40000300800 */
[----:B------:R-:W5:Y:S02]  /*1d690*/  LDL.LU R14, [R1+0x2c] ;  /* 0x00002c00010e7983 */ /* 0x000f640000300800 */
[----:B------:R0:W-:Y:S01]  /*1d6a0*/  STL [R1+0x4], R2 ;  /* 0x0000040201007387 */ /* 0x0001e20000100800 */
[----:B------:R-:W3:Y:S01]  /*1d6b0*/  LDL.LU R21, [R1+0x38] ;  /* 0x0000380001157983 */ /* 0x000ee20000300800 */
[----:B------:R-:W3:Y:S02]  /*1d6c0*/  LDL.LU R22, [R1+0x34] ;  /* 0x0000340001167983 */ /* 0x000ee40000300800 */
[----:B0-----:R-:W-:Y:S02]  /*1d6d0*/  FMUL R2, R17, c[0x0][0x188] ;  /* 0x0000620011027a20 */ /* 0x001fe40000400000 */
[----:B------:R-:W3:Y:S01]  /*1d6e0*/  LDL R17, [R1+0xbfc] ;  /* 0x000bfc0001117983 */ /* 0x000ee20000100800 */
[C---:B------:R-:W-:Y:S01]  /*1d6f0*/  ISETP.GE.U32.AND P4, PT, R0.reuse, R28, PT ;  /* 0x0000001c0000720c */ /* 0x040fe20003f86070 */
[----:B------:R-:W-:Y:S01]  /*1d700*/  FSEL R28, R3, -INF , !P3 ;  /* 0xff800000031c7808 */ /* 0x000fe20005800000 */
[----:B------:R-:W-:Y:S01]  /*1d710*/  ISETP.GT.U32.AND P3, PT, R0, R15, PT ;  /* 0x0000000f0000720c */ /* 0x000fe20003f64070 */
[----:B------:R-:W-:Y:S01]  /*1d720*/  FMUL R3, R18, c[0x0][0x188] ;  /* 0x0000620012037a20 */ /* 0x000fe20000400000 */
[C---:B------:R-:W-:Y:S01]  /*1d730*/  ISETP.GE.U32.AND.EX P4, PT, R6.reuse, RZ, PT, P4 ;  /* 0x000000ff0600720c */ /* 0x040fe20003f86140 */
[----:B------:R-:W5:Y:S01]  /*1d740*/  LDL R18, [R1+0x424] ;  /* 0x0004240001127983 */ /* 0x000f620000100800 */
[----:B------:R-:W-:-:S02]  /*1d750*/  ISETP.GT.U32.AND.EX P3, PT, R6, RZ, PT, P3 ;  /* 0x000000ff0600720c */ /* 0x000fc40003f64130 */
[----:B------:R-:W-:Y:S02]  /*1d760*/  FSEL R29, R2, -INF , !P4 ;  /* 0xff800000021d7808 */ /* 0x000fe40006000000 */
[----:B------:R-:W-:Y:S01]  /*1d770*/  FSEL R2, R3, -INF , !P3 ;  /* 0xff80000003027808 */ /* 0x000fe20005800000 */
[----:B------:R-:W-:Y:S02]  /*1d780*/  FMUL R8, R8, c[0x0][0x188] ;  /* 0x0000620008087a20 */ /* 0x000fe40000400000 */
[----:B------:R-:W-:Y:S01]  /*1d790*/  STL [R1], R29 ;  /* 0x0000001d01007387 */ /* 0x000fe20000100800 */
[----:B------:R-:W-:Y:S02]  /*1d7a0*/  STL [R1+0x1ff8], R29 ;  /* 0x001ff81d01007387 */ /* 0x000fe40000100800 */
[----:B------:R-:W5:Y:S01]  /*1d7b0*/  LDL.LU R15, [R1+0x30] ;  /* 0x00003000010f7983 */ /* 0x000f620000300800 */
[----:B----4-:R-:W-:-:S04]  /*1d7c0*/  ISETP.GT.U32.AND P3, PT, R0, R23, PT ;  /* 0x000000170000720c */ /* 0x010fc80003f64070 */
[----:B------:R-:W-:-:S04]  /*1d7d0*/  ISETP.GT.U32.AND.EX P3, PT, R6, RZ, PT, P3 ;  /* 0x000000ff0600720c */ /* 0x000fc80003f64130 */
[----:B------:R-:W-:-:S05]  /*1d7e0*/  FSEL R8, R8, -INF , !P3 ;  /* 0xff80000008087808 */ /* 0x000fca0005800000 */
[----:B------:R0:W-:Y:S01]  /*1d7f0*/  STL [R1+0x18], R8 ;  /* 0x0000180801007387 */ /* 0x0001e20000100800 */
[----:B------:R-:W4:Y:S02]  /*1d800*/  LDL.64 R12, [R1+0x9d0] ;  /* 0x0009d000010c7983 */ /* 0x000f240000100a00 */
[----:B------:R-:W-:Y:S02]  /*1d810*/  FMUL R3, R19, c[0x0][0x188] ;  /* 0x0000620013037a20 */ /* 0x000fe40000400000 */
[----:B------:R-:W-:Y:S01]  /*1d820*/  FMUL R9, R9, c[0x0][0x188] ;  /* 0x0000620009097a20 */ /* 0x000fe20000400000 */
[----:B--2---:R-:W-:Y:S01]  /*1d830*/  ISETP.GT.U32.AND P3, PT, R0, R20, PT ;  /* 0x000000140000720c */ /* 0x004fe20003f64070 */
[----:B------:R-:W-:Y:S01]  /*1d840*/  FMUL R10, R10, c[0x0][0x188] ;  /* 0x000062000a0a7a20 */ /* 0x000fe20000400000 */
[----:B---3--:R-:W-:-:S04]  /*1d850*/  ISETP.GE.U32.AND P4, PT, R0, R17, PT ;  /* 0x000000110000720c */ /* 0x008fc80003f86070 */
[----:B------:R-:W-:-:S04]  /*1d860*/  ISETP.GE.U32.AND.EX P4, PT, R6, RZ, PT, P4 ;  /* 0x000000ff0600720c */ /* 0x000fc80003f86140 */
[----:B------:R-:W-:Y:S01]  /*1d870*/  FSEL R3, R3, -INF , !P4 ;  /* 0xff80000003037808 */ /* 0x000fe20006000000 */
[----:B------:R-:W-:-:S04]  /*1d880*/  ISETP.GE.U32.AND P4, PT, R0, R23, PT ;  /* 0x000000170000720c */ /* 0x000fc80003f86070 */
[C---:B------:R-:W-:Y:S02]  /*1d890*/  ISETP.GE.U32.AND.EX P4, PT, R6.reuse, RZ, PT, P4 ;  /* 0x000000ff0600720c */ /* 0x040fe40003f86140 */
[----:B------:R-:W-:Y:S02]  /*1d8a0*/  ISETP.GT.U32.AND.EX P3, PT, R6, RZ, PT, P3 ;  /* 0x000000ff0600720c */ /* 0x000fe40003f64130 */
[----:B0-----:R-:W-:Y:S01]  /*1d8b0*/  FSEL R8, R9, -INF , !P4 ;  /* 0xff80000009087808 */ /* 0x001fe20006000000 */
[----:B------:R-:W-:Y:S02]  /*1d8c0*/  ISETP.GE.U32.AND P4, PT, R0, R20, PT ;  /* 0x000000140000720c */ /* 0x000fe40003f86070 */
[----:B------:R-:W-:Y:S02]  /*1d8d0*/  FMUL R11, R11, c[0x0][0x188] ;  /* 0x000062000b0b7a20 */ /* 0x000fe40000400000 */
[----:B------:R0:W-:Y:S01]  /*1d8e0*/  STL [R1+0x1c], R8 ;  /* 0x00001c0801007387 */ /* 0x0001e20000100800 */
[----:B------:R-:W-:-:S02]  /*1d8f0*/  ISETP.GE.U32.AND.EX P4, PT, R6, RZ, PT, P4 ;  /* 0x000000ff0600720c */ /* 0x000fc40003f86140 */
[----:B0-----:R-:W-:Y:S01]  /*1d900*/  FSEL R8, R10, -INF , !P3 ;  /* 0xff8000000a087808 */ /* 0x001fe20005800000 */
[----:B------:R-:W-:Y:S01]  /*1d910*/  IADD3 R0, P3, R0, 0x79, RZ ;  /* 0x0000007900007810 */ /* 0x000fe20007f7e0ff */
[----:B------:R-:W-:-:S04]  /*1d920*/  FSEL R9, R11, -INF , !P4 ;  /* 0xff8000000b097808 */ /* 0x000fc80006000000 */
[----:B------:R-:W-:Y:S01]  /*1d930*/  IMAD.X R10, RZ, RZ, R6, P3 ;  /* 0x000000ffff0a7224 */ /* 0x000fe200018e0606 */
[C---:B-----5:R-:W-:Y:S01]  /*1d940*/  ISETP.GT.U32.AND P3, PT, R0.reuse, R18, PT ;  /* 0x000000120000720c */ /* 0x060fe20003f64070 */
[----:B------:R0:W-:Y:S01]  /*1d950*/  STL [R1+0x50], R8 ;  /* 0x0000500801007387 */ /* 0x0001e20000100800 */
[----:B------:R-:W-:Y:S01]  /*1d960*/  ISETP.GT.U32.AND P4, PT, R0, R17, PT ;  /* 0x000000110000720c */ /* 0x000fe20003f84070 */
[----:B------:R-:W2:Y:S02]  /*1d970*/  LDL.LU R6, [R1+0x2000] ;  /* 0x0020000001067983 */ /* 0x000ea40000300800 */
[----:B------:R1:W-:Y:S01]  /*1d980*/  STL [R1+0x58], R9 ;  /* 0x0000580901007387 */ /* 0x0003e20000100800 */
[C---:B------:R-:W-:Y:S02]  /*1d990*/  ISETP.GT.U32.AND.EX P3, PT, R10.reuse, RZ, PT, P3 ;  /* 0x000000ff0a00720c */ /* 0x040fe40003f64130 */
[----:B------:R-:W-:Y:S01]  /*1d9a0*/  ISETP.GT.U32.AND.EX P4, PT, R10, RZ, PT, P4 ;  /* 0x000000ff0a00720c */ /* 0x000fe20003f84140 */
[----:B0-----:R-:W-:-:S02]  /*1d9b0*/  FMUL R8, R16, c[0x0][0x188] ;  /* 0x0000620010087a20 */ /* 0x001fc40000400000 */
[----:B-1----:R-:W-:-:S03]  /*1d9c0*/  FMUL R9, R14, c[0x0][0x188] ;  /* 0x000062000e097a20 */ /* 0x002fc60000400000 */
[----:B------:R-:W-:Y:S01]  /*1d9d0*/  FSEL R8, R8, -INF , !P3 ;  /* 0xff80000008087808 */ /* 0x000fe20005800000 */
[C---:B------:R-:W-:Y:S01]  /*1d9e0*/  ISETP.GT.U32.AND P3, PT, R0.reuse, R23, PT ;  /* 0x000000170000720c */ /* 0x040fe20003f64070 */
[----:B------:R-:W-:Y:S01]  /*1d9f0*/  FSEL R23, R9, -INF , !P4 ;  /* 0xff80000009177808 */ /* 0x000fe20006000000 */
[----:B------:R-:W-:Y:S02]  /*1da00*/  ISETP.GT.U32.AND P4, PT, R0, R20, PT ;  /* 0x000000140000720c */ /* 0x000fe40003f84070 */
[----:B------:R4:W-:Y:S02]  /*1da10*/  STL [R1+0x788], R8 ;  /* 0x0007880801007387 */ /* 0x0009e40000100800 */
[----:B------:R-:W-:Y:S01]  /*1da20*/  STL [R1+0x78c], R23 ;  /* 0x00078c1701007387 */ /* 0x000fe20000100800 */
[----:B------:R-:W-:Y:S02]  /*1da30*/  ISETP.GT.U32.AND.EX P5, PT, R21, RZ, PT, P5 ;  /* 0x000000ff1500720c */ /* 0x000fe40003fa4150 */
[----:B------:R-:W-:-:S02]  /*1da40*/  ISETP.GT.U32.AND.EX P1, PT, R15, RZ, PT, P1 ;  /* 0x000000ff0f00720c */ /* 0x000fc40003f24110 */
[----:B------:R-:W-:Y:S02]  /*1da50*/  ISETP.GT.U32.AND.EX P2, PT, R15, RZ, PT, P2 ;  /* 0x000000ff0f00720c */ /* 0x000fe40003f44120 */
[C---:B------:R-:W-:Y:S02]  /*1da60*/  ISETP.GT.U32.AND.EX P3, PT, R10.reuse, RZ, PT, P3 ;  /* 0x000000ff0a00720c */ /* 0x040fe40003f64130 */
[----:B------:R-:W-:Y:S01]  /*1da70*/  ISETP.GT.U32.AND.EX P4, PT, R10, RZ, PT, P4 ;  /* 0x000000ff0a00720c */ /* 0x000fe20003f84140 */
[----:B----4-:R-:W-:Y:S02]  /*1da80*/  IMAD.WIDE R8, R7, 0x2, R12 ;  /* 0x0000000207087825 */ /* 0x010fe400078e020c */
[----:B------:R-:W2:Y:S02]  /*1da90*/  LDL.LU R7, [R1+0x1ffc] ;  /* 0x001ffc0001077983 */ /* 0x000ea40000300800 */
[----:B------:R-:W3:Y:S02]  /*1daa0*/  LDL.64 R20, [R1+0x9c8] ;  /* 0x0009c80001147983 */ /* 0x000ee40000100a00 */
[----:B------:R-:W4:Y:S02]  /*1dab0*/  LDL.64 R18, [R1+0x9b0] ;  /* 0x0009b00001127983 */ /* 0x000f240000100a00 */
[----:B------:R-:W5:Y:S01]  /*1dac0*/  LDL.64 R12, [R1+0x9a8] ;  /* 0x0009a800010c7983 */ /* 0x000f620000100a00 */
[----:B------:R-:W2:Y:S01]  /*1dad0*/  LDL.64 R14, [R1+0x990] ;  /* 0x00099000010e7983 */ /* 0x000ea20000100a00 */
[----:B------:R-:W2:Y:S02]  /*1dae0*/  LDL.LU R10, [R1+0x68] ;  /* 0x00006800010a7983 */ /* 0x000ea40000300800 */
[----:B------:R-:W2:Y:S02]  /*1daf0*/  LDL.LU R11, [R1+0x6c] ;  /* 0x00006c00010b7983 */ /* 0x000ea40000300800 */
[----:B------:R-:W3:Y:S01]  /*1db00*/  LDL.64 R16, [R1+0x970] ;  /* 0x0009700001107983 */ /* 0x000ee20000100a00 */
[----:B------:R3:W3:Y:S01]  /*1db10*/  LDG.E.U16 R0, [R8.64] ;  /* 0x0000000608007981 */ /* 0x0006e2000c1e1500 */
[----:B--2---:R-:W-:Y:S03]  /*1db20*/  HMMA.16816.F32.BF16 R4, R24, R10, R4 ;  /* 0x0000000a1804723c */ /* 0x004fe60000041804 */
[----:B------:R-:W2:Y:S04]  /*1db30*/  LDL.64 R26, [R1+0x988] ;  /* 0x00098800011a7983 */ /* 0x000ea80000100a00 */
[----:B------:R-:W2:Y:S11]  /*1db40*/  LDL.64 R24, [R1+0x968] ;  /* 0x0009680001187983 */ /* 0x000eb60000100a00 */
[----:B------:R-:W-:Y:S05]  /*1db50*/  @!UPT UIADD3 URZ, URZ, URZ, URZ ;  /* 0x0000003f3f3ff290 */ /* 0x000fea000fffe03f */
[----:B------:R0:W-:Y:S04]  /*1db60*/  STL [R1+0x1fd0], R4 ;  /* 0x001fd00401007387 */ /* 0x0001e80000100800 */
[----:B0-----:R-:W3:Y:S01]  /*1db70*/  LDL R4, [R1+0x40c] ;  /* 0x00040c0001047983 */ /* 0x001ee20000100800 */
[C---:B------:R-:W-:Y:S02]  /*1db80*/  ISETP.GT.U32.AND.EX P6, PT, R22.reuse, RZ, PT, P6 ;  /* 0x000000ff1600720c */ /* 0x040fe40003fc4160 */
[----:B------:R-:W-:Y:S01]  /*1db90*/  ISETP.GT.U32.AND.EX P0, PT, R22, RZ, PT, P0 ;  /* 0x000000ff1600720c */ /* 0x000fe20003f04100 */
[----:B------:R0:W-:Y:S02]  /*1dba0*/  STL [R1+0x1fc4], R5 ;  /* 0x001fc40501007387 */ /* 0x0001e40000100800 */
[----:B---3--:R-:W-:-:S05]  /*1dbb0*/  IMAD.WIDE R8, R4, 0x2, R20 ;  /* 0x0000000204087825 */ /* 0x008fca00078e0214 */
[----:B------:R2:W3:Y:S01]  /*1dbc0*/  LDG.E.U16 R29, [R8.64] ;  /* 0x00000006081d7981 */ /* 0x0004e2000c1e1500 */
[----:B----4-:R-:W-:-:S04]  /*1dbd0*/  IMAD.WIDE R10, R4, 0x2, R18 ;  /* 0x00000002040a7825 */ /* 0x010fc800078e0212 */
[C---:B-----5:R-:W-:Y:S01]  /*1dbe0*/  IMAD.WIDE R12, R4.reuse, 0x2, R12 ;  /* 0x00000002040c7825 */ /* 0x060fe200078e020c */
[----:B------:R-:W-:Y:S04]  /*1dbf0*/  STL [R1+0x1fb8], R6 ;  /* 0x001fb80601007387 */ /* 0x000fe80000100800 */
[----:B------:R1:W4:Y:S01]  /*1dc00*/  LDG.E.U16 R22, [R10.64] ;  /* 0x000000060a167981 */ /* 0x000322000c1e1500 */
[----:B------:R-:W-:-:S04]  /*1dc10*/  IMAD.WIDE R14, R4, 0x2, R14 ;  /* 0x00000002040e7825 */ /* 0x000fc800078e020e */
[----:B------:R5:W-:Y:S01]  /*1dc20*/  STL [R1+0x1fb0], R7 ;  /* 0x001fb00701007387 */ /* 0x000be20000100800 */
[----:B0-----:R0:W4:Y:S01]  /*1dc30*/  LDG.E.U16 R5, [R12.64] ;  /* 0x000000060c057981 */ /* 0x001122000c1e1500 */
[----:B------:R-:W4:Y:S02]  /*1dc40*/  LDL.64 R20, [R1+0x948] ;  /* 0x0009480001147983 */ /* 0x000f240000100a00 */
[----:B------:R-:W4:Y:S02]  /*1dc50*/  LDL.64 R18, [R1+0x930] ;  /* 0x0009300001127983 */ /* 0x000f240000100a00 */
[C---:B--2---:R-:W-:Y:S01]  /*1dc60*/  IMAD.WIDE R8, R4.reuse, 0x2, R26 ;  /* 0x0000000204087825 */ /* 0x044fe200078e021a */
[----:B-----5:R-:W2:Y:S03]  /*1dc70*/  LDL.64 R6, [R1+0x950] ;  /* 0x0009500001067983 */ /* 0x020ea60000100a00 */
[----:B------:R5:W-:Y:S02]  /*1dc80*/  STL [R1+0xd8], R0 ;  /* 0x0000d80001007387 */ /* 0x000be40000100800 */
[----:B-1----:R-:W-:-:S04]  /*1dc90*/  IMAD.WIDE R10, R4, 0x2, R16 ;  /* 0x00000002040a7825 */ /* 0x002fc800078e0210 */
[----:B------:R-:W2:Y:S01]  /*1dca0*/  LDL.64 R26, [R1+0x928] ;  /* 0x00092800011a7983 */ /* 0x000ea20000100a00 */
[----:B------:R-:W2:Y:S04]  /*1dcb0*/  LDL.64 R16, [R1+0x910] ;  /* 0x0009100001107983 */ /* 0x000ea80000100a00 */
[----:B-----5:R1:W5:Y:S04]  /*1dcc0*/  LDG.E.U16 R0, [R14.64] ;  /* 0x000000060e007981 */ /* 0x020368000c1e1500 */
[----:B-1----:R-:W5:Y:S04]  /*1dcd0*/  LDL.64 R14, [R1+0x908] ;  /* 0x00090800010e7983 */ /* 0x002f680000100a00 */
[----:B---3--:R1:W-:Y:S04]  /*1dce0*/  STL [R1+0xd4], R29 ;  /* 0x0000d41d01007387 */ /* 0x0083e80000100800 */
[----:B-1----:R2:W3:Y:S01]  /*1dcf0*/  LDG.E.U16 R29, [R8.64] ;  /* 0x00000006081d7981 */ /* 0x0024e2000c1e1500 */
[----:B0-----:R-:W-:-:S03]  /*1dd00*/  IMAD.WIDE R12, R4, 0x2, R24 ;  /* 0x00000002040c7825 */ /* 0x001fc600078e0218 */
[----:B----4-:R0:W-:Y:S01]  /*1dd10*/  STL [R1+0xb0], R22 ;  /* 0x0000b01601007387 */ /* 0x0101e20000100800 */
[----:B------:R1:W-:Y:S02]  /*1dd20*/  STL [R1+0xd0], R5 ;  /* 0x0000d00501007387 */ /* 0x0003e40000100800 */
[----:B------:R-:W4:Y:S01]  /*1dd30*/  LDL.64 R24, [R1+0x8e8] ;  /* 0x0008e80001187983 */ /* 0x000f220000100a00 */
[----:B0-----:R0:W4:Y:S01]  /*1dd40*/  LDG.E.U16 R22, [R10.64] ;  /* 0x000000060a167981 */ /* 0x001122000c1e1500 */
[----:B--2---:R-:W-:-:S03]  /*1dd50*/  IMAD.WIDE R8, R4, 0x2, R6 ;  /* 0x0000000204087825 */ /* 0x004fc600078e0206 */
[----:B-1----:R1:W2:Y:S01]  /*1dd60*/  LDG.E.U16 R5, [R12.64] ;  /* 0x000000060c057981 */ /* 0x0022a2000c1e1500 */
[----:B------:R-:W2:Y:S02]  /*1dd70*/  LDL.64 R6, [R1+0x8f0] ;  /* 0x0008f00001067983 */ /* 0x000ea40000100a00 */
[C---:B0-----:R-:W-:Y:S02]  /*1dd80*/  IMAD.WIDE R10, R4.reuse, 0x2, R20 ;  /* 0x00000002040a7825 */ /* 0x041fe400078e0214 */
[----:B------:R-:W2:Y:S02]  /*1dd90*/  LDL.64 R20, [R1+0x8d8] ;  /* 0x0008d80001147983 */ /* 0x000ea40000100a00 */
[----:B-----5:R0:W-:Y:S02]  /*1dda0*/  STL [R1+0xa4], R0 ;  /* 0x0000a40001007387 */ /* 0x0201e40000100800 */
[----:B0-----:R0:W2:Y:S04]  /*1ddb0*/  LDG.E.U16 R0, [R8.64] ;  /* 0x0000000608007981 */ /* 0x0010a8000c1e1500 */
[----:B---3--:R3:W-:Y:S04]  /*1ddc0*/  STL [R1+0xc8], R29 ;  /* 0x0000c81d01007387 */ /* 0x0087e80000100800 */
[----:B---3--:R3:W5:Y:S01]  /*1ddd0*/  LDG.E.U16 R29, [R10.64] ;  /* 0x000000060a1d7981 */ /* 0x008762000c1e1500 */
[----:B-1----:R-:W-:-:S03]  /*1dde0*/  IMAD.WIDE R12, R4, 0x2, R18 ;  /* 0x00000002040c7825 */ /* 0x002fc600078e0212 */
[----:B----4-:R1:W-:Y:S01]  /*1ddf0*/  STL [R1+0xa8], R22 ;  /* 0x0000a81601007387 */ /* 0x0103e20000100800 */
[----:B0-----:R-:W-:-:S04]  /*1de00*/  IMAD.WIDE R8, R4, 0x2, R26 ;  /* 0x0000000204087825 */ /* 0x001fc800078e021a */
[----:B------:R-:W2:Y:S02]  /*1de10*/  LDL.64 R18, [R1+0x8d0] ;  /* 0x0008d00001127983 */ /* 0x000ea40000100a00 */
[C---:B---3--:R-:W-:Y:S01]  /*1de20*/  IMAD.WIDE R10, R4.reuse, 0x2, R16 ;  /* 0x00000002040a7825 */ /* 0x048fe200078e0210 */
[----:B-1----:R0:W3:Y:S04]  /*1de30*/  LDG.E.U16 R22, [R12.64] ;  /* 0x000000060c167981 */ /* 0x0020e8000c1e1500 */
[----:B------:R-:W3:Y:S01]  /*1de40*/  LDL.64 R16, [R1+0x8c8] ;  /* 0x0008c80001107983 */ /* 0x000ee20000100a00 */
[----:B0-----:R-:W-:-:S03]  /*1de50*/  IMAD.WIDE R12, R4, 0x2, R14 ;  /* 0x00000002040c7825 */ /* 0x001fc600078e020e */
[----:B------:R-:W2:Y:S02]  /*1de60*/  LDL.64 R14, [R1+0x8b8] ;  /* 0x0008b800010e7983 */ /* 0x000ea40000100a00 */
[----:B--2---:R0:W-:Y:S02]  /*1de70*/  STL [R1+0xb8], R5 ;  /* 0x0000b80501007387 */ /* 0x0041e40000100800 */
[----:B------:R1:W-:Y:S04]  /*1de80*/  STL [R1+0x9c], R0 ;  /* 0x00009c0001007387 */ /* 0x0003e80000100800 */
[----:B0-----:R0:W2:Y:S04]  /*1de90*/  LDG.E.U16 R5, [R8.64] ;  /* 0x0000000608057981 */ /* 0x0010a8000c1e1500 */
[----:B-1----:R1:W2:Y:S04]  /*1dea0*/  LDG.E.U16 R0, [R10.64] ;  /* 0x000000060a007981 */ /* 0x0022a8000c1e1500 */
[----:B-----5:R5:W-:Y:S04]  /*1deb0*/  STL [R1+0xac], R29 ;  /* 0x0000ac1d01007387 */ /* 0x020be80000100800 */
[----:B-----5:R5:W4:Y:S01]  /*1dec0*/  LDG.E.U16 R29, [R12.64] ;  /* 0x000000060c1d7981 */ /* 0x020b22000c1e1500 */
[----:B0-----:R-:W-:-:S04]  /*1ded0*/  IMAD.WIDE R8, R4, 0x2, R6 ;  /* 0x0000000204087825 */ /* 0x001fc800078e0206 */
[----:B------:R-:W4:Y:S02]  /*1dee0*/  LDL.64 R6, [R1+0x8b0] ;  /* 0x0008b00001067983 */ /* 0x000f240000100a00 */
[C---:B-1----:R-:W-:Y:S01]  /*1def0*/  IMAD.WIDE R10, R4.reuse, 0x2, R24 ;  /* 0x00000002040a7825 */ /* 0x042fe200078e0218 */
[----:B---3--:R0:W-:Y:S03]  /*1df00*/  STL [R1+0x90], R22 ;  /* 0x0000901601007387 */ /* 0x0081e60000100800 */
[----:B------:R-:W2:Y:S02]  /*1df10*/  LDL.64 R26, [R1+0x898] ;  /* 0x00089800011a7983 */ /* 0x000ea40000100a00 */
[C---:B-----5:R-:W-:Y:S01]  /*1df20*/  IMAD.WIDE R12, R4.reuse, 0x2, R20 ;  /* 0x00000002040c7825 */ /* 0x060fe200078e0214 */
[----:B0-----:R0:W5:Y:S04]  /*1df30*/  LDG.E.U16 R22, [R8.64] ;  /* 0x0000000608167981 */ /* 0x001168000c1e1500 */
[----:B--2---:R1:W-:Y:S01]  /*1df40*/  STL [R1+0x98], R5 ;  /* 0x0000980501007387 */ /* 0x0043e20000100800 */
[----:B0-----:R-:W-:-:S04]  /*1df50*/  IMAD.WIDE R8, R4, 0x2, R18 ;  /* 0x0000000204087825 */ /* 0x001fc800078e0212 */
[----:B------:R0:W-:Y:S02]  /*1df60*/  STL [R1+0x88], R0 ;  /* 0x0000880001007387 */ /* 0x0001e40000100800 */
[----:B------:R-:W2:Y:S01]  /*1df70*/  LDL.64 R24, [R1+0x890] ;  /* 0x0008900001187983 */ /* 0x000ea20000100a00 */
[----:B------:R-:W2:Y:S04]  /*1df80*/  LDL.64 R20, [R1+0x888] ;  /* 0x0008880001147983 */ /* 0x000ea80000100a00 */
[----:B------:R-:W2:Y:S04]  /*1df90*/  LDL.64 R18, [R1+0x878] ;  /* 0x0008780001127983 */ /* 0x000ea80000100a00 */
[----:B-1----:R1:W2:Y:S04]  /*1dfa0*/  LDG.E.U16 R5, [R10.64] ;  /* 0x000000060a057981 */ /* 0x0022a8000c1e1500 */
[----:B0-----:R0:W2:Y:S04]  /*1dfb0*/  LDG.E.U16 R0, [R12.64] ;  /* 0x000000060c007981 */ /* 0x0010a8000c1e1500 */
[----:B----4-:R4:W-:Y:S04]  /*1dfc0*/  STL [R1+0x8c], R29 ;  /* 0x00008c1d01007387 */ /* 0x0109e80000100800 */
[----:B----4-:R4:W3:Y:S01]  /*1dfd0*/  LDG.E.U16 R29, [R8.64] ;  /* 0x00000006081d7981 */ /* 0x0108e2000c1e1500 */
[----:B-1----:R-:W-:-:S04]  /*1dfe0*/  IMAD.WIDE R10, R4, 0x2, R16 ;  /* 0x00000002040a7825 */ /* 0x002fc800078e0210 */
[C---:B0-----:R-:W-:Y:S01]  /*1dff0*/  IMAD.WIDE R12, R4.reuse, 0x2, R14 ;  /* 0x00000002040c7825 */ /* 0x041fe200078e020e */
[----:B-----5:R0:W-:Y:S04]  /*1e000*/  STL [R1+0x68], R22 ;  /* 0x0000681601007387 */ /* 0x0201e80000100800 */
[----:B0-----:R0:W5:Y:S01]  /*1e010*/  LDG.E.U16 R22, [R10.64] ;  /* 0x000000060a167981 */ /* 0x001162000c1e1500 */
[----:B----4-:R-:W-:-:S03]  /*1e020*/  IMAD.WIDE R8, R4, 0x2, R6 ;  /* 0x0000000204087825 */ /* 0x010fc600078e0206 */
[----:B0-----:R-:W4:Y:S04]  /*1e030*/  LDL.64 R10, [R1+0x8a8] ;  /* 0x0008a800010a7983 */ /* 0x001f280000100a00 */
[----:B--2---:R0:W-:Y:S01]  /*1e040*/  STL [R1+0x6c], R5 ;  /* 0x00006c0501007387 */ /* 0x0041e20000100800 */
[----:B------:R-:W2:Y:S02]  /*1e050*/  LDL.64 R16, [R1+0x870] ;  /* 0x0008700001107983 */ /* 0x000ea40000100a00 */
[----:B------:R-:W2:Y:S01]  /*1e060*/  LDL.64 R14, [R1+0x868] ;  /* 0x00086800010e7983 */ /* 0x000ea20000100a00 */
[----:B------:R-:W2:Y:S01]  /*1e070*/  LDL.64 R6, [R1+0x858] ;  /* 0x0008580001067983 */ /* 0x000ea20000100a00 */
[----:B------:R1:W-:Y:S03]  /*1e080*/  STL [R1+0x34], R0 ;  /* 0x0000340001007387 */ /* 0x0003e60000100800 */
[----:B0-----:R0:W2:Y:S04]  /*1e090*/  LDG.E.U16 R5, [R12.64] ;  /* 0x000000060c057981 */ /* 0x0010a8000c1e1500 */
[----:B-1----:R1:W2:Y:S01]  /*1e0a0*/  LDG.E.U16 R0, [R8.64] ;  /* 0x0000000608007981 */ /* 0x0022a2000c1e1500 */
[----:B0-----:R-:W-:-:S03]  /*1e0b0*/  IMAD.WIDE R12, R4, 0x2, R26 ;  /* 0x00000002040c7825 */ /* 0x001fc600078e021a */
[----:B---3--:R0:W-:Y:S04]  /*1e0c0*/  STL [R1+0x60], R29 ;  /* 0x0000601d01007387 */ /* 0x0081e80000100800 */
[----:B0-----:R0:W3:Y:S02]  /*1e0d0*/  LDG.E.U16 R29, [R12.64] ;  /* 0x000000060c1d7981 */ /* 0x0010e4000c1e1500 */
[----:B0-----:R-:W-:-:S05]  /*1e0e0*/  IMAD.WIDE R12, R4, 0x2, R18 ;  /* 0x00000002040c7825 */ /* 0x001fca00078e0212 */
[----:B------:R-:W3:Y:S01]  /*1e0f0*/  LDG.E.U16 R27, [R12.64] ;  /* 0x000000060c1b7981 */ /* 0x000ee2000c1e1500 */
[----:B----4-:R-:W-:-:S04]  /*1e100*/  IMAD.WIDE R10, R4, 0x2, R10 ;  /* 0x00000002040a7825 */ /* 0x010fc800078e020a */
[C---:B-1----:R-:W-:Y:S01]  /*1e110*/  IMAD.WIDE R8, R4.reuse, 0x2, R24 ;  /* 0x0000000204087825 */ /* 0x042fe200078e0218 */
[----:B-----5:R0:W-:Y:S04]  /*1e120*/  STL [R1+0x5c], R22 ;  /* 0x00005c1601007387 */ /* 0x0201e80000100800 */
[----:B------:R1:W4:Y:S01]  /*1e130*/  LDG.E.U16 R26, [R10.64] ;  /* 0x000000060a1a7981 */ /* 0x000322000c1e1500 */
[----:B------:R-:W5:Y:S03]  /*1e140*/  LDL.64 R18, [R1+0x7f8] ;  /* 0x0007f80001127983 */ /* 0x000f660000100a00 */
[----:B0-----:R0:W4:Y:S01]  /*1e150*/  LDG.E.U16 R22, [R8.64] ;  /* 0x0000000608167981 */ /* 0x001122000c1e1500 */
[----:B-1----:R-:W-:-:S04]  /*1e160*/  IMAD.WIDE R10, R4, 0x2, R20 ;  /* 0x00000002040a7825 */ /* 0x002fc800078e0214 */
[----:B------:R-:W4:Y:S01]  /*1e170*/  LDL.64 R20, [R1+0x818] ;  /* 0x0008180001147983 */ /* 0x000f220000100a00 */
[----:B--2---:R1:W-:Y:S01]  /*1e180*/  STL [R1+0x30], R5 ;  /* 0x0000300501007387 */ /* 0x0043e20000100800 */
[----:B0-----:R-:W-:-:S03]  /*1e190*/  IMAD.WIDE R8, R4, 0x2, R16 ;  /* 0x0000000204087825 */ /* 0x001fc600078e0210 */
[----:B-1----:R0:W2:Y:S02]  /*1e1a0*/  LDG.E.U16 R5, [R10.64] ;  /* 0x000000060a057981 */ /* 0x0020a4000c1e1500 */
[C---:B0-----:R-:W-:Y:S02]  /*1e1b0*/  IMAD.WIDE R10, R4.reuse, 0x2, R14 ;  /* 0x00000002040a7825 */ /* 0x041fe400078e020e */
[----:B---3--:R-:W-:Y:S02]  /*1e1c0*/  STL [R1+0x1f9c], R27 ;  /* 0x001f9c1b01007387 */ /* 0x008fe40000100800 */
[----:B------:R-:W3:Y:S02]  /*1e1d0*/  LDL.64 R16, [R1+0x850] ;  /* 0x0008500001107983 */ /* 0x000ee40000100a00 */
[----:B------:R-:W2:Y:S02]  /*1e1e0*/  LDL.64 R14, [R1+0x848] ;  /* 0x00084800010e7983 */ /* 0x000ea40000100a00 */
[----:B------:R0:W-:Y:S02]  /*1e1f0*/  STL [R1+0x54], R0 ;  /* 0x0000540001007387 */ /* 0x0001e40000100800 */
[----:B0-----:R0:W2:Y:S04]  /*1e200*/  LDG.E.U16 R0, [R8.64] ;  /* 0x0000000608007981 */ /* 0x0010a8000c1e1500 */
[----:B0-----:R-:W2:Y:S01]  /*1e210*/  LDL.64 R8, [R1+0x838] ;  /* 0x0008380001087983 */ /* 0x001ea20000100a00 */
[----:B------:R-:W-:-:S04]  /*1e220*/  IMAD.WIDE R12, R4, 0x2, R6 ;  /* 0x00000002040c7825 */ /* 0x000fc800078e0206 */
[----:B------:R-:W2:Y:S02]  /*1e230*/  LDL.64 R6, [R1+0x830] ;  /* 0x0008300001067983 */ /* 0x000ea40000100a00 */
[----:B----4-:R0:W-:Y:S01]  /*1e240*/  STL [R1+0x38], R26 ;  /* 0x0000381a01007387 */ /* 0x0101e20000100800 */
[----:B------:R5:W4:Y:S04]  /*1e250*/  LDG.E.U16 R25, [R12.64] ;  /* 0x000000060c197981 */ /* 0x000b28000c1e1500 */
[----:B0-----:R0:W4:Y:S01]  /*1e260*/  LDG.E.U16 R26, [R10.64] ;  /* 0x000000060a1a7981 */ /* 0x001122000c1e1500 */
[----:B-----5:R-:W-:-:S04]  /*1e270*/  IMAD.WIDE R12, R4, 0x2, R18 ;  /* 0x00000002040c7825 */ /* 0x020fc800078e0212 */
[----:B0-----:R-:W-:-:S06]  /*1e280*/  IMAD.WIDE R10, R4, 0x2, R20 ;  /* 0x00000002040a7825 */ /* 0x001fcc00078e0214 */
[----:B------:R0:W5:Y:S04]  /*1e290*/  LDG.E.U16 R10, [R10.64] ;  /* 0x000000060a0a7981 */ /* 0x000168000c1e1500 */
[----:B0-----:R0:W5:Y:S01]  /*1e2a0*/  LDG.E.U16 R11, [R12.64] ;  /* 0x000000060c0b7981 */ /* 0x001162000c1e1500 */
[----:B---3--:R-:W-:-:S04]  /*1e2b0*/  IMAD.WIDE R16, R4, 0x2, R16 ;  /* 0x0000000204107825 */ /* 0x008fc800078e0210 */
[----:B--2---:R-:W-:-:S06]  /*1e2c0*/  IMAD.WIDE R8, R4, 0x2, R8 ;  /* 0x0000000204087825 */ /* 0x004fcc00078e0208 */
[----:B------:R1:W2:Y:S04]  /*1e2d0*/  LDG.E.U16 R9, [R8.64] ;  /* 0x0000000608097981 */ /* 0x0002a8000c1e1500 */
[----:B-1----:R1:W3:Y:S04]  /*1e2e0*/  LDG.E.U16 R8, [R16.64] ;  /* 0x0000000610087981 */ /* 0x0022e8000c1e1500 */
[----:B----4-:R4:W-:Y:S01]  /*1e2f0*/  STL [R1+0x1f90], R26 ;  /* 0x001f901a01007387 */ /* 0x0109e20000100800 */
[----:B------:R-:W-:Y:S02]  /*1e300*/  STL [R1+0x1fa0], R25 ;  /* 0x001fa01901007387 */ /* 0x000fe40000100800 */
[----:B------:R-:W-:-:S04]  /*1e310*/  IMAD.WIDE R14, R4, 0x2, R14 ;  /* 0x00000002040e7825 */ /* 0x000fc800078e020e */
[----:B0-----:R-:W-:Y:S01]  /*1e320*/  IMAD.WIDE R12, R4, 0x2, R6 ;  /* 0x00000002040c7825 */ /* 0x001fe200078e0206 */
[----:B--2---:R-:W-:Y:S03]  /*1e330*/  STL [R1+0x1fa4], R9 ;  /* 0x001fa40901007387 */ /* 0x004fe60000100800 */
[----:B-----5:R-:W-:Y:S02]  /*1e340*/  STL [R1+0x1fa8], R10 ;  /* 0x001fa80a01007387 */ /* 0x020fe40000100800 */
[----:B------:R-:W-:Y:S02]  /*1e350*/  STL [R1+0x1fac], R11 ;  /* 0x001fac0b01007387 */ /* 0x000fe40000100800 */
[----:B------:R-:W-:Y:S01]  /*1e360*/  STL [R1+0x20], R29 ;  /* 0x0000201d01007387 */ /* 0x000fe20000100800 */
[----:B------:R-:W2:Y:S01]  /*1e370*/  LDL R21, [R1+0x2c4] ;  /* 0x0002c40001157983 */ /* 0x000ea20000100800 */
[----:B------:R0:W-:Y:S02]  /*1e380*/  STL [R1+0x2c], R22 ;  /* 0x00002c1601007387 */ /* 0x0001e40000100800 */
[----:B----4-:R-:W4:Y:S02]  /*1e390*/  LDL R26, [R1+0x2b4] ;  /* 0x0002b400011a7983 */ /* 0x010f240000100800 */
[----:B------:R-:W5:Y:S01]  /*1e3a0*/  LDL R18, [R1+0x2b0] ;  /* 0x0002b00001127983 */ /* 0x000f620000100800 */
[----:B0-----:R-:W2:Y:S01]  /*1e3b0*/  LDL R22, [R1+0x2c0] ;  /* 0x0002c00001167983 */ /* 0x001ea20000100800 */
[----:B------:R-:W-:Y:S02]  /*1e3c0*/  STL [R1+0x24], R5 ;  /* 0x0000240501007387 */ /* 0x000fe40000100800 */
[----:B------:R-:W2:Y:S02]  /*1e3d0*/  LDL R27, [R1+0x2f4] ;  /* 0x0002f400011b7983 */ /* 0x000ea40000100800 */
[----:B------:R-:W2:Y:S01]  /*1e3e0*/  LDL R19, [R1+0x2f0] ;  /* 0x0002f00001137983 */ /* 0x000ea20000100800 */
[----:B------:R-:W2:Y:S04]  /*1e3f0*/  LDL R7, [R1+0x630] ;  /* 0x0006300001077983 */ /* 0x000ea80000100800 */
[----:B------:R-:W2:Y:S04]  /*1e400*/  LDL R24, [R1+0x640] ;  /* 0x0006400001187983 */ /* 0x000ea80000100800 */
[----:B------:R-:W2:Y:S04]  /*1e410*/  LDL R10, [R1+0x428] ;  /* 0x00042800010a7983 */ /* 0x000ea80000100800 */
[----:B-1----:R-:W2:Y:S01]  /*1e420*/  LDL.64 R16, [R1+0x828] ;  /* 0x0008280001107983 */ /* 0x002ea20000100a00 */
[----:B---3--:R-:W-:Y:S02]  /*1e430*/  STL [R1+0x1f98], R8 ;  /* 0x001f980801007387 */ /* 0x008fe40000100800 */
[----:B------:R0:W-:Y:S02]  /*1e440*/  STL [R1+0x14], R0 ;  /* 0x0000140001007387 */ /* 0x0001e40000100800 */
[----:B0-----:R0:W3:Y:S04]  /*1e450*/  LDG.E.U16 R0, [R14.64] ;  /* 0x000000060e007981 */ /* 0x0010e8000c1e1500 */
[----:B0-----:R2:W2:Y:S04]  /*1e460*/  LDG.E.U16 R14, [R12.64] ;  /* 0x000000060c0e7981 */ /* 0x0014a8000c1e1500 */
[----:B---3--:R0:W-:Y:S04]  /*1e470*/  STL [R1+0x1f94], R0 ;  /* 0x001f940001007387 */ /* 0x0081e80000100800 */
[----:B0-----:R-:W3:Y:S01]  /*1e480*/  LDL.LU R0, [R1+0xe4] ;  /* 0x0000e40001007983 */ /* 0x001ee20000300800 */
[----:B------:R-:W-:Y:S01]  /*1e490*/  FMNMX R15, R2, R3, !PT ;  /* 0x00000003020f7209 */ /* 0x000fe20007800000 */
[----:B--2---:R-:W-:-:S03]  /*1e4a0*/  IMAD.WIDE R12, R4, 0x2, R16 ;  /* 0x00000002040c7825 */ /* 0x004fc600078e0210 */
[----:B------:R-:W-:Y:S01]  /*1e4b0*/  FMNMX R15, R28, R15, !PT ;  /* 0x0000000f1c0f7209 */ /* 0x000fe20007800000 */
[----:B------:R-:W-:Y:S01]  /*1e4c0*/  STL [R1+0x1fb4], R14 ;  /* 0x001fb40e01007387 */ /* 0x000fe20000100800 */
[----:B------:R-:W-:Y:S02]  /*1e4d0*/  STL [R1+0x1fc0], R2 ;  /* 0x001fc00201007387 */ /* 0x000fe40000100800 */
[----:B------:R0:W-:Y:S01]  /*1e4e0*/  STL [R1+0x1fbc], R3 ;  /* 0x001fbc0301007387 */ /* 0x0001e20000100800 */
[----:B---3--:R-:W-:Y:S02]  /*1e4f0*/  FMNMX R16, R0, R15, !PT ;  /* 0x0000000f00107209 */ /* 0x008fe40007800000 */
[----:B------:R1:W2:Y:S04]  /*1e500*/  LDG.E.U16 R15, [R12.64] ;  /* 0x000000060c0f7981 */ /* 0x0002a8000c1e1500 */
[----:B------:R-:W-:Y:S01]  /*1e510*/  STL [R1+0x1fc8], R28 ;  /* 0x001fc81c01007387 */ /* 0x000fe20000100800 */
[----:B------:R-:W3:Y:S02]  /*1e520*/  LDL.64 R8, [R1+0x808] ;  /* 0x0008080001087983 */ /* 0x000ee40000100a00 */
[----:B------:R-:W3:Y:S02]  /*1e530*/  LDL R6, [R1+0x690] ;  /* 0x0006900001067983 */ /* 0x000ee40000100800 */
[----:B------:R-:W-:Y:S01]  /*1e540*/  STL [R1+0x1fcc], R0 ;  /* 0x001fcc0001007387 */ /* 0x000fe20000100800 */
[----:B-1----:R-:W3:Y:S04]  /*1e550*/  LDL.64 R12, [R1+0x810] ;  /* 0x00081000010c7983 */ /* 0x002ee80000100a00 */
[----:B--2---:R1:W-:Y:S01]  /*1e560*/  STL [R1+0x1fd4], R15 ;  /* 0x001fd40f01007387 */ /* 0x0043e20000100800 */
[----:B------:R-:W-:Y:S01]  /*1e570*/  FMNMX R16, R21, R16, !PT ;  /* 0x0000001015107209 */ /* 0x000fe20007800000 */
[----:B0-----:R-:W2:Y:S02]  /*1e580*/  LDL.64 R2, [R1+0x7e8] ;  /* 0x0007e80001027983 */ /* 0x001ea40000100a00 */
[----:B-1----:R-:W2:Y:S01]  /*1e590*/  LDL.64 R14, [R1+0x7f0] ;  /* 0x0007f000010e7983 */ /* 0x002ea20000100a00 */
[----:B------:R-:W-:Y:S01]  /*1e5a0*/  FMNMX R17, R22, R16, !PT ;  /* 0x0000001016117209 */ /* 0x000fe20007800000 */
[----:B---3--:R-:W-:-:S04]  /*1e5b0*/  IMAD.WIDE R12, R4, 0x2, R12 ;  /* 0x00000002040c7825 */ /* 0x008fc800078e020c */
[----:B------:R-:W3:Y:S01]  /*1e5c0*/  LDL.LU R5, [R1+0xc4] ;  /* 0x0000c40001057983 */ /* 0x000ee20000300800 */
[----:B------:R-:W3:Y:S01]  /*1e5d0*/  LDL R29, [R1+0x684] ;  /* 0x00068400011d7983 */ /* 0x000ee20000100800 */
[----:B----4-:R-:W-:-:S03]  /*1e5e0*/  FMNMX R17, R26, R17, !PT ;  /* 0x000000111a117209 */ /* 0x010fc60007800000 */
[----:B------:R2:W4:Y:S01]  /*1e5f0*/  LDG.E.U16 R16, [R12.64] ;  /* 0x000000060c107981 */ /* 0x000522000c1e1500 */
[----:B------:R-:W3:Y:S02]  /*1e600*/  LDL.LU R20, [R1+0xb4] ;  /* 0x0000b40001147983 */ /* 0x000ee40000300800 */
[----:B------:R-:W3:Y:S01]  /*1e610*/  LDL R21, [R1+0x674] ;  /* 0x0006740001157983 */ /* 0x000ee20000100800 */
[----:B-----5:R-:W-:Y:S01]  /*1e620*/  FMNMX R18, R18, R17, !PT ;  /* 0x0000001112127209 */ /* 0x020fe20007800000 */
[----:B------:R-:W5:Y:S03]  /*1e630*/  LDL.LU R22, [R1+0x94] ;  /* 0x0000940001167983 */ /* 0x000f660000300800 */
[----:B------:R-:W-:-:S04]  /*1e640*/  FMNMX R18, R27, R18, !PT ;  /* 0x000000121b127209 */ /* 0x000fc80007800000 */
[----:B------:R-:W-:Y:S01]  /*1e650*/  FMNMX R19, R19, R18, !PT ;  /* 0x0000001213137209 */ /* 0x000fe20007800000 */
[----:B--2---:R-:W-:-:S05]  /*1e660*/  IMAD.WIDE R12, R4, 0x2, R14 ;  /* 0x00000002040c7825 */ /* 0x004fca00078e020e */
[----:B------:R0:W2:Y:S02]  /*1e670*/  LDG.E.U16 R17, [R12.64] ;  /* 0x000000060c117981 */ /* 0x0000a4000c1e1500 */
[----:B0-----:R-:W-:-:S05]  /*1e680*/  IMAD.WIDE R12, R4, 0x2, R8 ;  /* 0x00000002040c7825 */ /* 0x001fca00078e0208 */
[----:B------:R0:W2:Y:S02]  /*1e690*/  LDG.E.U16 R18, [R12.64] ;  /* 0x000000060c127981 */ /* 0x0000a4000c1e1500 */
[----:B0-----:R-:W-:-:S06]  /*1e6a0*/  IMAD.WIDE R12, R4, 0x2, R2 ;  /* 0x00000002040c7825 */ /* 0x001fcc00078e0202 */
[----:B------:R0:W2:Y:S01]  /*1e6b0*/  LDG.E.U16 R12, [R12.64] ;  /* 0x000000060c0c7981 */ /* 0x0000a2000c1e1500 */
[----:B------:R-:W-:Y:S06]  /*1e6c0*/  BAR.SYNC.DEFER_BLOCKING 0x0 ;  /* 0x0000000000007b1d */ /* 0x000fec0000010000 */
[----:B----4-:R-:W-:Y:S01]  /*1e6d0*/  STL [R1+0x1fd8], R16 ;  /* 0x001fd81001007387 */ /* 0x010fe20000100800 */
[----:B------:R-:W-:Y:S01]  /*1e6e0*/  FMNMX R19, R7, R19, !PT ;  /* 0x0000001307137209 */ /* 0x000fe20007800000 */
[----:B------:R-:W4:Y:S03]  /*1e6f0*/  LDL R25, [R1+0x680] ;  /* 0x0006800001197983 */ /* 0x000f260000100800 */
[----:B------:R-:W-:-:S04]  /*1e700*/  FMNMX R19, R24, R19, !PT ;  /* 0x0000001318137209 */ /* 0x000fc80007800000 */
[----:B0-----:R-:W-:-:S04]  /*1e710*/  FMNMX R13, R6, R19, !PT ;  /* 0x00000013060d7209 */ /* 0x001fc80007800000 */
[----:B---3--:R-:W-:-:S04]  /*1e720*/  FMNMX R13, R29, R13, !PT ;  /* 0x0000000d1d0d7209 */ /* 0x008fc80007800000 */
[----:B------:R-:W-:Y:S01]  /*1e730*/  FMNMX R13, R21, R13, !PT ;  /* 0x0000000d150d7209 */ /* 0x000fe20007800000 */
[----:B------:R-:W-:Y:S01]  /*1e740*/  STS.U16 [R10+0x10000], R5 ;  /* 0x010000050a007388 */ /* 0x000fe20000000400 */
[----:B------:R-:W-:Y:S02]  /*1e750*/  STS.U16 [R10+0x10800], R20 ;  /* 0x010800140a007388 */ /* 0x000fe40000000400 */
[----:B-----5:R-:W-:Y:S01]  /*1e760*/  STS.U16 [R10+0x11000], R22 ;  /* 0x011000160a007388 */ /* 0x020fe20000000400 */
[----:B--2---:R-:W-:Y:S04]  /*1e770*/  STL [R1+0x1fdc], R17 ;  /* 0x001fdc1101007387 */ /* 0x004fe80000100800 */
[----:B------:R0:W-:Y:S01]  /*1e780*/  STL [R1+0x1fe0], R18 ;  /* 0x001fe01201007387 */ /* 0x0001e20000100800 */
[----:B------:R-:W2:Y:S02]  /*1e790*/  LDL.LU R27, [R1+0x84] ;  /* 0x00008400011b7983 */ /* 0x000ea40000300800 */
[----:B------:R-:W3:Y:S02]  /*1e7a0*/  LDL R26, [R1+0x6d0] ;  /* 0x0006d000011a7983 */ /* 0x000ee40000100800 */
[----:B------:R-:W5:Y:S01]  /*1e7b0*/  LDL.LU R7, [R1+0x70] ;  /* 0x0000700001077983 */ /* 0x000f620000300800 */
[----:B------:R-:W5:Y:S01]  /*1e7c0*/  LDL R4, [R1+0x6c8] ;  /* 0x0006c80001047983 */ /* 0x000f620000100800 */
[----:B------:R-:W5:Y:S02]  /*1e7d0*/  LDL.LU R24, [R1+0x48] ;  /* 0x0000480001187983 */ /* 0x000f640000300800 */
[----:B------:R-:W5:Y:S01]  /*1e7e0*/  LDL R29, [R1+0x6c4] ;  /* 0x0006c400011d7983 */ /* 0x000f620000100800 */
[----:B0-----:R-:W5:Y:S01]  /*1e7f0*/  LDL R18, [R1+0xbf0] ;  /* 0x000bf00001127983 */ /* 0x001f620000100800 */
[----:B------:R-:W5:Y:S02]  /*1e800*/  LDL.LU R20, [R1+0x44] ;  /* 0x0000440001147983 */ /* 0x000f640000300800 */
[----:B------:R-:W5:Y:S02]  /*1e810*/  LDL R5, [R1+0x6dc] ;  /* 0x0006dc0001057983 */ /* 0x000f640000100800 */
[----:B------:R-:W5:Y:S01]  /*1e820*/  LDL.LU R21, [R1+0x40] ;  /* 0x0000400001157983 */ /* 0x000f620000300800 */
[----:B------:R-:W5:Y:S01]  /*1e830*/  LDL R22, [R1+0x724] ;  /* 0x0007240001167983 */ /* 0x000f620000100800 */
[----:B------:R-:W5:Y:S02]  /*1e840*/  LDL.LU R19, [R1+0x3c] ;  /* 0x00003c0001137983 */ /* 0x000f640000300800 */
[----:B------:R-:W5:Y:S02]  /*1e850*/  LDL R17, [R1+0x718] ;  /* 0x0007180001117983 */ /* 0x000f640000100800 */
[----:B------:R-:W5:Y:S01]  /*1e860*/  LDL.LU R6, [R1+0x28] ;  /* 0x0000280001067983 */ /* 0x000f620000300800 */
[----:B------:R-:W5:Y:S01]  /*1e870*/  LDL R16, [R1+0x70c] ;  /* 0x00070c0001107983 */ /* 0x000f620000100800 */
[----:B------:R-:W5:Y:S02]  /*1e880*/  LDL.LU R15, [R1+0x10] ;  /* 0x00001000010f7983 */ /* 0x000f640000300800 */
[----:B------:R-:W5:Y:S01]  /*1e890*/  LDL R0, [R1+0x714] ;  /* 0x0007140001007983 */ /* 0x000f620000100800 */
[----:B----4-:R-:W-:Y:S01]  /*1e8a0*/  FMNMX R13, R25, R13, !PT ;  /* 0x0000000d190d7209 */ /* 0x010fe20007800000 */
[----:B------:R-:W4:Y:S01]  /*1e8b0*/  LDL.LU R28, [R1+0xc] ;  /* 0x00000c00011c7983 */ /* 0x000f220000300800 */
[----:B------:R-:W4:Y:S02]  /*1e8c0*/  LDL R3, [R1+0x774] ;  /* 0x0007740001037983 */ /* 0x000f240000100800 */
[----:B------:R-:W4:Y:S02]  /*1e8d0*/  LDL.LU R2, [R1+0x8] ;  /* 0x0000080001027983 */ /* 0x000f240000300800 */
[----:B------:R-:W4:Y:S01]  /*1e8e0*/  LDL R14, [R1+0x770] ;  /* 0x00077000010e7983 */ /* 0x000f220000100800 */
[----:B------:R-:W4:Y:S04]  /*1e8f0*/  LDL R8, [R1+0x764] ;  /* 0x0007640001087983 */ /* 0x000f280000100800 */
[----:B------:R-:W4:Y:S01]  /*1e900*/  LDL R11, [R1+0x7c4] ;  /* 0x0007c400010b7983 */ /* 0x000f220000100800 */
[----:B---3--:R-:W-:-:S03]  /*1e910*/  FMNMX R13, R26, R13, !PT ;  /* 0x0000000d1a0d7209 */ /* 0x008fc60007800000 */
[----:B--2---:R0:W-:Y:S01]  /*1e920*/  STS.U16 [R10+0x11800], R27 ;  /* 0x0118001b0a007388 */ /* 0x0041e20000000400 */
[----:B-----5:R-:W-:-:S03]  /*1e930*/  FMNMX R13, R4, R13, !PT ;  /* 0x0000000d040d7209 */ /* 0x020fc60007800000 */
[----:B------:R1:W-:Y:S01]  /*1e940*/  STS.U16 [R10+0x12000], R7 ;  /* 0x012000070a007388 */ /* 0x0003e20000000400 */
[----:B------:R2:W-:Y:S01]  /*1e950*/  STS.U16 [R10+0x12800], R24 ;  /* 0x012800180a007388 */ /* 0x0005e20000000400 */
[----:B------:R-:W-:Y:S02]  /*1e960*/  FMNMX R13, R29, R13, !PT ;  /* 0x0000000d1d0d7209 */ /* 0x000fe40007800000 */
[----:B0-----:R-:W3:Y:S01]  /*1e970*/  LDL R27, [R1+0x76c] ;  /* 0x00076c00011b7983 */ /* 0x001ee20000100800 */
[----:B------:R-:W5:Y:S02]  /*1e980*/  LDL.LU R9, [R1+0xdc] ;  /* 0x0000dc0001097983 */ /* 0x000f640000300800 */
[----:B------:R-:W5:Y:S01]  /*1e990*/  LDL R25, [R1+0x7b4] ;  /* 0x0007b40001197983 */ /* 0x000f620000100800 */
[----:B-1----:R-:W5:Y:S01]  /*1e9a0*/  LDL.LU R7, [R1+0xcc] ;  /* 0x0000cc0001077983 */ /* 0x002f620000300800 */
[----:B------:R-:W5:Y:S02]  /*1e9b0*/  LDL R4, [R1+0x7b0] ;  /* 0x0007b00001047983 */ /* 0x000f640000100800 */
[----:B--2---:R-:W2:Y:S02]  /*1e9c0*/  LDL.LU R24, [R1+0xc0] ;  /* 0x0000c00001187983 */ /* 0x004ea40000300800 */
[----:B------:R-:W2:Y:S01]  /*1e9d0*/  LDL.LU R26, [R1+0x4] ;  /* 0x00000400011a7983 */ /* 0x000ea20000300800 */
[----:B------:R-:W-:Y:S01]  /*1e9e0*/  FMNMX R13, R5, R13, !PT ;  /* 0x0000000d050d7209 */ /* 0x000fe20007800000 */
[----:B------:R-:W2:Y:S04]  /*1e9f0*/  LDL.LU R29, [R1+0x1ff8] ;  /* 0x001ff800011d7983 */ /* 0x000ea80000300800 */
[----:B------:R0:W-:Y:S01]  /*1ea00*/  STS.U16 [R10+0x13000], R20 ;  /* 0x013000140a007388 */ /* 0x0001e20000000400 */
[----:B------:R1:W-:Y:S01]  /*1ea10*/  STS.U16 [R10+0x13800], R21 ;  /* 0x013800150a007388 */ /* 0x0003e20000000400 */
[----:B------:R-:W-:-:S02]  /*1ea20*/  FMNMX R13, R22, R13, !PT ;  /* 0x0000000d160d7209 */ /* 0x000fc40007800000 */
[----:B0-----:R-:W2:Y:S01]  /*1ea30*/  LDL.LU R20, [R1+0x1ff4] ;  /* 0x001ff40001147983 */ /* 0x001ea20000300800 */
[----:B------:R-:W2:Y:S02]  /*1ea40*/  LDL.LU R5, [R1+0xa0] ;  /* 0x0000a00001057983 */ /* 0x000ea40000300800 */
[----:B-1----:R-:W2:Y:S02]  /*1ea50*/  LDL.LU R21, [R1+0x1ff0] ;  /* 0x001ff00001157983 */ /* 0x002ea40000300800 */
[----:B------:R-:W2:Y:S01]  /*1ea60*/  LDL.LU R22, [R1+0x1fec] ;  /* 0x001fec0001167983 */ /* 0x000ea20000300800 */
[----:B------:R-:W-:Y:S01]  /*1ea70*/  STS.U16 [R10+0x14000], R19 ;  /* 0x014000130a007388 */ /* 0x000fe20000000400 */
[----:B------:R0:W-:Y:S03]  /*1ea80*/  STS.U16 [R10+0x14800], R6 ;  /* 0x014800060a007388 */ /* 0x0001e60000000400 */
[----:B0-----:R-:W2:Y:S01]  /*1ea90*/  LDL.LU R6, [R1+0x80] ;  /* 0x0000800001067983 */ /* 0x001ea20000300800 */
[----:B------:R-:W-:-:S04]  /*1eaa0*/  FMNMX R13, R17, R13, !PT ;  /* 0x0000000d110d7209 */ /* 0x000fc80007800000 */
[----:B------:R-:W-:-:S04]  /*1eab0*/  FMNMX R13, R16, R13, !PT ;  /* 0x0000000d100d7209 */ /* 0x000fc80007800000 */
[----:B------:R-:W-:-:S04]  /*1eac0*/  FMNMX R13, R0, R13, !PT ;  /* 0x0000000d000d7209 */ /* 0x000fc80007800000 */
[----:B----4-:R-:W-:-:S04]  /*1ead0*/  FMNMX R13, R3, R13, !PT ;  /* 0x0000000d030d7209 */ /* 0x010fc80007800000 */
[----:B------:R-:W-:Y:S01]  /*1eae0*/  FMNMX R13, R14, R13, !PT ;  /* 0x0000000d0e0d7209 */ /* 0x000fe20007800000 */
[----:B------:R-:W-:Y:S01]  /*1eaf0*/  STS.U16 [R10+0x15000], R15 ;  /* 0x0150000f0a007388 */ /* 0x000fe20000000400 */
[----:B------:R-:W-:Y:S02]  /*1eb00*/  STS.U16 [R10+0x15800], R28 ;  /* 0x0158001c0a007388 */ /* 0x000fe40000000400 */
[----:B------:R-:W-:Y:S01]  /*1eb10*/  STS.U16 [R10+0x16000], R2 ;  /* 0x016000020a007388 */ /* 0x000fe20000000400 */
[----:B---3--:R-:W-:Y:S02]  /*1eb20*/  FMNMX R13, R27, R13, !PT ;  /* 0x0000000d1b0d7209 */ /* 0x008fe40007800000 */
[----:B------:R-:W3:Y:S02]  /*1eb30*/  LDL R27, [R1+0xbc] ;  /* 0x0000bc00011b7983 */ /* 0x000ee40000100800 */
[----:B------:R-:W-:-:S04]  /*1eb40*/  FMNMX R13, R8, R13, !PT ;  /* 0x0000000d080d7209 */ /* 0x000fc80007800000 */
[----:B------:R-:W-:-:S04]  /*1eb50*/  FMNMX R13, R11, R13, !PT ;  /* 0x0000000d0b0d7209 */ /* 0x000fc80007800000 */
[----:B-----5:R-:W-:-:S04]  /*1eb60*/  FMNMX R13, R25, R13, !PT ;  /* 0x0000000d190d7209 */ /* 0x020fc80007800000 */
[----:B------:R-:W-:Y:S01]  /*1eb70*/  FMNMX R13, R4, R13, !PT ;  /* 0x0000000d040d7209 */ /* 0x000fe20007800000 */
[----:B--2---:R-:W-:Y:S01]  /*1eb80*/  STS.U16 [R10+0x16800], R22 ;  /* 0x016800160a007388 */ /* 0x004fe20000000400 */
[----:B------:R-:W-:Y:S02]  /*1eb90*/  STS.U16 [R10+0x17000], R21 ;  /* 0x017000150a007388 */ /* 0x000fe40000000400 */
[----:B------:R0:W-:Y:S02]  /*1eba0*/  STS.U16 [R10+0x17800], R20 ;  /* 0x017800140a007388 */ /* 0x0001e40000000400 */
[----:B------:R1:W-:Y:S01]  /*1ebb0*/  STS.U16 [R18+0x10200], R9 ;  /* 0x0102000912007388 */ /* 0x0003e20000000400 */
[----:B------:R-:W-:Y:S01]  /*1ebc0*/  STS.U16 [R18+0x10a00], R7 ;  /* 0x010a000712007388 */ /* 0x000fe20000000400 */
[----:B------:R2:W-:Y:S02]  /*1ebd0*/  STS.U16 [R18+0x11200], R24 ;  /* 0x0112001812007388 */ /* 0x0005e40000000400 */
[----:B------:R4:W-:Y:S01]  /*1ebe0*/  STS.U16 [R18+0x11a00], R5 ;  /* 0x011a000512007388 */ /* 0x0009e20000000400 */
[----:B0-----:R-:W5:Y:S01]  /*1ebf0*/  LDL.LU R10, [R1+0x64] ;  /* 0x00006400010a7983 */ /* 0x001f620000300800 */
[----:B-1----:R-:W5:Y:S02]  /*1ec00*/  LDL R9, [R1+0x130] ;  /* 0x0001300001097983 */ /* 0x002f640000100800 */
[----:B--2---:R-:W2:Y:S01]  /*1ec10*/  LDL R24, [R1+0x2cc] ;  /* 0x0002cc0001187983 */ /* 0x004ea20000100800 */
[----:B------:R-:W-:Y:S01]  /*1ec20*/  FMNMX R20, R23, R13, !PT ;  /* 0x0000000d17147209 */ /* 0x000fe20007800000 */
[----:B------:R0:W-:Y:S04]  /*1ec30*/  STS.U16 [R18+0x12200], R6 ;  /* 0x0122000612007388 */ /* 0x0001e80000000400 */
[----:B------:R-:W2:Y:S01]  /*1ec40*/  LDL.LU R23, [R1+0x1fe8] ;  /* 0x001fe80001177983 */ /* 0x000ea20000300800 */
[----:B------:R-:W2:Y:S02]  /*1ec50*/  LDL R4, [R1+0x2c8] ;  /* 0x0002c80001047983 */ /* 0x000ea40000100800 */
[----:B------:R-:W2:Y:S02]  /*1ec60*/  LDL R21, [R1+0x2bc] ;  /* 0x0002bc0001157983 */ /* 0x000ea40000100800 */
[----:B------:R-:W2:Y:S01]  /*1ec70*/  LDL R22, [R1+0x1c] ;  /* 0x00001c0001167983 */ /* 0x000ea20000100800 */
[----:B------:R-:W2:Y:S04]  /*1ec80*/  LDL R17, [R1+0x18] ;  /* 0x0000180001117983 */ /* 0x000ea80000100800 */
[----:B------:R-:W2:Y:S04]  /*1ec90*/  LDL R25, [R1+0x2b8] ;  /* 0x0002b80001197983 */ /* 0x000ea80000100800 */
[----:B----4-:R-:W4:Y:S04]  /*1eca0*/  LDL R5, [R1+0x4c] ;  /* 0x00004c0001057983 */ /* 0x010f280000100800 */
[----:B------:R-:W4:Y:S04]  /*1ecb0*/  LDL R16, [R1+0x58] ;  /* 0x0000580001107983 */ /* 0x000f280000100800 */
[----:B------:R-:W4:Y:S04]  /*1ecc0*/  LDL R15, [R1+0x50] ;  /* 0x00005000010f7983 */ /* 0x000f280000100800 */
[----:B------:R-:W4:Y:S04]  /*1ecd0*/  LDL R11, [R1+0x644] ;  /* 0x00064400010b7983 */ /* 0x000f280000100800 */
[----:B0-----:R-:W4:Y:S01]  /*1ece0*/  LDL R6, [R1+0x100] ;  /* 0x0001000001067983 */ /* 0x001f220000100800 */
[----:B------:R-:W-:-:S02]  /*1ecf0*/  FMNMX R13, R26, R29, !PT ;  /* 0x0000001d1a0d7209 */ /* 0x000fc40007800000 */
[----:B------:R-:W4:Y:S02]  /*1ed00*/  LDL.LU R29, [R1+0x1fe4] ;  /* 0x001fe400011d7983 */ /* 0x000f240000300800 */
[----:B------:R-:W4:Y:S01]  /*1ed10*/  LDL R7, [R1+0x150] ;  /* 0x0001500001077983 */ /* 0x000f220000100800 */
[----:B------:R-:W4:Y:S04]  /*1ed20*/  LDL R0, [R1+0x134] ;  /* 0x0001340001007983 */ /* 0x000f280000100800 */
[----:B------:R-:W4:Y:S04]  /*1ed30*/  LDL R28, [R1+0x63c] ;  /* 0x00063c00011c7983 */ /* 0x000f280000100800 */
[----:B------:R-:W4:Y:S04]  /*1ed40*/  LDL R3, [R1+0x2dc] ;  /* 0x0002dc0001037983 */ /* 0x000f280000100800 */
[----:B------:R-:W4:Y:S04]  /*1ed50*/  LDL R2, [R1+0x634] ;  /* 0x0006340001027983 */ /* 0x000f280000100800 */
[----:B------:R-:W4:Y:S04]  /*1ed60*/  LDL R14, [R1+0x2d8] ;  /* 0x0002d800010e7983 */ /* 0x000f280000100800 */
[----:B------:R-:W4:Y:S01]  /*1ed70*/  LDL R8, [R1+0x638] ;  /* 0x0006380001087983 */ /* 0x000f220000100800 */
[----:B---3--:R-:W-:-:S03]  /*1ed80*/  FMNMX R13, R27, R13, !PT ;  /* 0x0000000d1b0d7209 */ /* 0x008fc60007800000 */
[----:B------:R-:W3:Y:S04]  /*1ed90*/  LDL R27, [R1+0x2ec] ;  /* 0x0002ec00011b7983 */ /* 0x000ee80000100800 */
[----:B-----5:R0:W-:Y:S01]  /*1eda0*/  STS.U16 [R18+0x12a00], R10 ;  /* 0x012a000a12007388 */ /* 0x0201e20000000400 */
[----:B------:R-:W-:Y:S02]  /*1edb0*/  FMNMX R13, R9, R13, !PT ;  /* 0x0000000d090d7209 */ /* 0x000fe40007800000 */
[----:B------:R-:W5:Y:S01]  /*1edc0*/  LDL R9, [R1+0x2d4] ;  /* 0x0002d40001097983 */ /* 0x000f620000100800 */
[----:B0-----:R-:W5:Y:S01]  /*1edd0*/  LDL R10, [R1+0x2e8] ;  /* 0x0002e800010a7983 */ /* 0x001f620000100800 */
[----:B--2---:R-:W-:-:S03]  /*1ede0*/  FMNMX R13, R24, R13, !PT ;  /* 0x0000000d180d7209 */ /* 0x004fc60007800000 */
[----:B----4-:R0:W-:Y:S01]  /*1edf0*/  STS.U16 [R18+0x13200], R29 ;  /* 0x0132001d12007388 */ /* 0x0101e20000000400 */
[----:B------:R-:W-:Y:S02]  /*1ee00*/  FMNMX R13, R4, R13, !PT ;  /* 0x0000000d040d7209 */ /* 0x000fe40007800000 */
[----:B0-----:R-:W-:Y:S02]  /*1ee10*/  MOV R29, R18 ;  /* 0x00000012001d7202 */ /* 0x001fe40000000f00 */
[----:B------:R-:W2:Y:S01]  /*1ee20*/  LDL.LU R18, [R1+0x1fe0] ;  /* 0x001fe00001127983 */ /* 0x000ea20000300800 */
[----:B------:R-:W4:Y:S02]  /*1ee30*/  LDL R24, [R1+0x698] ;  /* 0x0006980001187983 */ /* 0x000f240000100800 */
[----:B------:R-:W2:Y:S01]  /*1ee40*/  LDL R4, [R1+0x2e4] ;  /* 0x0002e40001047983 */ /* 0x000ea20000100800 */
[----:B------:R-:W0:Y:S01]  /*1ee50*/  SHFL.BFLY PT, R19, R20, 0x2, 0x1f ;  /* 0x0c401f0014137f89 */ /* 0x000e2200000e0000 */
[----:B------:R-:W-:Y:S01]  /*1ee60*/  FMNMX R21, R21, R13, !PT ;  /* 0x0000000d15157209 */ /* 0x000fe20007800000 */
[----:B------:R-:W-:-:S02]  /*1ee70*/  FMNMX R13, R17, R22, !PT ;  /* 0x00000016110d7209 */ /* 0x000fc40007800000 */
[----:B------:R1:W-:Y:S04]  /*1ee80*/  STS.U16 [R29+0x13a00], R23 ;  /* 0x013a00171d007388 */ /* 0x0003e80000000400 */
[----:B------:R-:W2:Y:S01]  /*1ee90*/  LDL R17, [R1+0x648] ;  /* 0x0006480001117983 */ /* 0x000ea20000100800 */
[----:B------:R-:W-:Y:S02]  /*1eea0*/  FMNMX R21, R25, R21, !PT ;  /* 0x0000001519157209 */ /* 0x000fe40007800000 */
[----:B------:R-:W-:Y:S01]  /*1eeb0*/  FMNMX R13, R5, R13, !PT ;  /* 0x0000000d050d7209 */ /* 0x000fe20007800000 */
[----:B------:R-:W2:Y:S01]  /*1eec0*/  LDL R25, [R1+0x2d0] ;  /* 0x0002d00001197983 */ /* 0x000ea20000100800 */
[----:B------:R-:W2:Y:S01]  /*1eed0*/  LDL R5, [R1+0x694] ;  /* 0x0006940001057983 */ /* 0x000ea20000100800 */
[----:B------:R-:W-:-:S02]  /*1eee0*/  FMNMX R21, R11, R21, !PT ;  /* 0x000000150b157209 */ /* 0x000fc40007800000 */
[----:B------:R-:W-:Y:S01]  /*1eef0*/  FMNMX R13, R0, R13, !PT ;  /* 0x0000000d000d7209 */ /* 0x000fe20007800000 */
[----:B------:R-:W2:Y:S01]  /*1ef00*/  LDL R11, [R1+0x2e0] ;  /* 0x0002e000010b7983 */ /* 0x000ea20000100800 */
[----:B------:R-:W2:Y:S01]  /*1ef10*/  LDL R22, [R1+0x660] ;  /* 0x0006600001167983 */ /* 0x000ea20000100800 */
[----:B0-----:R-:W-:Y:S01]  /*1ef20*/  FMNMX R19, R20, R19, !PT ;  /* 0x0000001314137209 */ /* 0x001fe20007800000 */
[----:B------:R-:W-:Y:S01]  /*1ef30*/  FMNMX R20, R15, R16, !PT ;  /* 0x000000100f147209 */ /* 0x000fe20007800000 */
[----:B------:R-:W-:Y:S02]  /*1ef40*/  FMNMX R21, R28, R21, !PT ;  /* 0x000000151c157209 */ /* 0x000fe40007800000 */
[----:B------:R-:W-:Y:S01]  /*1ef50*/  FMNMX R13, R3, R13, !PT ;  /* 0x0000000d030d7209 */ /* 0x000fe20007800000 */
[----:B-1----:R-:W2:Y:S01]  /*1ef60*/  LDL R29, [R1+0x64c] ;  /* 0x00064c00011d7983 */ /* 0x002ea20000100800 */
[----:B------:R-:W-:Y:S02]  /*1ef70*/  FMNMX R20, R6, R20, !PT ;  /* 0x0000001406147209 */ /* 0x000fe40007800000 */
[----:B------:R-:W2:Y:S01]  /*1ef80*/  LDL R6, [R1+0x654] ;  /* 0x0006540001067983 */ /* 0x000ea20000100800 */
[----:B------:R-:W-:Y:S01]  /*1ef90*/  FMNMX R21, R2, R21, !PT ;  /* 0x0000001502157209 */ /* 0x000fe20007800000 */
[----:B------:R-:W2:Y:S01]  /*1efa0*/  LDL R23, [R1+0x67c] ;  /* 0x00067c0001177983 */ /* 0x000ea20000100800 */
[----:B------:R-:W-:-:S02]  /*1efb0*/  FMNMX R20, R7, R20, !PT ;  /* 0x0000001407147209 */ /* 0x000fc40007800000 */
[----:B------:R-:W2:Y:S01]  /*1efc0*/  LDL R7, [R1+0x68c] ;  /* 0x00068c0001077983 */ /* 0x000ea20000100800 */
[----:B------:R-:W-:Y:S02]  /*1efd0*/  FMNMX R13, R14, R13, !PT ;  /* 0x0000000d0e0d7209 */ /* 0x000fe40007800000 */
[----:B------:R-:W-:Y:S01]  /*1efe0*/  FMNMX R21, R8, R21, !PT ;  /* 0x0000001508157209 */ /* 0x000fe20007800000 */
[----:B------:R-:W2:Y:S04]  /*1eff0*/  LDL R16, [R1+0x6e0] ;  /* 0x0006e00001107983 */ /* 0x000ea80000100800 */
[----:B------:R-:W2:Y:S04]  /*1f000*/  LDL R14, [R1+0x65c] ;  /* 0x00065c00010e7983 */ /* 0x000ea80000100800 */
[----:B------:R-:W2:Y:S04]  /*1f010*/  LDL R15, [R1+0x6d8] ;  /* 0x0006d800010f7983 */ /* 0x000ea80000100800 */
[----:B------:R-:W2:Y:S04]  /*1f020*/  LDL R0, [R1+0x6d4] ;  /* 0x0006d40001007983 */ /* 0x000ea80000100800 */
[----:B------:R-:W2:Y:S04]  /*1f030*/  LDL R28, [R1+0x6bc] ;  /* 0x0006bc00011c7983 */ /* 0x000ea80000100800 */
[----:B------:R-:W2:Y:S04]  /*1f040*/  LDL R3, [R1+0x728] ;  /* 0x0007280001037983 */ /* 0x000ea80000100800 */
[----:B------:R-:W2:Y:S04]  /*1f050*/  LDL R2, [R1+0x6b8] ;  /* 0x0006b80001027983 */ /* 0x000ea80000100800 */
[----:B------:R-:W2:Y:S01]  /*1f060*/  LDL R8, [R1+0x720] ;  /* 0x0007200001087983 */ /* 0x000ea20000100800 */
[----:B---3--:R-:W-:-:S03]  /*1f070*/  FMNMX R20, R27, R20, !PT ;  /* 0x000000141b147209 */ /* 0x008fc60007800000 */
[----:B------:R-:W3:Y:S01]  /*1f080*/  LDL R27, [R1+0x658] ;  /* 0x00065800011b7983 */ /* 0x000ee20000100800 */
[----:B-----5:R-:W-:-:S03]  /*1f090*/  FMNMX R13, R9, R13, !PT ;  /* 0x0000000d090d7209 */ /* 0x020fc60007800000 */
[----:B------:R-:W5:Y:S01]  /*1f0a0*/  LDL R9, [R1+0x664] ;  /* 0x0006640001097983 */ /* 0x000f620000100800 */
[----:B------:R-:W-:-:S03]  /*1f0b0*/  FMNMX R20, R10, R20, !PT ;  /* 0x000000140a147209 */ /* 0x000fc60007800000 */
[----:B------:R-:W5:Y:S01]  /*1f0c0*/  LDL R10, [R1+0x650] ;  /* 0x00065000010a7983 */ /* 0x000f620000100800 */
[----:B----4-:R-:W-:Y:S02]  /*1f0d0*/  FMNMX R21, R24, R21, !PT ;  /* 0x0000001518157209 */ /* 0x010fe40007800000 */
[----:B--2---:R-:W-:Y:S01]  /*1f0e0*/  FMNMX R20, R4, R20, !PT ;  /* 0x0000001404147209 */ /* 0x004fe20007800000 */
[----:B------:R-:W2:Y:S04]  /*1f0f0*/  LDL R24, [R1+0x6e4] ;  /* 0x0006e40001187983 */ /* 0x000ea80000100800 */
[----:B------:R-:W4:Y:S01]  /*1f100*/  LDL R4, [R1+0x6ac] ;  /* 0x0006ac0001047983 */ /* 0x000f220000100800 */
[----:B------:R-:W-:Y:S02]  /*1f110*/  FMNMX R13, R25, R13, !PT ;  /* 0x0000000d190d7209 */ /* 0x000fe40007800000 */
[----:B------:R-:W-:Y:S01]  /*1f120*/  FMNMX R21, R5, R21, !PT ;  /* 0x0000001505157209 */ /* 0x000fe20007800000 */
[----:B------:R-:W4:Y:S04]  /*1f130*/  LDL R25, [R1+0x6c0] ;  /* 0x0006c00001197983 */ /* 0x000f280000100800 */
[----:B------:R-:W4:Y:S01]  /*1f140*/  LDL R5, [R1+0x6a8] ;  /* 0x0006a80001057983 */ /* 0x000f220000100800 */
[----:B------:R-:W-:-:S02]  /*1f150*/  FMNMX R20, R11, R20, !PT ;  /* 0x000000140b147209 */ /* 0x000fc40007800000 */
[----:B------:R-:W4:Y:S01]  /*1f160*/  LDL R11, [R1+0x6b4] ;  /* 0x0006b400010b7983 */ /* 0x000f220000100800 */
[----:B------:R-:W-:Y:S02]  /*1f170*/  FMNMX R13, R6, R13, !PT ;  /* 0x0000000d060d7209 */ /* 0x000fe40007800000 */
[----:B------:R-:W4:Y:S01]  /*1f180*/  LDL R6, [R1+0x6a4] ;  /* 0x0006a40001067983 */ /* 0x000f220000100800 */
[----:B------:R-:W-:-:S03]  /*1f190*/  FMNMX R21, R7, R21, !PT ;  /* 0x0000001507157209 */ /* 0x000fc60007800000 */
[----:B------:R-:W4:Y:S01]  /*1f1a0*/  LDL R7, [R1+0x6a0] ;  /* 0x0006a00001077983 */ /* 0x000f220000100800 */
[----:B------:R-:W-:Y:S02]  /*1f1b0*/  FMNMX R21, R23, R21, !PT ;  /* 0x0000001517157209 */ /* 0x000fe40007800000 */
[----:B---3--:R-:W-:Y:S02]  /*1f1c0*/  FMNMX R20, R27, R20, !PT ;  /* 0x000000141b147209 */ /* 0x008fe40007800000 */
[----:B------:R-:W3:Y:S02]  /*1f1d0*/  LDL R27, [R1+0x6f8] ;  /* 0x0006f800011b7983 */ /* 0x000ee40000100800 */
[----:B-----5:R-:W-:Y:S02]  /*1f1e0*/  FMNMX R20, R9, R20, !PT ;  /* 0x0000001409147209 */ /* 0x020fe40007800000 */
[----:B------:R-:W5:Y:S01]  /*1f1f0*/  LDL R9, [R1+0x6fc] ;  /* 0x0006fc0001097983 */ /* 0x000f620000100800 */
[----:B------:R-:W-:-:S03]  /*1f200*/  FMNMX R13, R10, R13, !PT ;  /* 0x0000000d0a0d7209 */ /* 0x000fc60007800000 */
[----:B------:R-:W5:Y:S01]  /*1f210*/  LDL R10, [R1+0x71c] ;  /* 0x00071c00010a7983 */ /* 0x000f620000100800 */
[----:B------:R-:W-:-:S04]  /*1f220*/  FMNMX R13, R29, R13, !PT ;  /* 0x0000000d1d0d7209 */ /* 0x000fc80007800000 */
[----:B------:R-:W-:Y:S02]  /*1f230*/  FMNMX R13, R17, R13, !PT ;  /* 0x0000000d110d7209 */ /* 0x000fe40007800000 */
[----:B--2---:R-:W-:Y:S02]  /*1f240*/  FMNMX R21, R24, R21, !PT ;  /* 0x0000001518157209 */ /* 0x004fe40007800000 */
[----:B----4-:R-:W-:Y:S01]  /*1f250*/  FMNMX R13, R4, R13, !PT ;  /* 0x0000000d040d7209 */ /* 0x010fe20007800000 */
[----:B------:R-:W2:Y:S04]  /*1f260*/  LDL R24, [R1+0x6f4] ;  /* 0x0006f40001187983 */ /* 0x000ea80000100800 */
[----:B------:R-:W4:Y:S01]  /*1f270*/  LDL R4, [R1+0x708] ;  /* 0x0007080001047983 */ /* 0x000f220000100800 */
[----:B------:R-:W-:-:S02]  /*1f280*/  FMNMX R20, R22, R20, !PT ;  /* 0x0000001416147209 */ /* 0x000fc40007800000 */
[----:B------:R-:W-:Y:S02]  /*1f290*/  FMNMX R21, R16, R21, !PT ;  /* 0x0000001510157209 */ /* 0x000fe40007800000 */
[----:B------:R-:W-:Y:S02]  /*1f2a0*/  FMNMX R20, R14, R20, !PT ;  /* 0x000000140e147209 */ /* 0x000fe40007800000 */
[----:B------:R-:W-:Y:S02]  /*1f2b0*/  FMNMX R13, R5, R13, !PT ;  /* 0x0000000d050d7209 */ /* 0x000fe40007800000 */
[----:B------:R-:W-:Y:S01]  /*1f2c0*/  FMNMX R21, R15, R21, !PT ;  /* 0x000000150f157209 */ /* 0x000fe20007800000 */
[----:B------:R-:W4:Y:S01]  /*1f2d0*/  LDL R14, [R1+0x710] ;  /* 0x00071000010e7983 */ /* 0x000f220000100800 */
[----:B------:R-:W-:-:S03]  /*1f2e0*/  FMNMX R20, R25, R20, !PT ;  /* 0x0000001419147209 */ /* 0x000fc60007800000 */
[----:B------:R-:W4:Y:S01]  /*1f2f0*/  LDL R5, [R1+0x784] ;  /* 0x0007840001057983 */ /* 0x000f220000100800 */
[----:B------:R-:W-:Y:S01]  /*1f300*/  FMNMX R21, R0, R21, !PT ;  /* 0x0000001500157209 */ /* 0x000fe20007800000 */
[----:B------:R-:W4:Y:S01]  /*1f310*/  LDL R25, [R1+0x6f0] ;  /* 0x0006f00001197983 */ /* 0x000f220000100800 */
[----:B------:R-:W-:Y:S02]  /*1f320*/  FMNMX R20, R28, R20, !PT ;  /* 0x000000141c147209 */ /* 0x000fe40007800000 */
[----:B------:R-:W-:Y:S02]  /*1f330*/  FMNMX R21, R3, R21, !PT ;  /* 0x0000001503157209 */ /* 0x000fe40007800000 */
[----:B------:R-:W-:Y:S02]  /*1f340*/  FMNMX R20, R2, R20, !PT ;  /* 0x0000001402147209 */ /* 0x000fe40007800000 */
[----:B------:R-:W-:Y:S02]  /*1f350*/  FMNMX R13, R6, R13, !PT ;  /* 0x0000000d060d7209 */ /* 0x000fe40007800000 */
[----:B------:R-:W4:Y:S02]  /*1f360*/  LDL R6, [R1+0x704] ;  /* 0x0007040001067983 */ /* 0x000f240000100800 */
[----:B------:R-:W-:-:S02]  /*1f370*/  FMNMX R13, R7, R13, !PT ;  /* 0x0000000d070d7209 */ /* 0x000fc40007800000 */
[----:B------:R-:W4:Y:S01]  /*1f380*/  LDL R7, [R1+0x6ec] ;  /* 0x0006ec0001077983 */ /* 0x000f220000100800 */
[----:B------:R-:W-:Y:S02]  /*1f390*/  FMNMX R21, R8, R21, !PT ;  /* 0x0000001508157209 */ /* 0x000fe40007800000 */
[----:B------:R-:W-:Y:S02]  /*1f3a0*/  FMNMX R20, R11, R20, !PT ;  /* 0x000000140b147209 */ /* 0x000fe40007800000 */
[----:B---3--:R-:W-:Y:S02]  /*1f3b0*/  FMNMX R13, R27, R13, !PT ;  /* 0x0000000d1b0d7209 */ /* 0x008fe40007800000 */
[----:B------:R-:W3:Y:S01]  /*1f3c0*/  LDL R27, [R1+0x780] ;  /* 0x00078000011b7983 */ /* 0x000ee20000100800 */
[----:B------:R-:W3:Y:S02]  /*1f3d0*/  LDL.LU R22, [R1+0x74] ;  /* 0x0000740001167983 */ /* 0x000ee40000300800 */
[----:B------:R-:W3:Y:S02]  /*1f3e0*/  LDL R8, [R1+0x700] ;  /* 0x0007000001087983 */ /* 0x000ee40000100800 */
[----:B------:R-:W3:Y:S01]  /*1f3f0*/  LDL R17, [R1+0x738] ;  /* 0x0007380001117983 */ /* 0x000ee20000100800 */
[----:B------:R-:W3:Y:S01]  /*1f400*/  LDL R11, [R1+0x77c] ;  /* 0x00077c00010b7983 */ /* 0x000ee20000100800 */
[----:B------:R-:W3:Y:S02]  /*1f410*/  LDL.LU R23, [R1+0x78] ;  /* 0x0000780001177983 */ /* 0x000ee40000300800 */
[----:B------:R-:W3:Y:S01]  /*1f420*/  LDL R16, [R1+0x754] ;  /* 0x0007540001107983 */ /* 0x000ee20000100800 */
[----:B-----5:R-:W-:-:S02]  /*1f430*/  FMNMX R20, R9, R20, !PT ;  /* 0x0000001409147209 */ /* 0x020fc40007800000 */
[----:B------:R-:W5:Y:S01]  /*1f440*/  LDL R9, [R1+0x778] ;  /* 0x0007780001097983 */ /* 0x000f620000100800 */
[----:B------:R-:W-:-:S03]  /*1f450*/  FMNMX R21, R10, R21, !PT ;  /* 0x000000150a157209 */ /* 0x000fc60007800000 */
[----:B------:R-:W5:Y:S01]  /*1f460*/  LDL R10, [R1+0x734] ;  /* 0x00073400010a7983 */ /* 0x000f620000100800 */
[----:B--2---:R-:W-:Y:S02]  /*1f470*/  FMNMX R13, R24, R13, !PT ;  /* 0x0000000d180d7209 */ /* 0x004fe40007800000 */
[----:B----4-:R-:W-:Y:S01]  /*1f480*/  FMNMX R20, R4, R20, !PT ;  /* 0x0000001404147209 */ /* 0x010fe20007800000 */
[----:B------:R-:W2:Y:S01]  /*1f490*/  LDL.LU R24, [R1+0x7c] ;  /* 0x00007c0001187983 */ /* 0x000ea20000300800 */
[----:B------:R-:W4:Y:S02]  /*1f4a0*/  LDL R15, [R1+0x750] ;  /* 0x00075000010f7983 */ /* 0x000f240000100800 */
[----:B------:R-:W2:Y:S02]  /*1f4b0*/  LDL R4, [R1+0x730] ;  /* 0x0007300001047983 */ /* 0x000ea40000100800 */
[----:B------:R-:W2:Y:S01]  /*1f4c0*/  LDL R29, [R1+0x7c8] ;  /* 0x0007c800011d7983 */ /* 0x000ea20000100800 */
[----:B------:R-:W2:Y:S04]  /*1f4d0*/  LDL R0, [R1+0x74c] ;  /* 0x00074c0001007983 */ /* 0x000ea80000100800 */
[----:B------:R-:W2:Y:S04]  /*1f4e0*/  LDL R28, [R1+0x72c] ;  /* 0x00072c00011c7983 */ /* 0x000ea80000100800 */
[----:B------:R-:W2:Y:S04]  /*1f4f0*/  LDL R2, [R1+0x73c] ;  /* 0x00073c0001027983 */ /* 0x000ea80000100800 */
[----:B------:R-:W2:Y:S01]  /*1f500*/  LDL R3, [R1+0x7ac] ;  /* 0x0007ac0001037983 */ /* 0x000ea20000100800 */
[----:B------:R-:W-:-:S02]  /*1f510*/  FMNMX R21, R14, R21, !PT ;  /* 0x000000150e157209 */ /* 0x000fc40007800000 */
[----:B------:R-:W2:Y:S02]  /*1f520*/  LDL R14, [R1+0x7b8] ;  /* 0x0007b800010e7983 */ /* 0x000ea40000100800 */
[----:B------:R-:W-:Y:S02]  /*1f530*/  FMNMX R21, R5, R21, !PT ;  /* 0x0000001505157209 */ /* 0x000fe40007800000 */
[----:B------:R-:W-:Y:S01]  /*1f540*/  FMNMX R13, R25, R13, !PT ;  /* 0x0000000d190d7209 */ /* 0x000fe20007800000 */
[----:B------:R-:W2:Y:S04]  /*1f550*/  LDL R5, [R1+0x7c0] ;  /* 0x0007c00001057983 */ /* 0x000ea80000100800 */
[----:B------:R-:W2:Y:S01]  /*1f560*/  LDL R25, [R1+0x788] ;  /* 0x0007880001197983 */ /* 0x000ea20000100800 */
[----:B------:R-:W-:-:S03]  /*1f570*/  FMNMX R20, R6, R20, !PT ;  /* 0x0000001406147209 */ /* 0x000fc60007800000 */
[----:B------:R-:W2:Y:S01]  /*1f580*/  LDL R6, [R1+0x7bc] ;  /* 0x0007bc0001067983 */ /* 0x000ea20000100800 */
[----:B------:R-:W-:-:S03]  /*1f590*/  FMNMX R13, R7, R13, !PT ;  /* 0x0000000d070d7209 */ /* 0x000fc60007800000 */
[----:B------:R-:W2:Y:S01]  /*1f5a0*/  LDL R7, [R1+0x7a4] ;  /* 0x0007a40001077983 */ /* 0x000ea20000100800 */
[----:B---3--:R-:W-:Y:S02]  /*1f5b0*/  FMNMX R21, R27, R21, !PT ;  /* 0x000000151b157209 */ /* 0x008fe40007800000 */
[----:B------:R-:W-:Y:S02]  /*1f5c0*/  FMNMX R20, R8, R20, !PT ;  /* 0x0000001408147209 */ /* 0x000fe40007800000 */
[----:B------:R-:W-:Y:S02]  /*1f5d0*/  FMNMX R13, R17, R13, !PT ;  /* 0x0000000d110d7209 */ /* 0x000fe40007800000 */
[----:B------:R-:W-:Y:S01]  /*1f5e0*/  FMNMX R21, R11, R21, !PT ;  /* 0x000000150b157209 */ /* 0x000fe20007800000 */
[----:B------:R-:W3:Y:S04]  /*1f5f0*/  LDL R27, [R1+0x7a8] ;  /* 0x0007a800011b7983 */ /* 0x000ee80000100800 */
[----:B------:R-:W3:Y:S01]  /*1f600*/  LDL R8, [R1+0x79c] ;  /* 0x00079c0001087983 */ /* 0x000ee20000100800 */
[----:B------:R-:W-:Y:S01]  /*1f610*/  FMNMX R20, R16, R20, !PT ;  /* 0x0000001410147209 */ /* 0x000fe20007800000 */
[----:B------:R-:W3:Y:S02]  /*1f620*/  LDL.LU R17, [R1+0x1fdc] ;  /* 0x001fdc0001117983 */ /* 0x000ee40000300800 */
[----:B------:R-:W3:Y:S01]  /*1f630*/  LDL R11, [R1+0x7a0] ;  /* 0x0007a000010b7983 */ /* 0x000ee20000100800 */
[----:B------:R-:W3:Y:S01]  /*1f640*/  LDL.LU R16, [R1+0x1fd8] ;  /* 0x001fd80001107983 */ /* 0x000ee20000300800 */
[----:B-----5:R-:W-:-:S03]  /*1f650*/  FMNMX R21, R9, R21, !PT ;  /* 0x0000001509157209 */ /* 0x020fc60007800000 */
[----:B------:R-:W5:Y:S01]  /*1f660*/  LDL R9, [R1+0x794] ;  /* 0x0007940001097983 */ /* 0x000f620000100800 */
[----:B------:R-:W-:-:S03]  /*1f670*/  FMNMX R13, R10, R13, !PT ;  /* 0x0000000d0a0d7209 */ /* 0x000fc60007800000 */
[----:B------:R-:W5:Y:S01]  /*1f680*/  LDL R10, [R1+0x790] ;  /* 0x00079000010a7983 */ /* 0x000f620000100800 */
[----:B----4-:R-:W-:Y:S02]  /*1f690*/  FMNMX R20, R15, R20, !PT ;  /* 0x000000140f147209 */ /* 0x010fe40007800000 */
[----:B--2---:R-:W-:Y:S01]  /*1f6a0*/  FMNMX R13, R4, R13, !PT ;  /* 0x0000000d040d7209 */ /* 0x004fe20007800000 */
[----:B------:R-:W2:Y:S01]  /*1f6b0*/  LDL.LU R15, [R1+0x1fd4] ;  /* 0x001fd400010f7983 */ /* 0x000ea20000300800 */
[----:B------:R-:W4:Y:S01]  /*1f6c0*/  LDL.LU R4, [R1+0x1fd0] ;  /* 0x001fd00001047983 */ /* 0x000f220000300800 */
[----:B------:R-:W-:Y:S02]  /*1f6d0*/  FMNMX R21, R29, R21, !PT ;  /* 0x000000151d157209 */ /* 0x000fe40007800000 */
[----:B------:R-:W2:Y:S01]  /*1f6e0*/  LDL R29, [R1+0x7d0] ;  /* 0x0007d000011d7983 */ /* 0x000ea20000100800 */
[----:B------:R-:W-:Y:S02]  /*1f6f0*/  FMNMX R20, R0, R20, !PT ;  /* 0x0000001400147209 */ /* 0x000fe40007800000 */
[----:B------:R-:W-:Y:S01]  /*1f700*/  FMNMX R13, R28, R13, !PT ;  /* 0x0000000d1c0d7209 */ /* 0x000fe20007800000 */
[----:B------:R-:W2:Y:S01]  /*1f710*/  LDL.LU R0, [R1+0x1fcc] ;  /* 0x001fcc0001007983 */ /* 0x000ea20000300800 */
[----:B------:R-:W2:Y:S01]  /*1f720*/  LDL.LU R28, [R1+0x1fc8] ;  /* 0x001fc800011c7983 */ /* 0x000ea20000300800 */
[----:B------:R-:W-:-:S02]  /*1f730*/  FMNMX R20, R2, R20, !PT ;  /* 0x0000001402147209 */ /* 0x000fc40007800000 */
[----:B------:R-:W-:Y:S02]  /*1f740*/  FMNMX R21, R5, R21, !PT ;  /* 0x0000001505157209 */ /* 0x000fe40007800000 */
[----:B------:R-:W-:Y:S01]  /*1f750*/  FMNMX R13, R3, R13, !PT ;  /* 0x0000000d030d7209 */ /* 0x000fe20007800000 */
[----:B------:R-:W2:Y:S01]  /*1f760*/  LDL.LU R5, [R1+0x1fc4] ;  /* 0x001fc40001057983 */ /* 0x000ea20000300800 */
[----:B------:R-:W2:Y:S02]  /*1f770*/  LDL.LU R2, [R1+0x1fc0] ;  /* 0x001fc00001027983 */ /* 0x000ea40000300800 */
[----:B------:R-:W2:Y:S01]  /*1f780*/  LDL.LU R3, [R1+0x1fbc] ;  /* 0x001fbc0001037983 */ /* 0x000ea20000300800 */
[----:B------:R-:W-:Y:S01]  /*1f790*/  FMNMX R20, R14, R20, !PT ;  /* 0x000000140e147209 */ /* 0x000fe20007800000 */
[----:B------:R-:W-:Y:S02]  /*1f7a0*/  FMUL R23, R23, c[0x0][0x188] ;  /* 0x0000620017177a20 */ /* 0x000fe40000400000 */
[----:B------:R-:W-:-:S02]  /*1f7b0*/  FMUL R22, R22, c[0x0][0x188] ;  /* 0x0000620016167a20 */ /* 0x000fc40000400000 */
[----:B------:R-:W-:Y:S01]  /*1f7c0*/  FMUL R24, R24, c[0x0][0x188] ;  /* 0x0000620018187a20 */ /* 0x000fe20000400000 */
[----:B------:R-:W-:Y:S02]  /*1f7d0*/  FMNMX R21, R6, R21, !PT ;  /* 0x0000001506157209 */ /* 0x000fe40007800000 */
[----:B------:R-:W2:Y:S01]  /*1f7e0*/  LDL.LU R6, [R1+0x1fb8] ;  /* 0x001fb80001067983 */ /* 0x000ea20000300800 */
[----:B------:R-:W2:Y:S01]  /*1f7f0*/  LDL.LU R14, [R1+0x1fb4] ;  /* 0x001fb400010e7983 */ /* 0x000ea20000300800 */
[----:B------:R-:W-:Y:S02]  /*1f800*/  FMNMX R13, R7, R13, !PT ;  /* 0x0000000d070d7209 */ /* 0x000fe40007800000 */
[----:B------:R-:W2:Y:S01]  /*1f810*/  LDL.LU R7, [R1+0x1fb0] ;  /* 0x001fb00001077983 */ /* 0x000ea20000300800 */
[----:B------:R-:W-:Y:S01]  /*1f820*/  FMNMX R21, R25, R21, !PT ;  /* 0x0000001519157209 */ /* 0x000fe20007800000 */
[----:B------:R-:W-:Y:S01]  /*1f830*/  FSEL R25, R23, -INF , !P5 ;  /* 0xff80000017197808 */ /* 0x000fe20006800000 */
[----:B---3--:R-:W-:-:S02]  /*1f840*/  FMNMX R20, R27, R20, !PT ;  /* 0x000000141b147209 */ /* 0x008fc40007800000 */
[----:B------:R-:W-:Y:S01]  /*1f850*/  FMNMX R13, R8, R13, !PT ;  /* 0x0000000d080d7209 */ /* 0x000fe20007800000 */
[----:B------:R-:W3:Y:S01]  /*1f860*/  LDL.LU R27, [R1+0x30] ;  /* 0x00003000011b7983 */ /* 0x000ee20000300800 */
[----:B------:R-:W-:Y:S01]  /*1f870*/  FMNMX R20, R11, R20, !PT ;  /* 0x000000140b147209 */ /* 0x000fe20007800000 */
[----:B------:R-:W-:Y:S01]  /*1f880*/  FSEL R11, R22, -INF , !P6 ;  /* 0xff800000160b7808 */ /* 0x000fe20007000000 */
[----:B------:R-:W-:Y:S01]  /*1f890*/  FSEL R8, R24, -INF , !P0 ;  /* 0xff80000018087808 */ /* 0x000fe20004000000 */
[----:B------:R0:W-:Y:S01]  /*1f8a0*/  STL [R1+0x758], R25 ;  /* 0x0007581901007387 */ /* 0x0001e20000100800 */
[----:B------:R-:W3:Y:S02]  /*1f8b0*/  LDL.LU R22, [R1+0x20] ;  /* 0x0000200001167983 */ /* 0x000ee40000300800 */
[----:B------:R-:W3:Y:S02]  /*1f8c0*/  LDL R24, [R1+0xbf0] ;  /* 0x000bf00001187983 */ /* 0x000ee40000100800 */
[----:B------:R1:W-:Y:S01]  /*1f8d0*/  STL [R1+0x740], R11 ;  /* 0x0007400b01007387 */ /* 0x0003e20000100800 */
[----:B------:R0:W-:Y:S01]  /*1f8e0*/  STL [R1+0x75c], R8 ;  /* 0x00075c0801007387 */ /* 0x0001e20000100800 */
[----:B-----5:R-:W-:Y:S01]  /*1f8f0*/  FMNMX R13, R10, R13, !PT ;  /* 0x0000000d0a0d7209 */ /* 0x020fe20007800000 */
[----:B----4-:R-:W-:-:S05]  /*1f900*/  FMUL R4, R4, c[0x0][0x188] ;  /* 0x0000620004047a20 */ /* 0x010fca0000400000 */
[----:B------:R-:W-:Y:S01]  /*1f910*/  FSEL R10, R4, -INF , !P1 ;  /* 0xff800000040a7808 */ /* 0x000fe20004800000 */
[----:B--2---:R-:W-:Y:S02]  /*1f920*/  FMNMX R4, R29, R13, !PT ;  /* 0x0000000d1d047209 */ /* 0x004fe40007800000 */
[----:B------:R-:W3:Y:S04]  /*1f930*/  LDL.LU R13, [R1+0x34] ;  /* 0x00003400010d7983 */ /* 0x000ee80000300800 */
[----:B------:R-:W2:Y:S01]  /*1f940*/  SHFL.BFLY PT, R23, R21, 0x2, 0x1f ;  /* 0x0c401f0015177f89 */ /* 0x000ea200000e0000 */
[----:B------:R-:W-:Y:S01]  /*1f950*/  FMNMX R20, R9, R20, !PT ;  /* 0x0000001409147209 */ /* 0x000fe20007800000 */
[----:B------:R-:W-:Y:S01]  /*1f960*/  FMUL R5, R5, c[0x0][0x188] ;  /* 0x0000620005057a20 */ /* 0x000fe20000400000 */
[----:B------:R-:W-:Y:S01]  /*1f970*/  FMNMX R4, R11, R4, !PT ;  /* 0x000000040b047209 */ /* 0x000fe20007800000 */
[----:B------:R4:W-:Y:S03]  /*1f980*/  STL [R1+0x744], R10 ;  /* 0x0007440a01007387 */ /* 0x0009e60000100800 */
[----:B------:R-:W-:Y:S01]  /*1f990*/  FMNMX R4, R10, R4, !PT ;  /* 0x000000040a047209 */ /* 0x000fe20007800000 */
[----:B------:R-:W-:-:S02]  /*1f9a0*/  FMUL R6, R6, c[0x0][0x188] ;  /* 0x0000620006067a20 */ /* 0x000fc40000400000 */
[----:B------:R-:W-:-:S03]  /*1f9b0*/  FMUL R7, R7, c[0x0][0x188] ;  /* 0x0000620007077a20 */ /* 0x000fc60000400000 */
[----:B------:R-:W-:Y:S01]  /*1f9c0*/  FSEL R9, R6, -INF , !P2 ;  /* 0xff80000006097808 */ /* 0x000fe20005000000 */
[----:B------:R-:W-:Y:S01]  /*1f9d0*/  FMNMX R6, R25, R20, !PT ;  /* 0x0000001419067209 */ /* 0x000fe20007800000 */
[----:B0-----:R-:W-:Y:S02]  /*1f9e0*/  FSEL R25, R5, -INF , !P3 ;  /* 0xff80000005197808 */ /* 0x001fe40005800000 */
[----:B------:R-:W-:Y:S02]  /*1f9f0*/  FSEL R20, R7, -INF , !P4 ;  /* 0xff80000007147808 */ /* 0x000fe40006000000 */
[----:B------:R-:W-:Y:S01]  /*1fa00*/  FMNMX R5, R8, R6, !PT ;  /* 0x0000000608057209 */ /* 0x000fe20007800000 */
[----:B------:R0:W-:Y:S01]  /*1fa10*/  STL [R1+0x760], R9 ;  /* 0x0007600901007387 */ /* 0x0001e20000100800 */
[----:B------:R-:W5:Y:S02]  /*1fa20*/  LDL.LU R29, [R1+0xd8] ;  /* 0x0000d800011d7983 */ /* 0x000f640000300800 */
[----:B-1----:R-:W5:Y:S02]  /*1fa30*/  LDL.LU R11, [R1+0x1fac] ;  /* 0x001fac00010b7983 */ /* 0x002f640000300800 */
[----:B------:R1:W-:Y:S01]  /*1fa40*/  STL [R1+0x748], R25 ;  /* 0x0007481901007387 */ /* 0x0003e20000100800 */
[----:B------:R-:W-:Y:S01]  /*1fa50*/  FMNMX R7, R9, R5, !PT ;  /* 0x0000000509077209 */ /* 0x000fe20007800000 */
[----:B------:R-:W5:Y:S01]  /*1fa60*/  LDL.LU R8, [R1+0xb0] ;  /* 0x0000b00001087983 */ /* 0x000f620000300800 */
[----:B------:R-:W-:Y:S02]  /*1fa70*/  STL [R1+0x768], R20 ;  /* 0x0007681401007387 */ /* 0x000fe40000100800 */
[----:B----4-:R-:W4:Y:S01]  /*1fa80*/  LDL.LU R10, [R1+0x1fa8] ;  /* 0x001fa800010a7983 */ /* 0x010f220000300800 */
[----:B------:R-:W-:Y:S01]  /*1fa90*/  FMNMX R5, R25, R4, !PT ;  /* 0x0000000419057209 */ /* 0x000fe20007800000 */
[----:B------:R-:W-:Y:S01]  /*1faa0*/  FMNMX R4, R20, R7, !PT ;  /* 0x0000000714047209 */ /* 0x000fe20007800000 */
[----:B0-----:R-:W4:Y:S01]  /*1fab0*/  LDL.LU R9, [R1+0x1fa4] ;  /* 0x001fa40001097983 */ /* 0x001f220000300800 */
[----:B-1----:R-:W4:Y:S01]  /*1fac0*/  LDL.LU R25, [R1+0x1fa0] ;  /* 0x001fa00001197983 */ /* 0x002f220000300800 */
[----:B--2---:R-:W-:-:S02]  /*1fad0*/  FMNMX R7, R21, R23, !PT ;  /* 0x0000001715077209 */ /* 0x004fc40007800000 */
[----:B------:R-:W2:Y:S04]  /*1fae0*/  LDL R23, [R1+0xbec] ;  /* 0x000bec0001177983 */ /* 0x000ea80000100800 */
[----:B---3--:R-:W-:Y:S01]  /*1faf0*/  STS.U16 [R24+0x14200], R13 ;  /* 0x0142000d18007388 */ /* 0x008fe20000000400 */
[----:B------:R0:W-:Y:S03]  /*1fb00*/  STS.U16 [R24+0x14a00], R27 ;  /* 0x014a001b18007388 */ /* 0x0001e60000000400 */
[----:B0-----:R-:W3:Y:S01]  /*1fb10*/  LDL.LU R27, [R1+0x1f9c] ;  /* 0x001f9c00011b7983 */ /* 0x001ee20000300800 */
[----:B------:R0:W-:Y:S03]  /*1fb20*/  STS.U16 [R24+0x15200], R22 ;  /* 0x0152001618007388 */ /* 0x0001e60000000400 */
[----:B0-----:R-:W2:Y:S04]  /*1fb30*/  LDL.LU R22, [R1+0x14] ;  /* 0x0000140001167983 */ /* 0x001ea80000300800 */
[----:B------:R-:W0:Y:S04]  /*1fb40*/  SHFL.BFLY PT, R6, R19, 0x1, 0x1f ;  /* 0x0c201f0013067f89 */ /* 0x000e2800000e0000 */
[----:B---3--:R1:W-:Y:S01]  /*1fb50*/  STS.U16 [R24+0x15a00], R27 ;  /* 0x015a001b18007388 */ /* 0x0083e20000000400 */
[----:B----4-:R3:W-:Y:S03]  /*1fb60*/  STS.U16 [R24+0x16200], R25 ;  /* 0x0162001918007388 */ /* 0x0107e60000000400 */
[----:B-1----:R-:W4:Y:S01]  /*1fb70*/  LDL.LU R27, [R1+0x2c] ;  /* 0x00002c00011b7983 */ /* 0x002f220000300800 */
[----:B---3--:R-:W3:Y:S02]  /*1fb80*/  LDL.LU R25, [R1+0x668] ;  /* 0x0006680001197983 */ /* 0x008ee40000300800 */
[----:B------:R1:W-:Y:S01]  /*1fb90*/  STS.U16 [R24+0x16a00], R9 ;  /* 0x016a000918007388 */ /* 0x0003e20000000400 */
[----:B0-----:R-:W-:Y:S01]  /*1fba0*/  FMNMX R6, R19, R6, !PT ;  /* 0x0000000613067209 */ /* 0x001fe20007800000 */
[----:B------:R0:W-:Y:S01]  /*1fbb0*/  STS.U16 [R24+0x17200], R10 ;  /* 0x0172000a18007388 */ /* 0x0001e20000000400 */
[----:B-----5:R5:W-:Y:S02]  /*1fbc0*/  STS.U16 [R24+0x17a00], R11 ;  /* 0x017a000b18007388 */ /* 0x020be40000000400 */
[----:B--2---:R3:W-:Y:S01]  /*1fbd0*/  STS.U16 [R23+0x10400], R29 ;  /* 0x0104001d17007388 */ /* 0x0047e20000000400 */
[----:B-1----:R-:W2:Y:S01]  /*1fbe0*/  LDL.LU R9, [R1+0x54] ;  /* 0x0000540001097983 */ /* 0x002ea20000300800 */
[----:B------:R-:W2:Y:S02]  /*1fbf0*/  LDL.LU R19, [R1+0x90] ;  /* 0x0000900001137983 */ /* 0x000ea40000300800 */
[----:B0-----:R-:W2:Y:S02]  /*1fc00*/  LDL.LU R10, [R1+0x60] ;  /* 0x00006000010a7983 */ /* 0x001ea40000300800 */
[----:B-----5:R-:W5:Y:S01]  /*1fc10*/  LDL.LU R11, [R1+0x68] ;  /* 0x00006800010b7983 */ /* 0x020f620000300800 */
[----:B------:R-:W2:Y:S04]  /*1fc20*/  LDL R24, [R1+0xbe8] ;  /* 0x000be80001187983 */ /* 0x000ea80000100800 */
[----:B------:R-:W0:Y:S04]  /*1fc30*/  SHFL.BFLY PT, R13, R5, 0x2, 0x1f ;  /* 0x0c401f00050d7f89 */ /* 0x000e2800000e0000 */
[----:B------:R-:W1:Y:S01]  /*1fc40*/  SHFL.BFLY PT, R20, R4, 0x2, 0x1f ;  /* 0x0c401f0004147f89 */ /* 0x000e6200000e0000 */
[----:B---3--:R-:W-:-:S03]  /*1fc50*/  FMNMX R29, R6, R25, !PT ;  /* 0x00000019061d7209 */ /* 0x008fc60007800000 */
[----:B------:R-:W3:Y:S04]  /*1fc60*/  LDL.LU R6, [R1+0xa4] ;  /* 0x0000a40001067983 */ /* 0x000ee80000300800 */
[----:B------:R1:W-:Y:S01]  /*1fc70*/  STS.U16 [R23+0x10c00], R8 ;  /* 0x010c000817007388 */ /* 0x0003e20000000400 */
[----:B0-----:R-:W-:-:S03]  /*1fc80*/  FMNMX R5, R5, R13, !PT ;  /* 0x0000000d05057209 */ /* 0x001fc60007800000 */
[----:B-1----:R-:W2:Y:S01]  /*1fc90*/  LDL.LU R8, [R1+0x1f98] ;  /* 0x001f980001087983 */ /* 0x002ea20000300800 */
[----:B------:R-:W2:Y:S03]  /*1fca0*/  LDL.LU R13, [R1+0x88] ;  /* 0x00008800010d7983 */ /* 0x000ea60000300800 */
[----:B---3--:R0:W-:Y:S02]  /*1fcb0*/  STS.U16 [R23+0x11400], R6 ;  /* 0x0114000617007388 */ /* 0x0081e40000000400 */
[--C-:B0-----:R-:W-:Y:S01]  /*1fcc0*/  FADD R6, R2, -R29.reuse ;  /* 0x8000001d02067221 */ /* 0x101fe20000000000 */
[----:B------:R-:W-:Y:S02]  /*1fcd0*/  FMNMX R2, R4, R20, !PT ;  /* 0x0000001404027209 */ /* 0x000fe40007800000 */
[----:B------:R-:W3:Y:S01]  /*1fce0*/  LDL.LU R4, [R1+0xa8] ;  /* 0x0000a80001047983 */ /* 0x000ee20000300800 */
[----:B------:R-:W2:Y:S03]  /*1fcf0*/  LDL.LU R20, [R1+0x9c] ;  /* 0x00009c0001147983 */ /* 0x000ea60000300800 */
[----:B------:R-:W0:Y:S01]  /*1fd00*/  SHFL.BFLY PT, R21, R7, 0x1, 0x1f ;  /* 0x0c201f0007157f89 */ /* 0x000e2200000e0000 */
[----:B------:R-:W-:-:S02]  /*1fd10*/  FADD R3, R3, -R29 ;  /* 0x8000001d03037221 */ /* 0x000fc40000000000 */
[----:B------:R-:W-:Y:S02]  /*1fd20*/  FMUL R6, R6, 1.4426950216293334961 ;  /* 0x3fb8aa3b06067820 */ /* 0x000fe40000400000 */
[----:B------:R-:W-:-:S06]  /*1fd30*/  FMUL R3, R3, 1.4426950216293334961 ;  /* 0x3fb8aa3b03037820 */ /* 0x000fcc0000400000 */
[----:B------:R-:W-:Y:S01]  /*1fd40*/  MUFU.EX2 R3, R3 ;  /* 0x0000000300037308 */ /* 0x000fe20000000800 */
[----:B0-----:R-:W-:Y:S01]  /*1fd50*/  FMNMX R7, R7, R21, !PT ;  /* 0x0000001507077209 */ /* 0x001fe20007800000 */
[----:B---3--:R0:W-:Y:S06]  /*1fd60*/  STS.U16 [R23+0x11c00], R4 ;  /* 0x011c000417007388 */ /* 0x0081ec0000000400 */
[----:B0-----:R-:W0:Y:S01]  /*1fd70*/  MUFU.EX2 R4, R6 ;  /* 0x0000000600047308 */ /* 0x001e220000000800 */
[----:B--2---:R-:W-:Y:S01]  /*1fd80*/  STS.U16 [R23+0x12400], R20 ;  /* 0x0124001417007388 */ /* 0x004fe20000000400 */
[----:B------:R1:W-:Y:S02]  /*1fd90*/  STS.U16 [R23+0x12c00], R19 ;  /* 0x012c001317007388 */ /* 0x0003e40000000400 */
[----:B------:R-:W-:Y:S02]  /*1fda0*/  STS.U16 [R23+0x13400], R13 ;  /* 0x0134000d17007388 */ /* 0x000fe40000000400 */
[----:B-----5:R-:W-:Y:S01]  /*1fdb0*/  STS.U16 [R23+0x13c00], R11 ;  /* 0x013c000b17007388 */ /* 0x020fe20000000400 */
[----:B------:R-:W-:Y:S01]  /*1fdc0*/  STS.U16 [R23+0x14400], R10 ;  /* 0x0144000a17007388 */ /* 0x000fe20000000400 */
[----:B------:R-:W-:Y:S02]  /*1fdd0*/  STS.U16 [R23+0x14c00], R9 ;  /* 0x014c000917007388 */ /* 0x000fe40000000400 */
[----:B----4-:R-:W-:Y:S02]  /*1fde0*/  STS.U16 [R23+0x15400], R27 ;  /* 0x0154001b17007388 */ /* 0x010fe40000000400 */
[----:B------:R-:W-:Y:S01]  /*1fdf0*/  STS.U16 [R23+0x15c00], R22 ;  /* 0x015c001617007388 */ /* 0x000fe20000000400 */
[----:B0-----:R0:W-:Y:S01]  /*1fe00*/  STL [R1+0x678], R4 ;  /* 0x0006780401007387 */ /* 0x0011e20000100800 */
[----:B-1----:R-:W2:Y:S02]  /*1fe10*/  LDL.LU R19, [R1+0xc8] ;  /* 0x0000c80001137983 */ /* 0x002ea40000300800 */
[----:B------:R-:W3:Y:S02]  /*1fe20*/  LDL.LU R6, [R1+0xac] ;  /* 0x0000ac0001067983 */ /* 0x000ee40000300800 */
[----:B0-----:R-:W-:-:S02]  /*1fe30*/  FADD R4, R28, -R29 ;  /* 0x8000001d1c047221 */ /* 0x001fc40000000000 */
[----:B------:R-:W4:Y:S01]  /*1fe40*/  LDL.LU R28, [R1+0xb8] ;  /* 0x0000b800011c7983 */ /* 0x000f220000300800 */
[----:B------:R-:W5:Y:S02]  /*1fe50*/  LDL.LU R21, [R1+0x98] ;  /* 0x0000980001157983 */ /* 0x000f640000300800 */
[----:B------:R0:W-:Y:S02]  /*1fe60*/  STL [R1+0x670], R3 ;  /* 0x0006700301007387 */ /* 0x0001e40000100800 */
[----:B------:R-:W2:Y:S01]  /*1fe70*/  LDL.LU R20, [R1+0x8c] ;  /* 0x00008c0001147983 */ /* 0x000ea20000300800 */
[----:B------:R-:W2:Y:S01]  /*1fe80*/  LDL.LU R13, [R1+0x6c] ;  /* 0x00006c00010d7983 */ /* 0x000ea20000300800 */
[----:B------:R-:W2:Y:S02]  /*1fe90*/  LDL.LU R11, [R1+0x5c] ;  /* 0x00005c00010b7983 */ /* 0x000ea40000300800 */
[----:B------:R-:W2:Y:S02]  /*1fea0*/  LDL.LU R22, [R1+0x38] ;  /* 0x0000380001167983 */ /* 0x000ea40000300800 */
[----:B------:R-:W2:Y:S01]  /*1feb0*/  LDL.LU R10, [R1+0x688] ;  /* 0x00068800010a7983 */ /* 0x000ea20000300800 */
[----:B------:R1:W-:Y:S01]  /*1fec0*/  STS.U16 [R23+0x16400], R8 ;  /* 0x0164000817007388 */ /* 0x0003e20000000400 */
[----:B------:R1:W-:Y:S02]  /*1fed0*/  STS.U16 [R23+0x16c00], R14 ;  /* 0x016c000e17007388 */ /* 0x0003e40000000400 */
[----:B0-----:R-:W-:-:S02]  /*1fee0*/  FMUL R3, R4, 1.4426950216293334961 ;  /* 0x3fb8aa3b04037820 */ /* 0x001fc40000400000 */
[----:B------:R-:W-:Y:S01]  /*1fef0*/  FADD R4, R0, -R29 ;  /* 0x8000001d00047221 */ /* 0x000fe20000000000 */
[----:B-1----:R-:W2:Y:S01]  /*1ff00*/  LDL.LU R8, [R1+0xd0] ;  /* 0x0000d00001087983 */ /* 0x002ea20000300800 */
[----:B------:R-:W2:Y:S02]  /*1ff10*/  LDL.LU R14, [R1+0xd4] ;  /* 0x0000d400010e7983 */ /* 0x000ea40000300800 */
[----:B------:R-:W2:Y:S02]  /*1ff20*/  LDL.LU R0, [R1+0x1f94] ;  /* 0x001f940001007983 */ /* 0x000ea40000300800 */
[----:B------:R-:W2:Y:S01]  /*1ff30*/  LDL.LU R27, [R1] ;  /* 0x00000000011b7983 */ /* 0x000ea20000300800 */
[----:B------:R-:W2:Y:S01]  /*1ff40*/  LDL.LU R23, [R1+0x24] ;  /* 0x0000240001177983 */ /* 0x000ea20000300800 */
[----:B------:R0:W1:Y:S03]  /*1ff50*/  MUFU.EX2 R9, R3 ;  /* 0x0000000300097308 */ /* 0x0000660000000800 */
[----:B0-----:R-:W2:Y:S01]  /*1ff60*/  LDL R3, [R1+0xbec] ;  /* 0x000bec0001037983 */ /* 0x001ea20000100800 */
[----:B------:R-:W-:-:S03]  /*1ff70*/  FMUL R4, R4, 1.4426950216293334961 ;  /* 0x3fb8aa3b04047820 */ /* 0x000fc60000400000 */
[----:B-1----:R-:W-:Y:S04]  /*1ff80*/  STL [R1+0x6b0], R9 ;  /* 0x0006b00901007387 */ /* 0x002fe80000100800 */
[----:B--2---:R-:W-:Y:S01]  /*1ff90*/  STS.U16 [R3+0x17400], R16 ;  /* 0x0174001003007388 */ /* 0x004fe20000000400 */
[----:B------:R-:W-:Y:S02]  /*1ffa0*/  STS.U16 [R3+0x17c00], R17 ;  /* 0x017c001103007388 */ /* 0x000fe40000000400 */
[----:B------:R-:W-:Y:S02]  /*1ffb0*/  STS.U16 [R24+0x10600], R14 ;  /* 0x0106000e18007388 */ /* 0x000fe40000000400 */
[----:B------:R-:W-:Y:S01]  /*1ffc0*/  STS.U16 [R24+0x10e00], R8 ;  /* 0x010e000818007388 */ /* 0x000fe20000000400 */
[----:B------:R0:W-:Y:S02]  /*1ffd0*/  STS.U16 [R24+0x11600], R19 ;  /* 0x0116001318007388 */ /* 0x0001e40000000400 */
[----:B0-----:R-:W0:Y:S02]  /*1ffe0*/  MUFU.EX2 R19, R4 ;  /* 0x0000000400137308 */ /* 0x001e240000000800 */
[----:B----4-:R1:W-:Y:S01]  /*1fff0*/  STS.U16 [R24+0x11e00], R28 ;  /* 0x011e001c18007388 */ /* 0x0103e20000000400 */
[----:B------:R-:W-:-:S02]  /*20000*/  FADD R3, -R29, R25 ;  /* 0x000000191d037221 */ /* 0x000fc40000000100 */
[----:B------:R-:W2:Y:S02]  /*20010*/  LDL.LU R25, [R1+0xbc] ;  /* 0x0000bc0001197983 */ /* 0x000ea40000300800 */
[----:B------:R-:W-:Y:S01]  /*20020*/  STL [R1+0x1e58], R29 ;  /* 0x001e581d01007387 */ /* 0x000fe20000100800 */
[----:B---3--:R3:W-:Y:S01]  /*20030*/  STS.U16 [R24+0x12600], R6 ;  /* 0x0126000618007388 */ /* 0x0087e20000000400 */
[----:B-1----:R-:W-:-:S03]  /*20040*/  FMNMX R28, R7, R10, !PT ;  /* 0x0000000a071c7209 */ /* 0x002fc60007800000 */
[----:B0-----:R-:W-:Y:S02]  /*20050*/  STL [R1+0x6e8], R19 ;  /* 0x0006e81301007387 */ /* 0x001fe40000100800 */
[----:B---3--:R-:W-:Y:S02]  /*20060*/  FADD R6, R26, -R28 ;  /* 0x8000001c1a067221 */ /* 0x008fe40000000000 */
[----:B------:R-:W3:Y:S02]  /*20070*/  LDL.LU R26, [R1+0x1f90] ;  /* 0x001f9000011a7983 */ /* 0x000ee40000300800 */
[----:B------:R-:W-:-:S04]  /*20080*/  FMUL R3, R3, 1.4426950216293334961 ;  /* 0x3fb8aa3b03037820 */ /* 0x000fc80000400000 */
[----:B------:R-:W0:Y:S01]  /*20090*/  MUFU.EX2 R8, R3 ;  /* 0x0000000300087308 */ /* 0x000e220000000800 */
[----:B-----5:R-:W-:Y:S01]  /*200a0*/  STS.U16 [R24+0x12e00], R21 ;  /* 0x012e001518007388 */ /* 0x020fe20000000400 */
[----:B------:R-:W-:Y:S02]  /*200b0*/  STS.U16 [R24+0x13600], R20 ;  /* 0x0136001418007388 */ /* 0x000fe40000000400 */
[----:B------:R-:W-:Y:S02]  /*200c0*/  STS.U16 [R24+0x13e00], R13 ;  /* 0x013e000d18007388 */ /* 0x000fe40000000400 */
[----:B------:R-:W-:Y:S01]  /*200d0*/  STS.U16 [R24+0x14600], R11 ;  /* 0x0146000b18007388 */ /* 0x000fe20000000400 */
[----:B------:R1:W-:Y:S04]  /*200e0*/  STS.U16 [R24+0x14e00], R22 ;  /* 0x014e001618007388 */ /* 0x0003e80000000400 */
[----:B0-----:R-:W-:Y:S01]  /*200f0*/  STL [R1+0x41c], R8 ;  /* 0x00041c0801007387 */ /* 0x001fe20000100800 */
[----:B-1----:R-:W4:Y:S02]  /*20100*/  LDL.LU R22, [R1+0x130] ;  /* 0x0001300001167983 */ /* 0x002f240000300800 */
[----:B------:R0:W-:Y:S02]  /*20110*/  STS.U16 [R24+0x15600], R23 ;  /* 0x0156001718007388 */ /* 0x0001e40000000400 */
[----:B0-----:R-:W0:Y:S01]  /*20120*/  S2R R23, SR_TID.X ;  /* 0x0000000000177919 */ /* 0x001e220000002100 */
[----:B------:R-:W-:Y:S01]  /*20130*/  FADD R7, R27, -R28 ;  /* 0x8000001c1b077221 */ /* 0x000fe20000000000 */
[C---:B0-----:R-:W-:Y:S01]  /*20140*/  LOP3.LUT R27, R23.reuse, 0x7, RZ, 0xc0, !PT ;  /* 0x00000007171b7812 */ /* 0x041fe200078ec0ff */
[----:B------:R-:W-:-:S04]  /*20150*/  IMAD.SHL.U32 R23, R23, 0x2, RZ ;  /* 0x0000000217177824 */ /* 0x000fc800078e00ff */
[----:B------:R-:W-:-:S05]  /*20160*/  IMAD R11, R27, 0x110, RZ ;  /* 0x000001101b0b7824 */ /* 0x000fca00078e02ff */
[----:B------:R-:W-:Y:S01]  /*20170*/  LOP3.LUT R11, R11, 0x30, R23, 0x78, !PT ;  /* 0x000000300b0b7812 */ /* 0x000fe200078e7817 */
[----:B------:R-:W-:Y:S02]  /*20180*/  FMUL R6, R6, 1.4426950216293334961 ;  /* 0x3fb8aa3b06067820 */ /* 0x000fe40000400000 */
[----:B------:R-:W-:Y:S02]  /*20190*/  FMUL R7, R7, 1.4426950216293334961 ;  /* 0x3fb8aa3b07077820 */ /* 0x000fe40000400000 */
[----:B------:R-:W0:Y:S08]  /*201a0*/  MUFU.EX2 R16, R6 ;  /* 0x0000000600107308 */ /* 0x000e300000000800 */
[----:B------:R-:W1:Y:S01]  /*201b0*/  MUFU.EX2 R6, R7 ;  /* 0x0000000700067308 */ /* 0x000e620000000800 */
[----:B---3--:R3:W-:Y:S01]  /*201c0*/  STS.U16 [R24+0x15e00], R26 ;  /* 0x015e001a18007388 */ /* 0x0087e20000000400 */
[----:B------:R2:W-:Y:S02]  /*201d0*/  STS.U16 [R24+0x16600], R0 ;  /* 0x0166000018007388 */ /* 0x0005e40000000400 */
[----:B------:R-:W-:Y:S02]  /*201e0*/  STS.U16 [R24+0x16e00], R15 ;  /* 0x016e000f18007388 */ /* 0x000fe40000000400 */
[----:B------:R-:W-:Y:S01]  /*201f0*/  STS.U16 [R24+0x17600], R18 ;  /* 0x0176001218007388 */ /* 0x000fe20000000400 */
[----:B------:R-:W-:Y:S01]  /*20200*/  STS.U16 [R24+0x17e00], R12 ;  /* 0x017e000c18007388 */ /* 0x000fe20000000400 */
[----:B------:R-:W-:Y:S06]  /*20210*/  BAR.SYNC.DEFER_BLOCKING 0x0 ;  /* 0x0000000000007b1d */ /* 0x000fec0000010000 */
[----:B----4-:R-:W-:Y:S04]  /*20220*/  STL [R1+0x1f8c], R22 ;  /* 0x001f8c1601007387 */ /* 0x010fe80000100800 */
[----:B------:R-:W4:Y:S04]  /*20230*/  LDSM.16.M88.4 R12, [R11+0x10000] ;  /* 0x010000000b0c783b */ /* 0x000f280000000200 */
[----:B------:R-:W5:Y:S01]  /*20240*/  LDSM.16.M88.4 R20, [R11+0x10800] ;  /* 0x010800000b14783b */ /* 0x000f620000000200 */
[----:B0-----:R-:W-:Y:S02]  /*20250*/  STL [R1+0x66c], R16 ;  /* 0x00066c1001007387 */ /* 0x001fe40000100800 */
[----:B-1----:R-:W-:Y:S02]  /*20260*/  STL [R1+0x668], R6 ;  /* 0x0006680601007387 */ /* 0x002fe40000100800 */
[----:B---3--:R-:W3:Y:S01]  /*20270*/  LDL.LU R26, [R1+0x18] ;  /* 0x00001800011a7983 */ /* 0x008ee20000300800 */
[----:B------:R-:W3:Y:S01]  /*20280*/  LDL.LU R29, [R1+0x798] ;  /* 0x00079800011d7983 */ /* 0x000ee20000300800 */
[----:B--2---:R-:W-:-:S03]  /*20290*/  FADD R0, R25, -R28 ;  /* 0x8000001c19007221 */ /* 0x004fc60000000000 */
[----:B----4-:R-:W-:Y:S01]  /*202a0*/  STL.64 [R1+0x1c0], R12 ;  /* 0x0001c00c01007387 */ /* 0x010fe20000100a00 */
[----:B------:R-:W-:Y:S02]  /*202b0*/  STL.64 [R1+0x1c8], R14 ;  /* 0x0001c80e01007387 */ /* 0x000fe40000100a00 */
[----:B------:R-:W2:Y:S02]  /*202c0*/  LDL.LU R25, [R1+0x1c] ;  /* 0x00001c0001197983 */ /* 0x000ea40000300800 */
[----:B------:R-:W4:Y:S01]  /*202d0*/  LDL.LU R27, [R1+0x7cc] ;  /* 0x0007cc00011b7983 */ /* 0x000f220000300800 */
[----:B-----5:R-:W-:Y:S01]  /*202e0*/  STL.64 [R1+0x1a0], R20 ;  /* 0x0001a01401007387 */ /* 0x020fe20000100a00 */
[----:B------:R0:W-:Y:S03]  /*202f0*/  STL.64 [R1+0x1a8], R22 ;  /* 0x0001a81601007387 */ /* 0x0001e60000100a00 */
[----:B0-----:R-:W5:Y:S01]  /*20300*/  LDL.LU R22, [R1+0x1f8c] ;  /* 0x001f8c0001167983 */ /* 0x001f620000300800 */
[----:B------:R-:W-:-:S04]  /*20310*/  FMUL R0, R0, 1.4426950216293334961 ;  /* 0x3fb8aa3b00007820 */ /* 0x000fc80000400000 */
[----:B------:R-:W0:Y:S01]  /*20320*/  MUFU.EX2 R18, R0 ;  /* 0x0000000000127308 */ /* 0x000e220000000800 */
[----:B------:R-:W-:Y:S02]  /*20330*/  FADD R6, -R28, R10 ;  /* 0x0000000a1c067221 */ /* 0x000fe40000000100 */
[----:B------:R-:W2:Y:S04]  /*20340*/  LDL.LU R10, [R1+0x4c] ;  /* 0x00004c00010a7983 */ /* 0x000ea80000300800 */
[----:B0-----:R-:W-:Y:S01]  /*20350*/  STL [R1+0x69c], R18 ;  /* 0x00069c1201007387 */ /* 0x001fe20000100800 */
[----:B------:R-:W2:Y:S03]  /*20360*/  LDL.LU R24, [R1+0x134] ;  /* 0x0001340001187983 */ /* 0x000ea60000300800 */
[----:B------:R-:W0:Y:S04]  /*20370*/  SHFL.BFLY PT, R4, R5, 0x1, 0x1f ;  /* 0x0c201f0005047f89 */ /* 0x000e2800000e0000 */
[----:B------:R-:W1:Y:S01]  /*20380*/  SHFL.BFLY PT, R3, R2, 0x1, 0x1f ;  /* 0x0c201f0002037f89 */ /* 0x000e6200000e0000 */
[----:B------:R-:W-:-:S02]  /*20390*/  FMUL R0, R6, 1.4426950216293334961 ;  /* 0x3fb8aa3b06007820 */ /* 0x000fc40000400000 */
[----:B------:R0:W-:Y:S02]  /*203a0*/  STL [R1+0x1e50], R28 ;  /* 0x001e501c01007387 */ /* 0x0001e40000100800 */
[----:B------:R-:W2:Y:S01]  /*203b0*/  LDL R17, [R1+0x678] ;  /* 0x0006780001117983 */ /* 0x000ea20000100800 */
[----:B0-----:R-:W-:Y:S02]  /*203c0*/  FMNMX R5, R5, R4, !PT ;  /* 0x0000000405057209 */ /* 0x001fe40007800000 */
[----:B------:R-:W-:Y:S01]  /*203d0*/  MOV R15, R20 ;  /* 0x00000014000f7202 */ /* 0x000fe20000000f00 */
[----:B------:R-:W-:Y:S01]  /*203e0*/  IMAD.MOV.U32 R14, RZ, RZ, R21 ;  /* 0x000000ffff0e7224 */ /* 0x000fe200078e0015 */
[----:B---3--:R-:W-:Y:S01]  /*203f0*/  FMNMX R12, R5, R29, !PT ;  /* 0x0000001d050c7209 */ /* 0x008fe20007800000 */
[----:B-----5:R-:W-:Y:S01]  /*20400*/  FADD R4, R22, -R28 ;  /* 0x8000001c16047221 */ /* 0x020fe20000000000 */
[----:B------:R-:W-:Y:S01]  /*20410*/  MOV R28, R8 ;  /* 0x00000008001c7202 */ /* 0x000fe20000000f00 */
[----:B------:R-:W-:Y:S01]  /*20420*/  LDSM.16.M88.4 R20, [R11+0x11000] ;  /* 0x011000000b14783b */ /* 0x000fe20000000200 */
[----:B------:R1:W0:Y:S02]  /*20430*/  MUFU.EX2 R8, R0 ;  /* 0x0000000000087308 */ /* 0x0002240000000800 */
[----:B-1----:R-:W-:Y:S01]  /*20440*/  FMNMX R0, R2, R3, !PT ;  /* 0x0000000302007209 */ /* 0x002fe20007800000 */
[----:B------:R-:W-:-:S02]  /*20450*/  FMUL R3, R4, 1.4426950216293334961 ;  /* 0x3fb8aa3b04037820 */ /* 0x000fc40000400000 */
[----:B------:R-:W1:Y:S04]  /*20460*/  LDSM.16.M88.4 R4, [R11+0x11800] ;  /* 0x011800000b04783b */ /* 0x000e680000000200 */
[----:B0-----:R-:W-:Y:S01]  /*20470*/  STL [R1+0x418], R8 ;  /* 0x0004180801007387 */ /* 0x001fe20000100800 */
[----:B------:R-:W-:Y:S03]  /*20480*/  STL [R1+0x408], R12 ;  /* 0x0004080c01007387 */ /* 0x000fe60000100800 */
[----:B-1----:R-:W-:Y:S01]  /*20490*/  STL.64 [R1+0x170], R4 ;  /* 0x0001700401007387 */ /* 0x002fe20000100a00 */
[----:B------:R-:W-:Y:S02]  /*204a0*/  STL.64 [R1+0x178], R6 ;  /* 0x0001780601007387 */ /* 0x000fe40000100a00 */
[----:B------:R-:W-:-:S02]  /*204b0*/  IMAD.MOV.U32 R13, RZ, RZ, R5 ;  /* 0x000000ffff0d7224 */ /* 0x000fc400078e0005 */
[----:B------:R-:W0:Y:S01]  /*204c0*/  LDSM.16.M88.4 R4, [R11+0x12000] ;  /* 0x012000000b04783b */ /* 0x000e220000000200 */
[----:B------:R-:W-:Y:S02]  /*204d0*/  STL.64 [R1+0x190], R20 ;  /* 0x0001901401007387 */ /* 0x000fe40000100a00 */
[----:B------:R1:W-:Y:S01]  /*204e0*/  STL.64 [R1+0x198], R22 ;  /* 0x0001981601007387 */ /* 0x0003e20000100a00 */
[----:B0-----:R-:W-:Y:S01]  /*204f0*/  STL.64 [R1+0x160], R4 ;  /* 0x0001600401007387 */ /* 0x001fe20000100a00 */
[----:B------:R-:W-:Y:S02]  /*20500*/  STL.64 [R1+0x168], R6 ;  /* 0x0001680601007387 */ /* 0x000fe40000100a00 */
[----:B------:R-:W0:Y:S04]  /*20510*/  LDSM.16.M88.4 R4, [R11+0x12800] ;  /* 0x012800000b04783b */ /* 0x000e280000000200 */
[--C-:B------:R-:W-:Y:S01]  /*20520*/  FADD R2, R26, -R12.reuse ;  /* 0x8000000c1a027221 */ /* 0x100fe20000000000 */
[----:B-1----:R1:W3:Y:S01]  /*20530*/  MUFU.EX2 R23, R3 ;  /* 0x0000000300177308 */ /* 0x0022e20000000800 */
[----:B----4-:R4:W-:Y:S01]  /*20540*/  STL [R1+0x1f30], R27 ;  /* 0x001f301b01007387 */ /* 0x0109e20000100800 */
[----:B------:R-:W-:Y:S01]  /*20550*/  FMNMX R26, R0, R27, !PT ;  /* 0x0000001b001a7209 */ /* 0x000fe20007800000 */
[----:B--2---:R-:W-:-:S02]  /*20560*/  FADD R0, R25, -R12 ;  /* 0x8000000c19007221 */ /* 0x004fc40000000000 */
[----:B-1----:R-:W-:Y:S01]  /*20570*/  FADD R3, R24, -R12 ;  /* 0x8000000c18037221 */ /* 0x002fe20000000000 */
[----:B0-----:R0:W-:Y:S01]  /*20580*/  STL.64 [R1+0x140], R4 ;  /* 0x0001400401007387 */ /* 0x0011e20000100a00 */
[----:B------:R1:W-:Y:S02]  /*20590*/  STL.64 [R1+0x148], R6 ;  /* 0x0001480601007387 */ /* 0x0003e40000100a00 */
[----:B----4-:R-:W2:Y:S02]  /*205a0*/  LDL R27, [R1+0x668] ;  /* 0x00066800011b7983 */ /* 0x010ea40000100800 */
[----:B0-----:R-:W-:-:S04]  /*205b0*/  FMUL R4, R2, 1.4426950216293334961 ;  /* 0x3fb8aa3b02047820 */ /* 0x001fc80000400000 */
[----:B------:R0:W4:Y:S01]  /*205c0*/  MUFU.EX2 R11, R4 ;  /* 0x00000004000b7308 */ /* 0x0001220000000800 */
[----:B---3--:R-:W-:Y:S01]  /*205d0*/  STL [R1+0x6cc], R23 ;  /* 0x0006cc1701007387 */ /* 0x008fe20000100800 */
[----:B-1----:R-:W3:Y:S02]  /*205e0*/  LDL.LU R6, [R1+0x628] ;  /* 0x0006280001067983 */ /* 0x002ee40000300800 */
[----:B------:R-:W5:Y:S02]  /*205f0*/  LDL.LU R7, [R1+0x62c] ;  /* 0x00062c0001077983 */ /* 0x000f640000300800 */
[----:B------:R-:W2:Y:S01]  /*20600*/  LDL.LU R5, [R1+0x624] ;  /* 0x0006240001057983 */ /* 0x000ea20000300800 */
[----:B------:R-:W2:Y:S01]  /*20610*/  LDL.LU R25, [R1+0x50] ;  /* 0x0000500001197983 */ /* 0x000ea20000300800 */
[----:B------:R-:W-:Y:S02]  /*20620*/  STL [R1+0x404], R26 ;  /* 0x0004041a01007387 */ /* 0x000fe40000100800 */
[----:B------:R-:W-:Y:S01]  /*20630*/  FADD R2, R10, -R12 ;  /* 0x8000000c0a027221 */ /* 0x000fe20000000000 */
[----:B0-----:R-:W2:Y:S01]  /*20640*/  LDL.LU R4, [R1+0x620] ;  /* 0x0006200001047983 */ /* 0x001ea20000300800 */
[----:B------:R-:W2:Y:S03]  /*20650*/  LDL.LU R10, [R1+0x618] ;  /* 0x00061800010a7983 */ /* 0x000ea60000300800 */
[----:B----4-:R0:W-:Y:S04]  /*20660*/  STL [R1+0x688], R11 ;  /* 0x0006880b01007387 */ /* 0x0101e80000100800 */
[----:B0-----:R-:W4:Y:S01]  /*20670*/  LDL.LU R11, [R1+0x61c] ;  /* 0x00061c00010b7983 */ /* 0x001f220000300800 */
[----:B------:R-:W2:Y:S02]  /*20680*/  LDL.LU R22, [R1+0x610] ;  /* 0x0006100001167983 */ /* 0x000ea40000300800 */
[----:B------:R-:W2:Y:S02]  /*20690*/  LDL.LU R24, [R1+0x58] ;  /* 0x0000580001187983 */ /* 0x000ea40000300800 */
[----:B------:R0:W-:Y:S02]  /*206a0*/  STL [R1+0x1f88], R26 ;  /* 0x001f881a01007387 */ /* 0x0001e40000100800 */
[----:B0-----:R-:W3:Y:S04]  /*206b0*/  LDL R26, [R1+0x670] ;  /* 0x00067000011a7983 */ /* 0x001ee80000100800 */
[----:B--2---:R0:W-:Y:S04]  /*206c0*/  STL.64 [R1+0x1f80], R24 ;  /* 0x001f801801007387 */ /* 0x0041e80000100a00 */
[----:B0-----:R-:W2:Y:S01]  /*206d0*/  LDL.64 R24, [R1+0x1c0] ;  /* 0x0001c00001187983 */ /* 0x001ea20000100a00 */
[----:B---3--:R-:W-:-:S02]  /*206e0*/  FMUL R6, R28, R6 ;  /* 0x000000061c067220 */ /* 0x008fc40000400000 */
[----:B-----5:R-:W-:Y:S02]  /*206f0*/  FMUL R7, R28, R7 ;  /* 0x000000071c077220 */ /* 0x020fe40000400000 */
[C---:B------:R-:W-:Y:S02]  /*20700*/  FMUL R4, R8.reuse, R4 ;  /* 0x0000000408047220 */ /* 0x040fe40000400000 */
[----:B------:R-:W-:Y:S01]  /*20710*/  FMUL R5, R8, R5 ;  /* 0x0000000508057220 */ /* 0x000fe20000400000 */
[----:B------:R-:W-:Y:S02]  /*20720*/  F2FP.BF16.PACK_AB R17, R26, R17 ;  /* 0x000000111a11723e */ /* 0x000fe400000010ff */
[----:B------:R-:W-:Y:S02]  /*20730*/  F2FP.BF16.PACK_AB R19, R19, R9 ;  /* 0x000000091313723e */ /* 0x000fe400000010ff */
[----:B------:R-:W-:Y:S02]  /*20740*/  F2FP.BF16.PACK_AB R16, R27, R16 ;  /* 0x000000101b10723e */ /* 0x000fe400000010ff */
[----:B------:R-:W-:Y:S01]  /*20750*/  F2FP.BF16.PACK_AB R18, R23, R18 ;  /* 0x000000121712723e */ /* 0x000fe200000010ff */
[----:B------:R-:W-:Y:S01]  /*20760*/  FMUL R0, R0, 1.4426950216293334961 ;  /* 0x3fb8aa3b00007820 */ /* 0x000fe20000400000 */
[----:B------:R-:W3:Y:S01]  /*20770*/  LDL.LU R9, [R1+0x614] ;  /* 0x0006140001097983 */ /* 0x000ee20000300800 */
[----:B------:R-:W5:Y:S04]  /*20780*/  LDL.LU R23, [R1+0x604] ;  /* 0x0006040001177983 */ /* 0x000f680000300800 */
[----:B------:R-:W0:Y:S01]  /*20790*/  MUFU.EX2 R0, R0 ;  /* 0x0000000000007308 */ /* 0x000e220000000800 */
[----:B------:R-:W-:Y:S01]  /*207a0*/  FADD R12, -R12, R29 ;  /* 0x0000001d0c0c7221 */ /* 0x000fe20000000100 */
[----:B0-----:R-:W-:Y:S01]  /*207b0*/  STL [R1+0x620], R0 ;  /* 0x0006200001007387 */ /* 0x001fe20000100800 */
[----:B------:R-:W3:Y:S01]  /*207c0*/  LDL.LU R26, [R1+0x1f88] ;  /* 0x001f8800011a7983 */ /* 0x000ee20000300800 */
[----:B--2---:R-:W-:Y:S01]  /*207d0*/  HMMA.16816.F32.BF16 R4, R16, R24, R4 ;  /* 0x000000181004723c */ /* 0x004fe20000041804 */
[----:B------:R-:W-:Y:S11]  /*207e0*/  MOV R29, R25 ;  /* 0x00000019001d7202 */ /* 0x000ff60000000f00 */
[----:B------:R-:W-:Y:S11]  /*207f0*/  @!UPT UIADD3 URZ, URZ, URZ, URZ ;  /* 0x0000003f3f3ff290 */ /* 0x000ff6000fffe03f */
[----:B------:R-:W-:Y:S01]  /*20800*/  STL.64 [R1+0x90], R4 ;  /* 0x0000900401007387 */ /* 0x000fe20000100a00 */
[----:B------:R0:W-:Y:S02]  /*20810*/  STL.64 [R1+0x98], R6 ;  /* 0x0000980601007387 */ /* 0x0001e40000100a00 */
[----:B------:R-:W2:Y:S01]  /*20820*/  LDL.LU.64 R24, [R1+0x1f80] ;  /* 0x001f800001187983 */ /* 0x000ea20000300a00 */
[----:B0-----:R-:W5:Y:S01]  /*20830*/  LDL.LU R6, [R1+0x608] ;  /* 0x0006080001067983 */ /* 0x001f620000300800 */
[----:B------:R-:W5:Y:S02]  /*20840*/  LDL.LU R7, [R1+0x60c] ;  /* 0x00060c0001077983 */ /* 0x000f640000300800 */
[----:B------:R-:W5:Y:S02]  /*20850*/  LDL.LU R27, [R1+0x600] ;  /* 0x00060000011b7983 */ /* 0x000f640000300800 */
[----:B------:R0:W-:Y:S02]  /*20860*/  STL [R1+0x1ee4], R29 ;  /* 0x001ee41d01007387 */ /* 0x0001e40000100800 */
[----:B0-----:R-:W5:Y:S01]  /*20870*/  LDL R29, [R1+0x418] ;  /* 0x00041800011d7983 */ /* 0x001f620000100800 */
[----:B------:R-:W-:-:S06]  /*20880*/  FMUL R2, R2, 1.4426950216293334961 ;  /* 0x3fb8aa3b02027820 */ /* 0x000fcc0000400000 */
[----:B------:R-:W0:Y:S01]  /*20890*/  MUFU.EX2 R2, R2 ;  /* 0x0000000200027308 */ /* 0x000e220000000800 */
[----:B---3--:R-:W-:Y:S01]  /*208a0*/  STL [R1+0x1f78], R26 ;  /* 0x001f781a01007387 */ /* 0x008fe20000100800 */
[C---:B------:R-:W-:Y:S02]  /*208b0*/  FMUL R10, R28.reuse, R10 ;  /* 0x0000000a1c0a7220 */ /* 0x040fe40000400000 */
[----:B----4-:R-:W-:Y:S02]  /*208c0*/  FMUL R11, R28, R11 ;  /* 0x0000000b1c0b7220 */ /* 0x010fe40000400000 */
[----:B------:R-:W-:Y:S02]  /*208d0*/  FMUL R8, R8, R22 ;  /* 0x0000001608087220 */ /* 0x000fe40000400000 */
[----:B--2---:R-:W-:Y:S01]  /*208e0*/  FADD R0, R25, -R26 ;  /* 0x8000001a19007221 */ /* 0x004fe20000000000 */
[----:B------:R1:W-:Y:S01]  /*208f0*/  STL [R1+0x1f74], R24 ;  /* 0x001f741801007387 */ /* 0x0003e20000100800 */
[----:B------:R-:W-:Y:S01]  /*20900*/  MOV R25, R14 ;  /* 0x0000000e00197202 */ /* 0x000fe20000000f00 */
[----:B------:R-:W2:Y:S02]  /*20910*/  LDL.LU R22, [R1+0x5f8] ;  /* 0x0005f80001167983 */ /* 0x000ea40000300800 */
[----:B-1----:R-:W-:-:S02]  /*20920*/  IMAD.MOV.U32 R24, RZ, RZ, R15 ;  /* 0x000000ffff187224 */ /* 0x002fc400078e000f */
[----:B------:R-:W3:Y:S01]  /*20930*/  LDL.LU R15, [R1+0x5fc] ;  /* 0x0005fc00010f7983 */ /* 0x000ee20000300800 */
[----:B------:R-:W4:Y:S02]  /*20940*/  LDL.LU R14, [R1+0x5f0] ;  /* 0x0005f000010e7983 */ /* 0x000f240000300800 */
[----:B0-----:R-:W-:Y:S02]  /*20950*/  STL [R1+0x610], R2 ;  /* 0x0006100201007387 */ /* 0x001fe40000100800 */
[----:B------:R-:W4:Y:S02]  /*20960*/  LDL.LU R26, [R1+0x1f78] ;  /* 0x001f7800011a7983 */ /* 0x000f240000300800 */
[----:B-----5:R-:W-:-:S07]  /*20970*/  FMUL R9, R29, R9 ;  /* 0x000000091d097220 */ /* 0x020fce0000400000 */
[----:B------:R-:W-:Y:S01]  /*20980*/  HMMA.16816.F32.BF16 R8, R16, R24, R8 ;  /* 0x000000181008723c */ /* 0x000fe20000041808 */
[----:B------:R-:W5:Y:S01]  /*20990*/  LDL.LU R24, [R1+0x1f74] ;  /* 0x001f740001187983 */ /* 0x000f620000300800 */
[C---:B------:R-:W-:Y:S02]  /*209a0*/  FMUL R6, R28.reuse, R6 ;  /* 0x000000061c067220 */ /* 0x040fe40000400000 */
[----:B------:R-:W-:Y:S02]  /*209b0*/  FMUL R7, R28, R7 ;  /* 0x000000071c077220 */ /* 0x000fe40000400000 */
[C---:B------:R-:W-:Y:S02]  /*209c0*/  FMUL R4, R29.reuse, R27 ;  /* 0x0000001b1d047220 */ /* 0x040fe40000400000 */
[----:B------:R-:W-:Y:S02]  /*209d0*/  FMUL R5, R29, R23 ;  /* 0x000000171d057220 */ /* 0x000fe40000400000 */
[----:B------:R-:W-:-:S05]  /*209e0*/  FMUL R3, R3, 1.4426950216293334961 ;  /* 0x3fb8aa3b03037820 */ /* 0x000fca0000400000 */
[----:B------:R-:W-:Y:S01]  /*209f0*/  HMMA.16816.F32.BF16 R4, R16, R20, R4 ;  /* 0x000000141004723c */ /* 0x000fe20000041804 */
[----:B------:R-:W0:Y:S01]  /*20a00*/  MUFU.EX2 R3, R3 ;  /* 0x0000000300037308 */ /* 0x000e220000000800 */
[----:B------:R-:W-:-:S06]  /*20a10*/  FMUL R25, R12, 1.4426950216293334961 ;  /* 0x3fb8aa3b0c197820 */ /* 0x000fcc0000400000 */
[----:B------:R1:W-:Y:S01]  /*20a20*/  STL.64 [R1+0xf0], R8 ;  /* 0x0000f00801007387 */ /* 0x0003e20000100a00 */
[----:B------:R2:W-:Y:S03]  /*20a30*/  STL.64 [R1+0xf8], R10 ;  /* 0x0000f80a01007387 */ /* 0x0005e60000100a00 */
[----:B-1----:R-:W5:Y:S01]  /*20a40*/  LDL.LU R9, [R1+0x5f4] ;  /* 0x0005f40001097983 */ /* 0x002f620000300800 */
[C---:B--2---:R-:W-:Y:S02]  /*20a50*/  FMUL R10, R28.reuse, R22 ;  /* 0x000000161c0a7220 */ /* 0x044fe40000400000 */
[----:B---3--:R-:W-:Y:S02]  /*20a60*/  FMUL R11, R28, R15 ;  /* 0x0000000f1c0b7220 */ /* 0x008fe40000400000 */
[----:B----4-:R-:W-:Y:S02]  /*20a70*/  FMUL R8, R29, R14 ;  /* 0x0000000e1d087220 */ /* 0x010fe40000400000 */
[----:B-----5:R-:W-:-:S05]  /*20a80*/  FADD R24, R24, -R26 ;  /* 0x8000001a18187221 */ /* 0x020fca0000000000 */
[----:B------:R-:W-:Y:S01]  /*20a90*/  STL [R1+0x1f34], R24 ;  /* 0x001f341801007387 */ /* 0x000fe20000100800 */
[----:B------:R-:W-:Y:S02]  /*20aa0*/  STL [R1+0x1f5c], R26 ;  /* 0x001f5c1a01007387 */ /* 0x000fe40000100800 */
[----:B------:R-:W-:Y:S02]  /*20ab0*/  STL [R1+0x1f58], R25 ;  /* 0x001f581901007387 */ /* 0x000fe40000100800 */
[----:B------:R-:W2:Y:S01]  /*20ac0*/  LDL.LU R2, [R1+0x5e4] ;  /* 0x0005e40001027983 */ /* 0x000ea20000300800 */
[----:B0-----:R-:W-:Y:S01]  /*20ad0*/  STL [R1+0x600], R3 ;  /* 0x0006000301007387 */ /* 0x001fe20000100800 */
[----:B------:R-:W3:Y:S02]  /*20ae0*/  LDL.LU R22, [R1+0x5e8] ;  /* 0x0005e80001167983 */ /* 0x000ee40000300800 */
[----:B------:R-:W4:Y:S02]  /*20af0*/  LDL.LU R23, [R1+0x5ec] ;  /* 0x0005ec0001177983 */ /* 0x000f240000300800 */
[----:B------:R-:W-:Y:S01]  /*20b00*/  STL.64 [R1+0xe0], R4 ;  /* 0x0000e00401007387 */ /* 0x000fe20000100a00 */
[----:B------:R0:W-:Y:S01]  /*20b10*/  STL.64 [R1+0xe8], R6 ;  /* 0x0000e80601007387 */ /* 0x0001e20000100a00 */
[----:B------:R-:W5:Y:S02]  /*20b20*/  LDL.LU R14, [R1+0x5d8] ;  /* 0x0005d800010e7983 */ /* 0x000f640000300800 */
[----:B------:R-:W2:Y:S02]  /*20b30*/  LDL.LU R15, [R1+0x5dc] ;  /* 0x0005dc00010f7983 */ /* 0x000ea40000300800 */
[----:B------:R-:W2:Y:S01]  /*20b40*/  LDL.LU R21, [R1+0x5c8] ;  /* 0x0005c80001157983 */ /* 0x000ea20000300800 */
[----:B------:R-:W2:Y:S04]  /*20b50*/  LDL.LU R20, [R1+0x5e0] ;  /* 0x0005e00001147983 */ /* 0x000ea80000300800 */
[----:B0-----:R-:W2:Y:S01]  /*20b60*/  LDL.LU R7, [R1+0x5cc] ;  /* 0x0005cc0001077983 */ /* 0x001ea20000300800 */
[----:B------:R-:W2:Y:S02]  /*20b70*/  LDL.LU R24, [R1+0x5b8] ;  /* 0x0005b80001187983 */ /* 0x000ea40000300800 */
[----:B------:R-:W-:Y:S01]  /*20b80*/  IMAD.MOV.U32 R25, RZ, RZ, R13 ;  /* 0x000000ffff197224 */ /* 0x000fe200078e000d */
[----:B--2---:R0:W-:Y:S04]  /*20b90*/  STL [R1+0x1f70], R24 ;  /* 0x001f701801007387 */ /* 0x0041e80000100800 */
[----:B0-----:R-:W2:Y:S01]  /*20ba0*/  LDL R24, [R1+0x170] ;  /* 0x0001700001187983 */ /* 0x001ea20000100800 */
[----:B------:R-:W-:-:S02]  /*20bb0*/  FMUL R9, R29, R9 ;  /* 0x000000091d097220 */ /* 0x000fc40000400000 */
[----:B------:R-:W3:Y:S02]  /*20bc0*/  LDL.LU R13, [R1+0x5bc] ;  /* 0x0005bc00010d7983 */ /* 0x000ee40000300800 */
[----:B------:R-:W3:Y:S01]  /*20bd0*/  LDL.LU R12, [R1+0x5d0] ;  /* 0x0005d000010c7983 */ /* 0x000ee20000300800 */
[----:B------:R-:W3:Y:S01]  /*20be0*/  LDL.LU R4, [R1+0x5d4] ;  /* 0x0005d40001047983 */ /* 0x000ee20000300800 */
[----:B------:R-:W3:Y:S02]  /*20bf0*/  LDL.LU R3, [R1+0x5c0] ;  /* 0x0005c00001037983 */ /* 0x000ee40000300800 */
[----:B------:R-:W3:Y:S01]  /*20c00*/  LDL.LU R5, [R1+0x5c4] ;  /* 0x0005c40001057983 */ /* 0x000ee20000300800 */
[----:B--2---:R-:W-:Y:S01]  /*20c10*/  HMMA.16816.F32.BF16 R8, R16, R24, R8 ;  /* 0x000000181008723c */ /* 0x004fe20000041808 */
[----:B------:R-:W2:Y:S11]  /*20c20*/  LDL.LU R24, [R1+0x1f70] ;  /* 0x001f700001187983 */ /* 0x000eb60000300800 */
[----:B------:R-:W-:Y:S11]  /*20c30*/  @!UPT UIADD3 URZ, URZ, URZ, URZ ;  /* 0x0000003f3f3ff290 */ /* 0x000ff6000fffe03f */
[----:B------:R0:W-:Y:S01]  /*20c40*/  STL.64 [R1+0xd0], R8 ;  /* 0x0000d00801007387 */ /* 0x0001e20000100a00 */
[----:B------:R3:W-:Y:S03]  /*20c50*/  STL.64 [R1+0xd8], R10 ;  /* 0x0000d80a01007387 */ /* 0x0007e60000100a00 */
[----:B0-----:R-:W4:Y:S01]  /*20c60*/  LDL.LU R8, [R1+0x5b0] ;  /* 0x0005b00001087983 */ /* 0x001f220000300800 */
[C---:B---3--:R-:W-:Y:S02]  /*20c70*/  FMUL R11, R28.reuse, R13 ;  /* 0x0000000d1c0b7220 */ /* 0x048fe40000400000 */
[C---:B------:R-:W-:Y:S02]  /*20c80*/  FMUL R6, R28.reuse, R21 ;  /* 0x000000151c067220 */ /* 0x040fe40000400000 */
[----:B------:R-:W-:Y:S02]  /*20c90*/  FMUL R21, R29, R2 ;  /* 0x000000021d157220 */ /* 0x000fe40000400000 */
[----:B------:R-:W3:Y:S04]  /*20ca0*/  LDL.LU R2, [R1+0x100] ;  /* 0x0001000001027983 */ /* 0x000ee80000300800 */
[----:B------:R-:W0:Y:S01]  /*20cb0*/  S2R R13, SR_TID.X ;  /* 0x00000000000d7919 */ /* 0x000e220000002100 */
[----:B--2---:R-:W-:-:S05]  /*20cc0*/  FMUL R10, R28, R24 ;  /* 0x000000181c0a7220 */ /* 0x004fca0000400000 */
[----:B------:R-:W-:Y:S04]  /*20cd0*/  STL.64 [R1+0x1f68], R10 ;  /* 0x001f680a01007387 */ /* 0x000fe80000100a00 */
[----:B----4-:R1:W-:Y:S01]  /*20ce0*/  STL [R1+0x1f60], R8 ;  /* 0x001f600801007387 */ /* 0x0103e20000100800 */
[----:B------:R-:W2:Y:S03]  /*20cf0*/  LDL R9, [R1+0x164] ;  /* 0x0001640001097983 */ /* 0x000ea60000100800 */
[----:B-1----:R-:W2:Y:S01]  /*20d00*/  LDL R8, [R1+0x160] ;  /* 0x0001600001087983 */ /* 0x002ea20000100800 */
[C---:B0-----:R-:W-:Y:S01]  /*20d10*/  LOP3.LUT R27, R13.reuse, 0x7, RZ, 0xc0, !PT ;  /* 0x000000070d1b7812 */ /* 0x041fe200078ec0ff */
[----:B------:R-:W-:-:S02]  /*20d20*/  SHF.L.U32 R13, R13, 0x1, RZ ;  /* 0x000000010d0d7819 */ /* 0x000fc400000006ff */
[C---:B------:R-:W-:Y:S02]  /*20d30*/  FMUL R22, R28.reuse, R22 ;  /* 0x000000161c167220 */ /* 0x040fe40000400000 */
[----:B------:R-:W-:Y:S02]  /*20d40*/  FMUL R23, R28, R23 ;  /* 0x000000171c177220 */ /* 0x000fe40000400000 */
[----:B------:R-:W-:Y:S02]  /*20d50*/  FMUL R20, R29, R20 ;  /* 0x000000141d147220 */ /* 0x000fe40000400000 */
[----:B------:R-:W-:Y:S01]  /*20d60*/  IMAD R27, R27, 0x110, RZ ;  /* 0x000001101b1b7824 */ /* 0x000fe200078e02ff */
[----:B------:R-:W4:Y:S04]  /*20d70*/  LDL.LU.64 R10, [R1+0x1f68] ;  /* 0x001f6800010a7983 */ /* 0x000f280000300a00 */
[----:B------:R-:W-:-:S06]  /*20d80*/  LOP3.LUT R27, R27, 0x30, R13, 0x78, !PT ;  /* 0x000000301b1b7812 */ /* 0x000fcc00078e780d */
[----:B------:R-:W0:Y:S01]  /*20d90*/  LDSM.16.M88.4 R24, [R27+0x13000] ;  /* 0x013000001b18783b */ /* 0x000e220000000200 */
[C---:B------:R-:W-:Y:S02]  /*20da0*/  FMUL R7, R28.reuse, R7 ;  /* 0x000000071c077220 */ /* 0x040fe40000400000 */
[C---:B------:R-:W-:Y:S02]  /*20db0*/  FMUL R13, R29.reuse, R4 ;  /* 0x000000041d0d7220 */ /* 0x040fe40000400000 */
[C---:B------:R-:W-:Y:S02]  /*20dc0*/  FMUL R4, R29.reuse, R3 ;  /* 0x000000031d047220 */ /* 0x040fe40000400000 */
[----:B------:R-:W-:Y:S01]  /*20dd0*/  FMUL R5, R29, R5 ;  /* 0x000000051d057220 */ /* 0x000fe20000400000 */
[----:B--2---:R-:W-:Y:S01]  /*20de0*/  HMMA.16816.F32.BF16 R20, R16, R8, R20 ;  /* 0x000000081014723c */ /* 0x004fe20000041814 */
[----:B------:R-:W2:Y:S11]  /*20df0*/  LDL.LU R8, [R1+0x1f60] ;  /* 0x001f600001087983 */ /* 0x000eb60000300800 */
[----:B------:R-:W-:Y:S11]  /*20e00*/  @!UPT UIADD3 URZ, URZ, URZ, URZ ;  /* 0x0000003f3f3ff290 */ /* 0x000ff6000fffe03f */
[----:B------:R-:W-:Y:S01]  /*20e10*/  STL.64 [R1+0xc0], R20 ;  /* 0x0000c01401007387 */ /* 0x000fe20000100a00 */
[----:B------:R-:W-:Y:S02]  /*20e20*/  STL.64 [R1+0xc8], R22 ;  /* 0x0000c81601007387 */ /* 0x000fe40000100a00 */
[----:B0-----:R-:W-:Y:S02]  /*20e30*/  STL.64 [R1+0x130], R24 ;  /* 0x0001301801007387 */ /* 0x001fe40000100a00 */
[----:B------:R-:W-:Y:S01]  /*20e40*/  STL.64 [R1+0x138], R26 ;  /* 0x0001381a01007387 */ /* 0x000fe20000100a00 */
[----:B------:R-:W-:Y:S01]  /*20e50*/  STL.64 [R1+0x1f50], R6 ;  /* 0x001f500601007387 */ /* 0x000fe20000100a00 */
[----:B------:R0:W-:Y:S03]  /*20e60*/  STL.64 [R1+0x1f48], R4 ;  /* 0x001f480401007387 */ /* 0x0001e60000100a00 */
[----:B0-----:R-:W3:Y:S04]  /*20e70*/  LDL R4, [R1+0x140] ;  /* 0x0001400001047983 */ /* 0x001ee80000100800 */
[----:B------:R-:W3:Y:S01]  /*20e80*/  LDL R5, [R1+0x144] ;  /* 0x0001440001057983 */ /* 0x000ee20000100800 */
[----:B------:R-:W4:Y:S03]  /*20e90*/  LDL.LU R9, [R1+0x5b4] ;  /* 0x0005b40001097983 */ /* 0x000f260000300800 */
[----:B------:R-:W0:Y:S01]  /*20ea0*/  S2R R27, SR_TID.X ;  /* 0x00000000001b7919 */ /* 0x000e220000002100 */
[----:B-----5:R-:W-:-:S02]  /*20eb0*/  FMUL R14, R28, R14 ;  /* 0x0000000e1c0e7220 */ /* 0x020fc40000400000 */
[----:B------:R-:W-:Y:S02]  /*20ec0*/  FMUL R15, R28, R15 ;  /* 0x0000000f1c0f7220 */ /* 0x000fe40000400000 */
[----:B------:R-:W-:Y:S02]  /*20ed0*/  FMUL R12, R29, R12 ;  /* 0x0000000c1d0c7220 */ /* 0x000fe40000400000 */
[----:B------:R-:W-:Y:S01]  /*20ee0*/  IMAD.MOV.U32 R20, RZ, RZ, R24 ;  /* 0x000000ffff147224 */ /* 0x000fe200078e0018 */
[----:B------:R-:W-:Y:S02]  /*20ef0*/  MOV R3, R25 ;  /* 0x0000001900037202 */ /* 0x000fe40000000f00 */
[C---:B0-----:R-:W-:Y:S01]  /*20f00*/  LOP3.LUT R24, R27.reuse, 0x7, RZ, 0xc0, !PT ;  /* 0x000000071b187812 */ /* 0x041fe200078ec0ff */
[----:B------:R-:W-:Y:S02]  /*20f10*/  IMAD.SHL.U32 R27, R27, 0x2, RZ ;  /* 0x000000021b1b7824 */ /* 0x000fe400078e00ff */
[----:B--2---:R-:W-:Y:S01]  /*20f20*/  FMUL R8, R29, R8 ;  /* 0x000000081d087220 */ /* 0x004fe20000400000 */
[----:B---3--:R-:W-:Y:S07]  /*20f30*/  HMMA.16816.F32.BF16 R4, R16, R4, R12 ;  /* 0x000000041004723c */ /* 0x008fee000004180c */
[----:B------:R-:W-:-:S05]  /*20f40*/  IMAD R15, R24, 0x110, RZ ;  /* 0x00000110180f7824 */ /* 0x000fca00078e02ff */
[----:B------:R-:W-:-:S05]  /*20f50*/  LOP3.LUT R15, R15, 0x30, R27, 0x78, !PT ;  /* 0x000000300f0f7812 */ /* 0x000fca00078e781b */
[----:B------:R-:W-:Y:S06]  /*20f60*/  LDSM.16.M88.4 R24, [R15+0x14000] ;  /* 0x014000000f18783b */ /* 0x000fec0000000200 */
[----:B------:R-:W-:Y:S01]  /*20f70*/  STL.64 [R1+0xb0], R4 ;  /* 0x0000b00401007387 */ /* 0x000fe20000100a00 */
[----:B------:R-:W-:Y:S02]  /*20f80*/  STL.64 [R1+0xb8], R6 ;  /* 0x0000b80601007387 */ /* 0x000fe40000100a00 */
[----:B----4-:R-:W-:Y:S02]  /*20f90*/  STL.64 [R1+0x1f40], R10 ;  /* 0x001f400a01007387 */ /* 0x010fe40000100a00 */
[----:B------:R0:W-:Y:S02]  /*20fa0*/  STL.64 [R1+0x1f38], R8 ;  /* 0x001f380801007387 */ /* 0x0001e40000100a00 */
[----:B0-----:R-:W-:-:S02]  /*20fb0*/  MOV R8, R20 ;  /* 0x0000001400087202 */ /* 0x001fc40000000f00 */
[----:B------:R-:W0:Y:S01]  /*20fc0*/  LDSM.16.M88.4 R20, [R15+0x13800] ;  /* 0x013800000f14783b */ /* 0x000e220000000200 */
[----:B------:R-:W-:Y:S02]  /*20fd0*/  IMAD.MOV.U32 R9, RZ, RZ, R3 ;  /* 0x000000ffff097224 */ /* 0x000fe400078e0003 */
[----:B------:R-:W2:Y:S01]  /*20fe0*/  LDL.LU R3, [R1+0x5a4] ;  /* 0x0005a40001037983 */ /* 0x000ea20000300800 */
[----:B0-----:R0:W-:Y:S01]  /*20ff0*/  STL.64 [R1+0x120], R20 ;  /* 0x0001201401007387 */ /* 0x0011e20000100a00 */
[----:B------:R-:W-:Y:S01]  /*21000*/  STL.64 [R1+0x128], R22 ;  /* 0x0001281601007387 */ /* 0x000fe20000100a00 */
[----:B------:R-:W-:Y:S01]  /*21010*/  MOV R5, R20 ;  /* 0x0000001400057202 */ /* 0x000fe20000000f00 */
[----:B------:R-:W-:Y:S01]  /*21020*/  IMAD.MOV.U32 R4, RZ, RZ, R21 ;  /* 0x000000ffff047224 */ /* 0x000fe200078e0015 */
[----:B------:R-:W-:Y:S01]  /*21030*/  STL.64 [R1+0x80], R24 ;  /* 0x0000801801007387 */ /* 0x000fe20000100a00 */
[----:B------:R1:W-:Y:S01]  /*21040*/  STL.64 [R1+0x88], R26 ;  /* 0x0000881a01007387 */ /* 0x0003e20000100a00 */
[----:B0-----:R-:W-:Y:S01]  /*21050*/  MOV R21, R24 ;  /* 0x0000001800157202 */ /* 0x001fe20000000f00 */
[----:B------:R-:W-:Y:S01]  /*21060*/  IMAD.MOV.U32 R20, RZ, RZ, R25 ;  /* 0x000000ffff147224 */ /* 0x000fe200078e0019 */
[----:B-1----:R-:W3:Y:S01]  /*21070*/  LDL.LU R26, [R1+0x1f5c] ;  /* 0x001f5c00011a7983 */ /* 0x002ee20000300800 */
[----:B------:R-:W4:Y:S02]  /*21080*/  LDL.LU R25, [R1+0x1f58] ;  /* 0x001f580001197983 */ /* 0x000f240000300800 */
[----:B------:R-:W5:Y:S02]  /*21090*/  LDL.LU R23, [R1+0x5ac] ;  /* 0x0005ac0001177983 */ /* 0x000f640000300800 */
[----:B------:R-:W2:Y:S01]  /*210a0*/  LDL.LU R22, [R1+0x5a0] ;  /* 0x0005a00001167983 */ /* 0x000ea20000300800 */
[----:B------:R0:W-:Y:S02]  /*210b0*/  STL.64 [R1+0x1f28], R20 ;  /* 0x001f281401007387 */ /* 0x0001e40000100a00 */
[----:B0-----:R-:W-:Y:S01]  /*210c0*/  MOV R20, R5 ;  /* 0x0000000500147202 */ /* 0x001fe20000000f00 */
[----:B------:R-:W-:-:S02]  /*210d0*/  IMAD.MOV.U32 R21, RZ, RZ, R4 ;  /* 0x000000ffff157224 */ /* 0x000fc400078e0004 */
[----:B------:R-:W0:Y:S02]  /*210e0*/  LDSM.16.M88.4 R4, [R15+0x14800] ;  /* 0x014800000f04783b */ /* 0x000e240000000200 */
[----:B------:R-:W1:Y:S02]  /*210f0*/  LDSM.16.M88.4 R12, [R15+0x15000] ;  /* 0x015000000f0c783b */ /* 0x000e640000000200 */
[----:B0-----:R-:W-:Y:S02]  /*21100*/  STL.64 [R1+0x10], R4 ;  /* 0x0000100401007387 */ /* 0x001fe40000100a00 */
[----:B------:R0:W-:Y:S01]  /*21110*/  STL.64 [R1+0x18], R6 ;  /* 0x0000180601007387 */ /* 0x0001e20000100a00 */
[----:B------:R-:W-:Y:S01]  /*21120*/  MOV R24, R4 ;  /* 0x0000000400187202 */ /* 0x000fe20000000f00 */
[----:B------:R-:W-:Y:S01]  /*21130*/  IMAD.MOV.U32 R27, RZ, RZ, R5 ;  /* 0x000000ffff1b7224 */ /* 0x000fe200078e0005 */
[----:B0-----:R-:W2:Y:S01]  /*21140*/  LDL.LU.64 R6, [R1+0x1f50] ;  /* 0x001f500001067983 */ /* 0x001ea20000300a00 */
[----:B------:R-:W2:Y:S02]  /*21150*/  LDL.LU.64 R4, [R1+0x1f48] ;  /* 0x001f480001047983 */ /* 0x000ea40000300a00 */
[----:B-1----:R0:W-:Y:S02]  /*21160*/  STL.64 [R1+0x1f10], R14 ;  /* 0x001f100e01007387 */ /* 0x0021e40000100a00 */
[----:B0-----:R-:W3:Y:S01]  /*21170*/  LDL.LU R15, [R1+0x5a8] ;  /* 0x0005a800010f7983 */ /* 0x001ee20000300800 */
[----:B------:R0:W-:Y:S02]  /*21180*/  STL.64 [R1+0x1f08], R12 ;  /* 0x001f080c01007387 */ /* 0x0001e40000100a00 */
[----:B------:R-:W3:Y:S01]  /*21190*/  LDL.LU.64 R10, [R1+0x1f40] ;  /* 0x001f4000010a7983 */ /* 0x000ee20000300a00 */
[----:B--2---:R-:W-:Y:S01]  /*211a0*/  HMMA.16816.F32.BF16 R4, R16, R8, R4 ;  /* 0x000000081004723c */ /* 0x004fe20000041804 */
[----:B------:R-:W2:Y:S01]  /*211b0*/  LDL.LU.64 R8, [R1+0x1f38] ;  /* 0x001f380001087983 */ /* 0x000ea20000300a00 */
[----:B------:R-:W-:-:S06]  /*211c0*/  FMUL R0, R0, 1.4426950216293334961 ;  /* 0x3fb8aa3b00007820 */ /* 0x000fcc0000400000 */
[----:B------:R-:W-:Y:S01]  /*211d0*/  MUFU.EX2 R0, R0 ;  /* 0x0000000000007308 */ /* 0x000fe20000000800 */
[----:B0-----:R-:W-:Y:S11]  /*211e0*/  MOV R12, R24 ;  /* 0x00000018000c7202 */ /* 0x001ff60000000f00 */
[----:B------:R-:W-:Y:S03]  /*211f0*/  @!UPT UIADD3 URZ, URZ, URZ, URZ ;  /* 0x0000003f3f3ff290 */ /* 0x000fe6000fffe03f */
[----:B------:R4:W-:Y:S02]  /*21200*/  STL.64 [R1+0xa0], R4 ;  /* 0x0000a00401007387 */ /* 0x0009e40000100a00 */
[----:B----4-:R-:W0:Y:S02]  /*21210*/  MUFU.EX2 R4, R25 ;  /* 0x0000001900047308 */ /* 0x010e240000000800 */
[----:B------:R3:W-:Y:S01]  /*21220*/  STL.64 [R1+0xa8], R6 ;  /* 0x0000a80601007387 */ /* 0x0007e20000100a00 */
[----:B------:R-:W4:Y:S02]  /*21230*/  LDL.LU R24, [R1+0x1f34] ;  /* 0x001f340001187983 */ /* 0x000f240000300800 */
[----:B------:R-:W-:Y:S02]  /*21240*/  IMAD.MOV.U32 R13, RZ, RZ, R27 ;  /* 0x000000ffff0d7224 */ /* 0x000fe400078e001b */
[----:B------:R-:W4:Y:S04]  /*21250*/  LDL.LU R27, [R1+0x1f30] ;  /* 0x001f3000011b7983 */ /* 0x000f280000300800 */
[----:B0-----:R0:W-:Y:S01]  /*21260*/  STL [R1+0x414], R4 ;  /* 0x0004140401007387 */ /* 0x0011e20000100800 */
[----:B---3--:R-:W-:-:S02]  /*21270*/  FMUL R6, R28, R15 ;  /* 0x0000000f1c067220 */ /* 0x008fc40000400000 */
[C---:B0-----:R-:W-:Y:S02]  /*21280*/  FMUL R4, R29.reuse, R22 ;  /* 0x000000161d047220 */ /* 0x041fe40000400000 */
[----:B--2---:R-:W-:-:S07]  /*21290*/  FMUL R9, R29, R9 ;  /* 0x000000091d097220 */ /* 0x004fce0000400000 */
[----:B------:R-:W-:Y:S01]  /*212a0*/  HMMA.16816.F32.BF16 R8, R16, R20, R8 ;  /* 0x000000141008723c */ /* 0x000fe20000041808 */
[----:B------:R-:W2:Y:S11]  /*212b0*/  LDL.LU.64 R20, [R1+0x1f28] ;  /* 0x001f280001147983 */ /* 0x000eb60000300a00 */
[----:B------:R-:W-:Y:S11]  /*212c0*/  @!UPT UIADD3 URZ, URZ, URZ, URZ ;  /* 0x0000003f3f3ff290 */ /* 0x000ff6000fffe03f */
[----:B------:R0:W-:Y:S01]  /*212d0*/  STL.64 [R1+0x2a0], R8 ;  /* 0x0002a00801007387 */ /* 0x0001e20000100a00 */
[----:B------:R1:W-:Y:S03]  /*212e0*/  STL.64 [R1+0x2a8], R10 ;  /* 0x0002a80a01007387 */ /* 0x0003e60000100a00 */
[----:B0-----:R-:W3:Y:S01]  /*212f0*/  LDL.LU R9, [R1+0x594] ;  /* 0x0005940001097983 */ /* 0x001ee20000300800 */
[----:B-1----:R-:W2:Y:S02]  /*21300*/  LDL.LU R10, [R1+0x598] ;  /* 0x00059800010a7983 */ /* 0x002ea40000300800 */
[----:B------:R-:W2:Y:S02]  /*21310*/  LDL.LU R11, [R1+0x59c] ;  /* 0x00059c00010b7983 */ /* 0x000ea40000300800 */
[----:B------:R-:W-:Y:S01]  /*21320*/  STL [R1+0x5a0], R0 ;  /* 0x0005a00001007387 */ /* 0x000fe20000100800 */
[----:B------:R-:W2:Y:S01]  /*21330*/  LDL.LU R8, [R1+0x590] ;  /* 0x0005900001087983 */ /* 0x000ea20000300800 */
[----:B------:R-:W2:Y:S02]  /*21340*/  LDL.LU R22, [R1+0x58c] ;  /* 0x00058c0001167983 */ /* 0x000ea40000300800 */
[----:B------:R-:W2:Y:S02]  /*21350*/  LDL.LU R15, [R1+0x568] ;  /* 0x00056800010f7983 */ /* 0x000ea40000300800 */
[----:B------:R-:W2:Y:S02]  /*21360*/  LDL.LU R14, [R1+0x580] ;  /* 0x00058000010e7983 */ /* 0x000ea40000300800 */
[----:B-----5:R-:W-:-:S02]  /*21370*/  FMUL R7, R28, R23 ;  /* 0x000000171c077220 */ /* 0x020fc40000400000 */
[----:B------:R-:W-:Y:S02]  /*21380*/  FMUL R5, R29, R3 ;  /* 0x000000031d057220 */ /* 0x000fe40000400000 */
[----:B----4-:R-:W-:Y:S02]  /*21390*/  FADD R3, -R26, R27 ;  /* 0x0000001b1a037221 */ /* 0x010fe40000000100 */
[----:B------:R-:W-:Y:S01]  /*213a0*/  FADD R2, R2, -R26 ;  /* 0x8000001a02027221 */ /* 0x000fe20000000000 */
[----:B--2---:R-:W-:Y:S01]  /*213b0*/  STL.64 [R1+0x1f20], R14 ;  /* 0x001f200e01007387 */ /* 0x004fe20000100a00 */
[----:B------:R0:W-:Y:S02]  /*213c0*/  STL.64 [R1+0x1f18], R12 ;  /* 0x001f180c01007387 */ /* 0x0001e40000100a00 */
[----:B------:R-:W2:Y:S02]  /*213d0*/  LDL.LU R27, [R1+0x584] ;  /* 0x00058400011b7983 */ /* 0x000ea40000300800 */
[----:B------:R-:W4:Y:S01]  /*213e0*/  LDL.LU R23, [R1+0x56c] ;  /* 0x00056c0001177983 */ /* 0x000f220000300800 */
[----:B------:R-:W5:Y:S01]  /*213f0*/  LDL.LU R26, [R1+0x538] ;  /* 0x00053800011a7983 */ /* 0x000f620000300800 */
[----:B------:R-:W2:Y:S01]  /*21400*/  LDL.LU R25, [R1+0x53c] ;  /* 0x00053c0001197983 */ /* 0x000ea20000300800 */
[----:B0-----:R-:W-:Y:S01]  /*21410*/  MOV R12, R21 ;  /* 0x00000015000c7202 */ /* 0x001fe20000000f00 */
[----:B------:R-:W-:-:S02]  /*21420*/  IMAD.MOV.U32 R13, RZ, RZ, R20 ;  /* 0x000000ffff0d7224 */ /* 0x000fc400078e0014 */
[----:B------:R-:W2:Y:S01]  /*21430*/  LDL.LU R20, [R1+0x560] ;  /* 0x0005600001147983 */ /* 0x000ea20000300800 */
[----:B------:R-:W2:Y:S02]  /*21440*/  LDL.LU R21, [R1+0x564] ;  /* 0x0005640001157983 */ /* 0x000ea40000300800 */
[----:B------:R-:W2:Y:S02]  /*21450*/  LDL.LU.64 R14, [R1+0x1f20] ;  /* 0x001f2000010e7983 */ /* 0x000ea40000300a00 */
[C---:B------:R-:W-:Y:S01]  /*21460*/  HMMA.16816.F32.BF16 R4, R16.reuse, R12, R4 ;  /* 0x0000000c1004723c */ /* 0x040fe20000041804 */
[----:B------:R-:W4:Y:S11]  /*21470*/  LDL.LU.64 R12, [R1+0x1f18] ;  /* 0x001f1800010c7983 */ /* 0x000f360000300a00 */
[----:B------:R-:W-:Y:S11]  /*21480*/  @!UPT UIADD3 URZ, URZ, URZ, URZ ;  /* 0x0000003f3f3ff290 */ /* 0x000ff6000fffe03f */
[----:B------:R-:W-:Y:S01]  /*21490*/  STL.64 [R1+0x290], R4 ;  /* 0x0002900401007387 */ /* 0x000fe20000100a00 */
[----:B------:R0:W-:Y:S03]  /*214a0*/  STL.64 [R1+0x298], R6 ;  /* 0x0002980601007387 */ /* 0x0001e60000100a00 */
[----:B0-----:R-:W5:Y:S01]  /*214b0*/  LDL.LU R7, [R1+0x588] ;  /* 0x0005880001077983 */ /* 0x001f620000300800 */
[----:B------:R-:W-:Y:S02]  /*214c0*/  FMUL R0, R24, 1.4426950216293334961 ;  /* 0x3fb8aa3b18007820 */ /* 0x000fe40000400000 */
[C---:B------:R-:W-:Y:S02]  /*214d0*/  FMUL R10, R28.reuse, R10 ;  /* 0x0000000a1c0a7220 */ /* 0x040fe40000400000 */
[C---:B------:R-:W-:Y:S02]  /*214e0*/  FMUL R11, R28.reuse, R11 ;  /* 0x0000000b1c0b7220 */ /* 0x040fe40000400000 */
[C---:B------:R-:W-:Y:S01]  /*214f0*/  FMUL R8, R29.reuse, R8 ;  /* 0x000000081d087220 */ /* 0x040fe20000400000 */
[----:B------:R0:W1:Y:S01]  /*21500*/  MUFU.EX2 R4, R0 ;  /* 0x0000000000047308 */ /* 0x0000620000000800 */
[C---:B---3--:R-:W-:Y:S01]  /*21510*/  FMUL R9, R29.reuse, R9 ;  /* 0x000000091d097220 */ /* 0x048fe20000400000 */
[----:B------:R-:W3:Y:S04]  /*21520*/  LDL.LU R24, [R1+0x530] ;  /* 0x0005300001187983 */ /* 0x000ee80000300800 */
[----:B0-----:R-:W3:Y:S04]  /*21530*/  LDL.LU R0, [R1+0x150] ;  /* 0x0001500001007983 */ /* 0x001ee80000300800 */
[----:B-1----:R2:W-:Y:S02]  /*21540*/  STL [R1+0x590], R4 ;  /* 0x0005900401007387 */ /* 0x0025e40000100800 */
[----:B--2---:R-:W-:Y:S01]  /*21550*/  FMUL R4, R29, R14 ;  /* 0x0000000e1d047220 */ /* 0x004fe20000400000 */
[----:B----4-:R-:W-:Y:S01]  /*21560*/  HMMA.16816.F32.BF16 R8, R16, R12, R8 ;  /* 0x0000000c1008723c */ /* 0x010fe20000041808 */
[----:B-----5:R-:W-:-:S02]  /*21570*/  FMUL R6, R28, R7 ;  /* 0x000000071c067220 */ /* 0x020fc40000400000 */
[C---:B------:R-:W-:Y:S02]  /*21580*/  FMUL R7, R28.reuse, R22 ;  /* 0x000000161c077220 */ /* 0x040fe40000400000 */
[C---:B------:R-:W-:Y:S02]  /*21590*/  FMUL R22, R28.reuse, R15 ;  /* 0x0000000f1c167220 */ /* 0x040fe40000400000 */
[----:B------:R-:W2:Y:S01]  /*215a0*/  LDL.LU.64 R14, [R1+0x1f10] ;  /* 0x001f1000010e7983 */ /* 0x000ea20000300a00 */
[----:B------:R-:W4:Y:S02]  /*215b0*/  LDL.LU.64 R12, [R1+0x1f08] ;  /* 0x001f0800010c7983 */ /* 0x000f240000300a00 */
[----:B------:R-:W-:Y:S02]  /*215c0*/  FMUL R5, R29, R27 ;  /* 0x0000001b1d057220 */ /* 0x000fe40000400000 */
[C---:B------:R-:W-:Y:S02]  /*215d0*/  FMUL R27, R28.reuse, R25 ;  /* 0x000000191c1b7220 */ /* 0x040fe40000400000 */
[----:B------:R-:W0:Y:S09]  /*215e0*/  S2R R25, SR_TID.X ;  /* 0x0000000000197919 */ /* 0x000e320000002100 */
[----:B------:R-:W-:Y:S01]  /*215f0*/  STL.64 [R1+0x280], R8 ;  /* 0x0002800801007387 */ /* 0x000fe20000100a00 */
[----:B------:R-:W-:-:S02]  /*21600*/  FMUL R23, R28, R23 ;  /* 0x000000171c177220 */ /* 0x000fc40000400000 */
[----:B------:R0:W-:Y:S03]  /*21610*/  STL.64 [R1+0x288], R10 ;  /* 0x0002880a01007387 */ /* 0x0001e60000100a00 */
[----:B------:R1:W-:Y:S01]  /*21620*/  STL.64 [R1+0x1ef0], R22 ;  /* 0x001ef01601007387 */ /* 0x0003e20000100a00 */
[C---:B------:R-:W-:Y:S02]  /*21630*/  FMUL R20, R29.reuse, R20 ;  /* 0x000000141d147220 */ /* 0x040fe40000400000 */
[----:B------:R-:W-:Y:S01]  /*21640*/  FMUL R21, R29, R21 ;  /* 0x000000151d157220 */ /* 0x000fe20000400000 */
[C---:B0-----:R-:W-:Y:S01]  /*21650*/  LOP3.LUT R11, R25.reuse, 0x7, RZ, 0xc0, !PT ;  /* 0x00000007190b7812 */ /* 0x041fe200078ec0ff */
[----:B------:R-:W-:-:S04]  /*21660*/  SHF.L.U32 R25, R25, 0x1, RZ ;  /* 0x0000000119197819 */ /* 0x000fc800000006ff */
[----:B-1----:R-:W-:Y:S01]  /*21670*/  IMAD R23, R11, 0x110, RZ ;  /* 0x000001100b177824 */ /* 0x002fe200078e02ff */
[----:B------:R-:W-:Y:S04]  /*21680*/  STL.64 [R1+0x1ee8], R20 ;  /* 0x001ee81401007387 */ /* 0x000fe80000100a00 */
[----:B------:R-:W-:-:S05]  /*21690*/  LOP3.LUT R23, R23, 0x30, R25, 0x78, !PT ;  /* 0x0000003017177812 */ /* 0x000fca00078e7819 */
[----:B------:R-:W0:Y:S01]  /*216a0*/  LDSM.16.M88.4 R8, [R23+0x15800] ;  /* 0x015800001708783b */ /* 0x000e220000000200 */
[----:B----4-:R-:W-:Y:S11]  /*216b0*/  HMMA.16816.F32.BF16 R4, R16, R12, R4 ;  /* 0x0000000c1004723c */ /* 0x010ff60000041804 */
[----:B------:R-:W-:Y:S11]  /*216c0*/  @!UPT UIADD3 URZ, URZ, URZ, URZ ;  /* 0x0000003f3f3ff290 */ /* 0x000ff6000fffe03f */
[----:B------:R-:W-:Y:S01]  /*216d0*/  @!UPT UIADD3 URZ, URZ, URZ, URZ ;  /* 0x0000003f3f3ff290 */ /* 0x000fe2000fffe03f */
[----:B------:R-:W-:Y:S01]  /*216e0*/  STL.64 [R1+0x270], R4 ;  /* 0x0002700401007387 */ /* 0x000fe20000100a00 */
[----:B------:R-:W-:Y:S02]  /*216f0*/  STL.64 [R1+0x278], R6 ;  /* 0x0002780601007387 */ /* 0x000fe40000100a00 */
[----:B------:R-:W-:Y:S02]  /*21700*/  STL.64 [R1+0x1f00], R18 ;  /* 0x001f001201007387 */ /* 0x000fe40000100a00 */
[----:B------:R-:W-:Y:S01]  /*21710*/  STL.64 [R1+0x1ef8], R16 ;  /* 0x001ef81001007387 */ /* 0x000fe20000100a00 */
[----:B------:R-:W4:Y:S04]  /*21720*/  LDL.LU R25, [R1+0x534] ;  /* 0x0005340001197983 */ /* 0x000f280000300800 */
[----:B------:R-:W1:Y:S01]  /*21730*/  LDSM.16.M88.4 R4, [R23+0x16800] ;  /* 0x016800001704783b */ /* 0x000e620000000200 */
[----:B--2---:R-:W-:Y:S02]  /*21740*/  STL.64 [R1+0x1e70], R14 ;  /* 0x001e700e01007387 */ /* 0x004fe40000100a00 */
[----:B------:R-:W-:Y:S02]  /*21750*/  STL.64 [R1+0x1e68], R12 ;  /* 0x001e680c01007387 */ /* 0x000fe40000100a00 */
[----:B------:R-:W2:Y:S04]  /*21760*/  LDSM.16.M88.4 R12, [R23+0x16000] ;  /* 0x01600000170c783b */ /* 0x000ea80000000200 */
[----:B------:R-:W5:Y:S02]  /*21770*/  LDSM.16.M88.4 R16, [R23+0x17000] ;  /* 0x017000001710783b */ /* 0x000f640000000200 */
[----:B------:R-:W2:Y:S02]  /*21780*/  LDSM.16.M88.4 R20, [R23+0x17800] ;  /* 0x017800001714783b */ /* 0x000ea40000000200 */
[----:B0-----:R0:W-:Y:S04]  /*21790*/  STL [R1+0x1dfc], R10 ;  /* 0x001dfc0a01007387 */ /* 0x0011e80000100800 */
[----:B0-----:R-:W4:Y:S01]  /*217a0*/  LDL.LU R10, [R1+0x4f0] ;  /* 0x0004f000010a7983 */ /* 0x001f220000300800 */
[----:B------:R0:W-:Y:S03]  /*217b0*/  STL [R1+0x1df8], R11 ;  /* 0x001df80b01007387 */ /* 0x0001e60000100800 */
[----:B0-----:R-:W4:Y:S04]  /*217c0*/  LDL.LU R11, [R1+0x4fc] ;  /* 0x0004fc00010b7983 */ /* 0x001f280000300800 */
[----:B-1----:R-:W-:Y:S01]  /*217d0*/  STL [R1+0x1d7c], R6 ;  /* 0x001d7c0601007387 */ /* 0x002fe20000100800 */
[----:B------:R0:W-:Y:S03]  /*217e0*/  STL [R1+0x1d78], R7 ;  /* 0x001d780701007387 */ /* 0x0001e60000100800 */
[----:B0-----:R-:W4:Y:S01]  /*217f0*/  LDL.LU R7, [R1+0x4f8] ;  /* 0x0004f80001077983 */ /* 0x001f220000300800 */
[----:B--2---:R-:W-:Y:S02]  /*21800*/  STL.64 [R1+0x70], R12 ;  /* 0x0000700c01007387 */ /* 0x004fe40000100a00 */
[----:B------:R0:W-:Y:S02]  /*21810*/  STL.64 [R1+0x78], R14 ;  /* 0x0000780e01007387 */ /* 0x0001e40000100a00 */
[----:B0-----:R-:W2:Y:S01]  /*21820*/  LDL R15, [R1+0x404] ;  /* 0x00040400010f7983 */ /* 0x001ea20000100800 */
[----:B-----5:R-:W-:Y:S02]  /*21830*/  STL.64 [R1+0x100], R16 ;  /* 0x0001001001007387 */ /* 0x020fe40000100a00 */
[----:B------:R0:W-:Y:S02]  /*21840*/  STL.64 [R1+0x108], R18 ;  /* 0x0001081201007387 */ /* 0x0001e40000100a00 */
[----:B0-----:R-:W5:Y:S01]  /*21850*/  LDL.LU.64 R18, [R1+0x1f00] ;  /* 0x001f000001127983 */ /* 0x001f620000300a00 */
[----:B------:R-:W5:Y:S02]  /*21860*/  LDL.LU.64 R16, [R1+0x1ef8] ;  /* 0x001ef80001107983 */ /* 0x000f640000300a00 */
[----:B------:R-:W-:Y:S02]  /*21870*/  STL.64 [R1+0x110], R20 ;  /* 0x0001101401007387 */ /* 0x000fe40000100a00 */
[----:B------:R0:W-:Y:S02]  /*21880*/  STL.64 [R1+0x118], R22 ;  /* 0x0001181601007387 */ /* 0x0001e40000100a00 */
[----:B0-----:R-:W5:Y:S01]  /*21890*/  LDL.LU.64 R22, [R1+0x1ef0] ;  /* 0x001ef00001167983 */ /* 0x001f620000300a00 */
[----:B------:R-:W5:Y:S02]  /*218a0*/  LDL.LU.64 R20, [R1+0x1ee8] ;  /* 0x001ee80001147983 */ /* 0x000f640000300a00 */
[----:B------:R-:W-:-:S02]  /*218b0*/  FMUL R2, R2, 1.4426950216293334961 ;  /* 0x3fb8aa3b02027820 */ /* 0x000fc40000400000 */
[----:B------:R-:W2:Y:S04]  /*218c0*/  LDL.LU R6, [R1+0x4f4] ;  /* 0x0004f40001067983 */ /* 0x000ea80000300800 */
[----:B------:R-:W0:Y:S01]  /*218d0*/  MUFU.EX2 R2, R2 ;  /* 0x0000000200027308 */ /* 0x000e220000000800 */
[C---:B---3--:R-:W-:Y:S02]  /*218e0*/  FMUL R24, R29.reuse, R24 ;  /* 0x000000181d187220 */ /* 0x048fe40000400000 */
[C---:B----4-:R-:W-:Y:S01]  /*218f0*/  FMUL R25, R29.reuse, R25 ;  /* 0x000000191d197220 */ /* 0x050fe20000400000 */
[----:B-----5:R-:W-:Y:S11]  /*21900*/  HMMA.16816.F32.BF16 R20, R16, R8, R20 ;  /* 0x000000081014723c */ /* 0x020ff60000041814 */
[----:B------:R-:W-:Y:S11]  /*21910*/  @!UPT UIADD3 URZ, URZ, URZ, URZ ;  /* 0x0000003f3f3ff290 */ /* 0x000ff6000fffe03f */
[----:B------:R-:W-:Y:S01]  /*21920*/  @!UPT UIADD3 URZ, URZ, URZ, URZ ;  /* 0x0000003f3f3ff290 */ /* 0x000fe2000fffe03f */
[----:B------:R1:W-:Y:S01]  /*21930*/  STL.64 [R1+0x260], R20 ;  /* 0x0002601401007387 */ /* 0x0003e20000100a00 */
[----:B------:R-:W-:Y:S02]  /*21940*/  STL.64 [R1+0x268], R22 ;  /* 0x0002681601007387 */ /* 0x000fe40000100a00 */
[----:B-1----:R-:W-:Y:S02]  /*21950*/  FMUL R20, R29, R10 ;  /* 0x0000000a1d147220 */ /* 0x002fe40000400000 */
[----:B------:R-:W3:Y:S01]  /*21960*/  LDL.LU R29, [R1+0x1ee4] ;  /* 0x001ee400011d7983 */ /* 0x000ee20000300800 */
[----:B0-----:R-:W-:Y:S02]  /*21970*/  STL [R1+0x530], R2 ;  /* 0x0005300201007387 */ /* 0x001fe40000100800 */
[----:B------:R0:W-:Y:S02]  /*21980*/  STL [R1+0x1ed0], R2 ;  /* 0x001ed00201007387 */ /* 0x0001e40000100800 */
[----:B0-----:R-:W4:Y:S01]  /*21990*/  LDL R2, [R1+0x418] ;  /* 0x0004180001027983 */ /* 0x001f220000100800 */
[----:B------:R-:W-:-:S02]  /*219a0*/  FMUL R26, R28, R26 ;  /* 0x0000001a1c1a7220 */ /* 0x000fc40000400000 */
[----:B--2---:R-:W-:-:S05]  /*219b0*/  FADD R0, R0, -R15 ;  /* 0x8000000f00007221 */ /* 0x004fca0000000000 */
[----:B------:R-:W-:Y:S01]  /*219c0*/  HMMA.16816.F32.BF16 R12, R16, R12, R24 ;  /* 0x0000000c100c723c */ /* 0x000fe20000041818 */
[C---:B------:R-:W-:Y:S11]  /*219d0*/  FMUL R23, R28.reuse, R11 ;  /* 0x0000000b1c177220 */ /* 0x040ff60000400000 */
[----:B------:R-:W-:Y:S11]  /*219e0*/  @!UPT UIADD3 URZ, URZ, URZ, URZ ;  /* 0x0000003f3f3ff290 */ /* 0x000ff6000fffe03f */
[----:B------:R-:W-:Y:S01]  /*219f0*/  @!UPT UIADD3 URZ, URZ, URZ, URZ ;  /* 0x0000003f3f3ff290 */ /* 0x000fe2000fffe03f */
[----:B------:R-:W-:Y:S01]  /*21a00*/  IMAD.MOV.U32 R10, RZ, RZ, R14 ;  /* 0x000000ffff0a7224 */ /* 0x000fe200078e000e */
[----:B------:R-:W-:Y:S01]  /*21a10*/  MOV R11, R15 ;  /* 0x0000000f000b7202 */ /* 0x000fe20000000f00 */
[----:B------:R-:W-:Y:S04]  /*21a20*/  STL.64 [R1+0x250], R12 ;  /* 0x0002500c01007387 */ /* 0x000fe80000100a00 */
[----:B------:R-:W-:Y:S01]  /*21a30*/  STL.64 [R1+0x1e80], R10 ;  /* 0x001e800a01007387 */ /* 0x000fe20000100a00 */
[----:B------:R0:W-:Y:S02]  /*21a40*/  STL.64 [R1+0x1e78], R8 ;  /* 0x001e780801007387 */ /* 0x0001e40000100a00 */
[----:B------:R-:W2:Y:S02]  /*21a50*/  LDL.LU R25, [R1+0x4c8] ;  /* 0x0004c80001197983 */ /* 0x000ea40000300800 */
[----:B------:R-:W5:Y:S01]  /*21a60*/  LDL.LU R24, [R1+0x4cc] ;  /* 0x0004cc0001187983 */ /* 0x000f620000300800 */
[----:B0-----:R-:W2:Y:S01]  /*21a70*/  LDL.LU R9, [R1+0x4c0] ;  /* 0x0004c00001097983 */ /* 0x001ea20000300800 */
[----:B------:R-:W2:Y:S02]  /*21a80*/  LDL R14, [R1+0x600] ;  /* 0x00060000010e7983 */ /* 0x000ea40000100800 */
[----:B------:R-:W2:Y:S02]  /*21a90*/  LDL R15, [R1+0x610] ;  /* 0x00061000010f7983 */ /* 0x000ea40000100800 */
[----:B------:R-:W-:Y:S01]  /*21aa0*/  FMUL R22, R28, R7 ;  /* 0x000000071c167220 */ /* 0x000fe20000400000 */
[----:B------:R-:W5:Y:S04]  /*21ab0*/  LDL R10, [R1+0x620] ;  /* 0x00062000010a7983 */ /* 0x000f680000100800 */
[----:B------:R-:W5:Y:S04]  /*21ac0*/  LDL R11, [R1+0x688] ;  /* 0x00068800010b7983 */ /* 0x000f680000100800 */
[----:B------:R-:W5:Y:S01]  /*21ad0*/  LDL R7, [R1+0x590] ;  /* 0x0005900001077983 */ /* 0x000f620000100800 */
[----:B----4-:R-:W-:-:S03]  /*21ae0*/  FMUL R21, R2, R6 ;  /* 0x0000000602157220 */ /* 0x010fc60000400000 */
[----:B------:R-:W4:Y:S01]  /*21af0*/  LDL R6, [R1+0x5a0] ;  /* 0x0005a00001067983 */ /* 0x000f220000100800 */
[----:B------:R-:W4:Y:S02]  /*21b00*/  LDL.LU R12, [R1+0x1c0] ;  /* 0x0001c000010c7983 */ /* 0x000f240000300800 */
[----:B------:R-:W-:Y:S02]  /*21b10*/  FMUL R3, R3, 1.4426950216293334961 ;  /* 0x3fb8aa3b03037820 */ /* 0x000fe40000400000 */
[----:B---3--:R-:W-:Y:S01]  /*21b20*/  IMAD.MOV.U32 R13, RZ, RZ, R29 ;  /* 0x000000ffff0d7224 */ /* 0x008fe200078e001d */
[----:B------:R-:W-:Y:S01]  /*21b30*/  HMMA.16816.F32.BF16 R20, R16, R4, R20 ;  /* 0x000000041014723c */ /* 0x000fe20000041814 */
[----:B------:R-:W3:Y:S04]  /*21b40*/  LDL.LU R29, [R1+0x480] ;  /* 0x00048000011d7983 */ /* 0x000ee80000300800 */
[----:B--2---:R0:W-:Y:S01]  /*21b50*/  STL.64 [R1+0x1ec8], R14 ;  /* 0x001ec80e01007387 */ /* 0x0041e20000100a00 */
[----:B------:R-:W2:Y:S01]  /*21b60*/  LDL.LU R8, [R1+0x4c4] ;  /* 0x0004c40001087983 */ /* 0x000ea20000300800 */
[----:B0-----:R-:W-:-:S02]  /*21b70*/  MOV R15, R28 ;  /* 0x0000001c000f7202 */ /* 0x001fc40000000f00 */
[----:B------:R-:W0:Y:S01]  /*21b80*/  MUFU.EX2 R28, R3 ;  /* 0x00000003001c7308 */ /* 0x000e220000000800 */
[----:B----4-:R1:W-:Y:S04]  /*21b90*/  STL.64 [R1+0x1ec0], R12 ;  /* 0x001ec00c01007387 */ /* 0x0103e80000100a00 */
[----:B-1----:R-:W4:Y:S01]  /*21ba0*/  LDL.LU.64 R12, [R1+0x110] ;  /* 0x00011000010c7983 */ /* 0x002f220000300a00 */
[----:B0-----:R-:W-:Y:S08]  /*21bb0*/  STL [R1+0x410], R28 ;  /* 0x0004101c01007387 */ /* 0x001ff00000100800 */
[----:B------:R-:W-:Y:S02]  /*21bc0*/  STL.64 [R1+0x240], R20 ;  /* 0x0002401401007387 */ /* 0x000fe40000100a00 */
[----:B------:R0:W-:Y:S02]  /*21bd0*/  STL.64 [R1+0x248], R22 ;  /* 0x0002481601007387 */ /* 0x0001e40000100a00 */
[----:B0-----:R-:W2:Y:S01]  /*21be0*/  LDL.LU R22, [R1+0x488] ;  /* 0x0004880001167983 */ /* 0x001ea20000300800 */
[----:B------:R-:W2:Y:S02]  /*21bf0*/  LDL.LU R23, [R1+0x48c] ;  /* 0x00048c0001177983 */ /* 0x000ea40000300800 */
[----:B------:R-:W2:Y:S02]  /*21c00*/  LDL.LU R14, [R1+0x484] ;  /* 0x00048400010e7983 */ /* 0x000ea40000300800 */
[----:B------:R-:W-:-:S02]  /*21c10*/  FMUL R26, R15, R25 ;  /* 0x000000190f1a7220 */ /* 0x000fc40000400000 */
[----:B-----5:R-:W-:Y:S02]  /*21c20*/  FMUL R27, R15, R24 ;  /* 0x000000180f1b7220 */ /* 0x020fe40000400000 */
[C---:B------:R-:W-:Y:S01]  /*21c30*/  FMUL R24, R2.reuse, R9 ;  /* 0x0000000902187220 */ /* 0x040fe20000400000 */
[----:B--2---:R-:W-:Y:S01]  /*21c40*/  STL [R1+0x1ee0], R14 ;  /* 0x001ee00e01007387 */ /* 0x004fe20000100800 */
[----:B----4-:R0:W-:Y:S03]  /*21c50*/  STL.64 [R1+0x1ed8], R12 ;  /* 0x001ed80c01007387 */ /* 0x0101e60000100a00 */
[----:B0-----:R-:W2:Y:S01]  /*21c60*/  LDL.LU.64 R12, [R1+0x100] ;  /* 0x00010000010c7983 */ /* 0x001ea20000300a00 */
[----:B------:R-:W-:Y:S02]  /*21c70*/  FMUL R25, R2, R8 ;  /* 0x0000000802197220 */ /* 0x000fe40000400000 */
[----:B------:R-:W-:-:S06]  /*21c80*/  FMUL R0, R0, 1.4426950216293334961 ;  /* 0x3fb8aa3b00007820 */ /* 0x000fcc0000400000 */
[----:B------:R-:W0:Y:S01]  /*21c90*/  MUFU.EX2 R0, R0 ;  /* 0x0000000000007308 */ /* 0x000e220000000800 */
[----:B------:R-:W-:Y:S01]  /*21ca0*/  STL [R1+0x1e60], R4 ;  /* 0x001e600401007387 */ /* 0x000fe20000100800 */
[----:B------:R1:W-:Y:S02]  /*21cb0*/  STL [R1+0x1e5c], R5 ;  /* 0x001e5c0501007387 */ /* 0x0003e40000100800 */
[----:B------:R-:W4:Y:S02]  /*21cc0*/  LDL.LU R9, [R1+0x434] ;  /* 0x0004340001097983 */ /* 0x000f240000300800 */
[----:B------:R-:W5:Y:S01]  /*21cd0*/  LDL.LU R8, [R1+0x438] ;  /* 0x0004380001087983 */ /* 0x000f620000300800 */
[----:B------:R-:W4:Y:S01]  /*21ce0*/  LDL.LU R3, [R1+0x43c] ;  /* 0x00043c0001037983 */ /* 0x000f220000300800 */
[----:B---3--:R-:W-:-:S03]  /*21cf0*/  FMUL R20, R2, R29 ;  /* 0x0000001d02147220 */ /* 0x008fc60000400000 */
[----:B0-----:R-:W-:Y:S01]  /*21d00*/  STL [R1+0x4c0], R0 ;  /* 0x0004c00001007387 */ /* 0x001fe20000100800 */
[----:B--2---:R-:W-:Y:S01]  /*21d10*/  HMMA.16816.F32.BF16 R24, R16, R12, R24 ;  /* 0x0000000c1018723c */ /* 0x004fe20000041818 */
[----:B-1----:R-:W-:Y:S01]  /*21d20*/  IMAD.MOV.U32 R5, RZ, RZ, R12 ;  /* 0x000000ffff057224 */ /* 0x002fe200078e000c */
[----:B------:R-:W-:Y:S11]  /*21d30*/  MOV R29, R13 ;  /* 0x0000000d001d7202 */ /* 0x000ff60000000f00 */
[----:B------:R-:W-:Y:S10]  /*21d40*/  @!UPT UIADD3 URZ, URZ, URZ, URZ ;  /* 0x0000003f3f3ff290 */ /* 0x000ff4000fffe03f */
[----:B------:R0:W-:Y:S01]  /*21d50*/  STL.64 [R1+0x230], R24 ;  /* 0x0002301801007387 */ /* 0x0001e20000100a00 */
[----:B------:R1:W-:Y:S02]  /*21d60*/  STL.64 [R1+0x238], R26 ;  /* 0x0002381a01007387 */ /* 0x0003e40000100a00 */
[----:B------:R-:W2:Y:S02]  /*21d70*/  LDL.LU R14, [R1+0x1ee0] ;  /* 0x001ee000010e7983 */ /* 0x000ea40000300800 */
[----:B------:R-:W3:Y:S02]  /*21d80*/  LDL.LU.64 R12, [R1+0x1ed8] ;  /* 0x001ed800010c7983 */ /* 0x000ee40000300a00 */
[C---:B------:R-:W-:Y:S02]  /*21d90*/  FMUL R22, R15.reuse, R22 ;  /* 0x000000160f167220 */ /* 0x040fe40000400000 */
[----:B------:R-:W-:Y:S01]  /*21da0*/  FMUL R23, R15, R23 ;  /* 0x000000170f177220 */ /* 0x000fe20000400000 */
[----:B0-----:R-:W4:Y:S01]  /*21db0*/  LDL.LU R25, [R1+0x430] ;  /* 0x0004300001197983 */ /* 0x001f220000300800 */
[----:B-1----:R-:W4:Y:S02]  /*21dc0*/  LDL R27, [R1+0x414] ;  /* 0x00041400011b7983 */ /* 0x002f240000100800 */
[----:B--2---:R-:W-:-:S02]  /*21dd0*/  FMUL R21, R2, R14 ;  /* 0x0000000e02157220 */ /* 0x004fc40000400000 */
[----:B------:R-:W2:Y:S05]  /*21de0*/  LDL.LU R2, [R1+0x1ed0] ;  /* 0x001ed00001027983 */ /* 0x000eaa0000300800 */
[----:B---3--:R-:W-:Y:S01]  /*21df0*/  HMMA.16816.F32.BF16 R16, R16, R12, R20 ;  /* 0x0000000c1010723c */ /* 0x008fe20000041814 */
[----:B------:R-:W-:Y:S01]  /*21e00*/  IMAD.MOV.U32 R4, RZ, RZ, R12 ;  /* 0x000000ffff047224 */ /* 0x000fe200078e000c */
[----:B------:R-:W-:Y:S11]  /*21e10*/  MOV R26, R13 ;  /* 0x0000000d001a7202 */ /* 0x000ff60000000f00 */
[----:B------:R-:W-:Y:S10]  /*21e20*/  @!UPT UIADD3 URZ, URZ, URZ, URZ ;  /* 0x0000003f3f3ff290 */ /* 0x000ff4000fffe03f */
[----:B------:R4:W-:Y:S01]  /*21e30*/  STL.64 [R1+0x220], R16 ;  /* 0x0002201001007387 */ /* 0x0009e20000100a00 */
[----:B------:R5:W-:Y:S02]  /*21e40*/  STL.64 [R1+0x228], R18 ;  /* 0x0002281201007387 */ /* 0x000be40000100a00 */
[----:B------:R-:W3:Y:S02]  /*21e50*/  LDL.LU.64 R14, [R1+0x1ec8] ;  /* 0x001ec800010e7983 */ /* 0x000ee40000300a00 */
[----:B------:R-:W3:Y:S01]  /*21e60*/  LDL.LU.64 R12, [R1+0x1ec0] ;  /* 0x001ec000010c7983 */ /* 0x000ee20000300a00 */
[----:B------:R-:W-:Y:S02]  /*21e70*/  F2FP.BF16.PACK_AB R20, R10, R11 ;  /* 0x0000000b0a14723e */ /* 0x000fe400000010ff */
[----:B------:R-:W-:Y:S01]  /*21e80*/  F2FP.BF16.PACK_AB R21, R7, R6 ;  /* 0x000000060715723e */ /* 0x000fe200000010ff */
[C---:B----4-:R-:W-:Y:S02]  /*21e90*/  FMUL R16, R27.reuse, R25 ;  /* 0x000000191b107220 */ /* 0x050fe40000400000 */
[----:B------:R-:W-:-:S02]  /*21ea0*/  FMUL R17, R27, R9 ;  /* 0x000000091b117220 */ /* 0x000fc40000400000 */
[C---:B-----5:R-:W-:Y:S02]  /*21eb0*/  FMUL R18, R28.reuse, R8 ;  /* 0x000000081c127220 */ /* 0x060fe40000400000 */
[----:B------:R-:W-:Y:S01]  /*21ec0*/  FMUL R19, R28, R3 ;  /* 0x000000031c137220 */ /* 0x000fe20000400000 */
[----:B------:R-:W4:Y:S01]  /*21ed0*/  LDL.LU R8, [R1+0x470] ;  /* 0x0004700001087983 */ /* 0x000f220000300800 */
[----:B------:R-:W5:Y:S01]  /*21ee0*/  LDL.LU R3, [R1+0x474] ;  /* 0x0004740001037983 */ /* 0x000f620000300800 */
[----:B--2---:R-:W-:Y:S02]  /*21ef0*/  F2FP.BF16.PACK_AB R23, R0, R2 ;  /* 0x000000020017723e */ /* 0x004fe400000010ff */
[----:B------:R-:W2:Y:S01]  /*21f00*/  LDL.LU R2, [R1+0x478] ;  /* 0x0004780001027983 */ /* 0x000ea20000300800 */
[----:B------:R-:W2:Y:S01]  /*21f10*/  LDL.LU R0, [R1+0x47c] ;  /* 0x00047c0001007983 */ /* 0x000ea20000300800 */
[----:B---3--:R-:W-:-:S07]  /*21f20*/  F2FP.BF16.PACK_AB R22, R14, R15 ;  /* 0x0000000f0e16723e */ /* 0x008fce00000010ff */
[----:B------:R-:W-:Y:S11]  /*21f30*/  HMMA.16816.F32.BF16 R12, R20, R12, R16 ;  /* 0x0000000c140c723c */ /* 0x000ff60000041810 */
[----:B------:R-:W-:Y:S11]  /*21f40*/  @!UPT UIADD3 URZ, URZ, URZ, URZ ;  /* 0x0000003f3f3ff290 */ /* 0x000ff6000fffe03f */
[----:B------:R-:W-:Y:S01]  /*21f50*/  @!UPT UIADD3 URZ, URZ, URZ, URZ ;  /* 0x0000003f3f3ff290 */ /* 0x000fe2000fffe03f */
[----:B------:R0:W-:Y:S04]  /*21f60*/  STL.64 [R1+0x210], R12 ;  /* 0x0002100c01007387 */ /* 0x0001e80000100a00 */
[----:B0-----:R-:W3:Y:S01]  /*21f70*/  LDL.LU R12, [R1+0x160] ;  /* 0x00016000010c7983 */ /* 0x001ee20000300800 */
[----:B------:R-:W3:Y:S03]  /*21f80*/  LDL.LU R13, [R1+0x164] ;  /* 0x00016400010d7983 */ /* 0x000ee60000300800 */
[----:B---3--:R0:W-:Y:S04]  /*21f90*/  STL.64 [R1+0x1ea0], R12 ;  /* 0x001ea00c01007387 */ /* 0x0081e80000100a00 */
[----:B0-----:R-:W3:Y:S01]  /*21fa0*/  LDL.LU R12, [R1+0x170] ;  /* 0x00017000010c7983 */ /* 0x001ee20000300800 */
[----:B------:R-:W3:Y:S02]  /*21fb0*/  LDL.LU R13, [R1+0x174] ;  /* 0x00017400010d7983 */ /* 0x000ee40000300800 */
[----:B----4-:R-:W-:-:S02]  /*21fc0*/  FMUL R16, R27, R8 ;  /* 0x000000081b107220 */ /* 0x010fc40000400000 */
[----:B-----5:R-:W-:Y:S02]  /*21fd0*/  FMUL R17, R27, R3 ;  /* 0x000000031b117220 */ /* 0x020fe40000400000 */
[C---:B--2---:R-:W-:Y:S02]  /*21fe0*/  FMUL R18, R28.reuse, R2 ;  /* 0x000000021c127220 */ /* 0x044fe40000400000 */
[----:B------:R-:W-:Y:S01]  /*21ff0*/  FMUL R19, R28, R0 ;  /* 0x000000001c137220 */ /* 0x000fe20000400000 */
[----:B---3--:R0:W-:Y:S04]  /*22000*/  STL.64 [R1+0x1eb8], R12 ;  /* 0x001eb80c01007387 */ /* 0x0081e80000100a00 */
[----:B0-----:R-:W2:Y:S01]  /*22010*/  LDL.LU R12, [R1+0x1a0] ;  /* 0x0001a000010c7983 */ /* 0x001ea20000300800 */
[----:B------:R-:W2:Y:S02]  /*22020*/  LDL.LU R13, [R1+0x1a4] ;  /* 0x0001a400010d7983 */ /* 0x000ea40000300800 */
[----:B------:R-:W-:Y:S01]  /*22030*/  IMAD.MOV.U32 R6, RZ, RZ, R14 ;  /* 0x000000ffff067224 */ /* 0x000fe200078e000e */
[----:B------:R-:W-:-:S04]  /*22040*/  MOV R7, R15 ;  /* 0x0000000f00077202 */ /* 0x000fc80000000f00 */
[----:B------:R0:W-:Y:S01]  /*22050*/  STL [R1+0x1d84], R6 ;  /* 0x001d840601007387 */ /* 0x0001e20000100800 */
[----:B------:R1:W-:Y:S02]  /*22060*/  STL [R1+0x1d80], R7 ;  /* 0x001d800701007387 */ /* 0x0003e40000100800 */
[----:B------:R-:W3:Y:S02]  /*22070*/  LDL.LU R8, [R1+0x460] ;  /* 0x0004600001087983 */ /* 0x000ee40000300800 */
[----:B------:R-:W4:Y:S01]  /*22080*/  LDL.LU R3, [R1+0x464] ;  /* 0x0004640001037983 */ /* 0x000f220000300800 */
[----:B------:R-:W5:Y:S01]  /*22090*/  LDL.LU R2, [R1+0x468] ;  /* 0x0004680001027983 */ /* 0x000f620000300800 */
[----:B------:R-:W3:Y:S01]  /*220a0*/  LDL.LU R0, [R1+0x46c] ;  /* 0x00046c0001007983 */ /* 0x000ee20000300800 */
[----:B--2---:R-:W-:Y:S02]  /*220b0*/  HMMA.16816.F32.BF16 R16, R20, R12, R16 ;  /* 0x0000000c1410723c */ /* 0x004fe40000041810 */
[----:B------:R-:W2:Y:S11]  /*220c0*/  LDL.LU.64 R12, [R1+0x1eb8] ;  /* 0x001eb800010c7983 */ /* 0x000eb60000300a00 */
[----:B------:R-:W-:Y:S10]  /*220d0*/  @!UPT UIADD3 URZ, URZ, URZ, URZ ;  /* 0x0000003f3f3ff290 */ /* 0x000ff4000fffe03f */
[----:B------:R-:W-:Y:S01]  /*220e0*/  STL [R1+0x200], R16 ;  /* 0x0002001001007387 */ /* 0x000fe20000100800 */
[----:B------:R-:W-:Y:S02]  /*220f0*/  STL [R1+0x20c], R19 ;  /* 0x00020c1301007387 */ /* 0x000fe40000100800 */
[----:B------:R-:W2:Y:S02]  /*22100*/  LDL.LU R14, [R1+0x450] ;  /* 0x00045000010e7983 */ /* 0x000ea40000300800 */
[----:B0-----:R-:W-:Y:S01]  /*22110*/  IMAD.MOV.U32 R6, RZ, RZ, R17 ;  /* 0x000000ffff067224 */ /* 0x001fe200078e0011 */
[----:B-1----:R-:W-:Y:S01]  /*22120*/  MOV R7, R18 ;  /* 0x0000001200077202 */ /* 0x002fe20000000f00 */
[C---:B----4-:R-:W-:Y:S02]  /*22130*/  FMUL R17, R27.reuse, R3 ;  /* 0x000000031b117220 */ /* 0x050fe40000400000 */
[----:B-----5:R-:W-:Y:S01]  /*22140*/  FMUL R18, R28, R2 ;  /* 0x000000021c127220 */ /* 0x020fe20000400000 */
[----:B--2---:R-:W-:Y:S01]  /*22150*/  STL [R1+0x1eb0], R14 ;  /* 0x001eb00e01007387 */ /* 0x004fe20000100800 */
[----:B------:R0:W-:Y:S03]  /*22160*/  STL.64 [R1+0x1ea8], R12 ;  /* 0x001ea80c01007387 */ /* 0x0001e60000100a00 */
[----:B0-----:R-:W2:Y:S01]  /*22170*/  LDL.LU R12, [R1+0x190] ;  /* 0x00019000010c7983 */ /* 0x001ea20000300800 */
[----:B------:R-:W2:Y:S02]  /*22180*/  LDL.LU R13, [R1+0x194] ;  /* 0x00019400010d7983 */ /* 0x000ea40000300800 */
[----:B------:R-:W4:Y:S02]  /*22190*/  LDL.LU R11, [R1+0x454] ;  /* 0x00045400010b7983 */ /* 0x000f240000300800 */
[----:B------:R-:W5:Y:S01]  /*221a0*/  LDL.LU R10, [R1+0x458] ;  /* 0x00045800010a7983 */ /* 0x000f620000300800 */
[----:B------:R-:W4:Y:S01]  /*221b0*/  LDL.LU R9, [R1+0x45c] ;  /* 0x00045c0001097983 */ /* 0x000f220000300800 */
[----:B------:R0:W-:Y:S02]  /*221c0*/  STL [R1+0x1d8c], R6 ;  /* 0x001d8c0601007387 */ /* 0x0001e40000100800 */
[----:B------:R1:W-:Y:S02]  /*221d0*/  STL [R1+0x1d88], R7 ;  /* 0x001d880701007387 */ /* 0x0003e40000100800 */
[----:B---3--:R-:W-:-:S02]  /*221e0*/  FMUL R16, R27, R8 ;  /* 0x000000081b107220 */ /* 0x008fc40000400000 */
[C---:B------:R-:W-:Y:S01]  /*221f0*/  FMUL R19, R28.reuse, R0 ;  /* 0x000000001c137220 */ /* 0x040fe20000400000 */
[----:B------:R-:W3:Y:S06]  /*22200*/  LDL.LU R14, [R1+0x1eb0] ;  /* 0x001eb000010e7983 */ /* 0x000eec0000300800 */
[----:B--2---:R-:W-:Y:S01]  /*22210*/  HMMA.16816.F32.BF16 R16, R20, R12, R16 ;  /* 0x0000000c1410723c */ /* 0x004fe20000041810 */
[----:B------:R-:W2:Y:S11]  /*22220*/  LDL.LU.64 R12, [R1+0x1ea8] ;  /* 0x001ea800010c7983 */ /* 0x000eb60000300a00 */
[----:B------:R-:W-:Y:S11]  /*22230*/  @!UPT UIADD3 URZ, URZ, URZ, URZ ;  /* 0x0000003f3f3ff290 */ /* 0x000ff6000fffe03f */
[----:B------:R5:W-:Y:S01]  /*22240*/  STL.64 [R1+0x1f8], R18 ;  /* 0x0001f81201007387 */ /* 0x000be20000100a00 */
[----:B------:R-:W2:Y:S02]  /*22250*/  LDL.LU R8, [R1+0x440] ;  /* 0x0004400001087983 */ /* 0x000ea40000300800 */
[----:B0-----:R-:W-:Y:S01]  /*22260*/  IMAD.MOV.U32 R6, RZ, RZ, R16 ;  /* 0x000000ffff067224 */ /* 0x001fe200078e0010 */
[----:B-1----:R-:W-:Y:S01]  /*22270*/  MOV R7, R17 ;  /* 0x0000001100077202 */ /* 0x002fe20000000f00 */
[----:B------:R-:W2:Y:S01]  /*22280*/  LDL.LU R3, [R1+0x444] ;  /* 0x0004440001037983 */ /* 0x000ea20000300800 */
[----:B------:R-:W2:Y:S02]  /*22290*/  LDL.LU R2, [R1+0x448] ;  /* 0x0004480001027983 */ /* 0x000ea40000300800 */
[C---:B---3--:R-:W-:Y:S02]  /*222a0*/  FMUL R16, R27.reuse, R14 ;  /* 0x0000000e1b107220 */ /* 0x048fe40000400000 */
[----:B----4-:R-:W-:Y:S01]  /*222b0*/  FMUL R17, R27, R11 ;  /* 0x0000000b1b117220 */ /* 0x010fe20000400000 */
[----:B------:R-:W3:Y:S01]  /*222c0*/  LDL.LU R0, [R1+0x44c] ;  /* 0x00044c0001007983 */ /* 0x000ee20000300800 */
[----:B-----5:R-:W-:-:S02]  /*222d0*/  FMUL R18, R28, R10 ;  /* 0x0000000a1c127220 */ /* 0x020fc40000400000 */
[C---:B------:R-:W-:Y:S01]  /*222e0*/  FMUL R19, R28.reuse, R9 ;  /* 0x000000091c137220 */ /* 0x040fe20000400000 */
[----:B------:R0:W-:Y:S01]  /*222f0*/  STL [R1+0x1d94], R7 ;  /* 0x001d940701007387 */ /* 0x0001e20000100800 */
[----:B------:R1:W-:Y:S05]  /*22300*/  STL [R1+0x1d90], R6 ;  /* 0x001d900601007387 */ /* 0x0003ea0000100800 */
[C---:B--2---:R-:W-:Y:S01]  /*22310*/  HMMA.16816.F32.BF16 R16, R20.reuse, R12, R16 ;  /* 0x0000000c1410723c */ /* 0x044fe20000041810 */
[----:B------:R-:W2:Y:S11]  /*22320*/  LDL.LU.64 R12, [R1+0x1ea0] ;  /* 0x001ea000010c7983 */ /* 0x000eb60000300a00 */
[----:B------:R-:W-:Y:S11]  /*22330*/  @!UPT UIADD3 URZ, URZ, URZ, URZ ;  /* 0x0000003f3f3ff290 */ /* 0x000ff6000fffe03f */
[----:B------:R4:W-:Y:S01]  /*22340*/  STL.64 [R1+0x1e0], R16 ;  /* 0x0001e01001007387 */ /* 0x0009e20000100a00 */
[----:B0-----:R-:W-:Y:S01]  /*22350*/  IMAD.MOV.U32 R7, RZ, RZ, R18 ;  /* 0x000000ffff077224 */ /* 0x001fe200078e0012 */
[----:B-1----:R-:W-:Y:S01]  /*22360*/  MOV R6, R19 ;  /* 0x0000001300067202 */ /* 0x002fe20000000f00 */
[C---:B------:R-:W-:Y:S02]  /*22370*/  FMUL R18, R28.reuse, R2 ;  /* 0x000000021c127220 */ /* 0x040fe40000400000 */
[C---:B---3--:R-:W-:Y:S02]  /*22380*/  FMUL R19, R28.reuse, R0 ;  /* 0x000000001c137220 */ /* 0x048fe40000400000 */
[C---:B----4-:R-:W-:Y:S02]  /*22390*/  FMUL R16, R27.reuse, R8 ;  /* 0x000000081b107220 */ /* 0x050fe40000400000 */
[----:B------:R-:W-:Y:S01]  /*223a0*/  FMUL R17, R27, R3 ;  /* 0x000000031b117220 */ /* 0x000fe20000400000 */
[----:B------:R0:W-:Y:S01]  /*223b0*/  STL [R1+0x1d9c], R6 ;  /* 0x001d9c0601007387 */ /* 0x0001e20000100800 */
[----:B------:R1:W-:Y:S05]  /*223c0*/  STL [R1+0x1d98], R7 ;  /* 0x001d980701007387 */ /* 0x0003ea0000100800 */
[----:B--2---:R-:W-:Y:S11]  /*223d0*/  HMMA.16816.F32.BF16 R8, R20, R12, R16 ;  /* 0x0000000c1408723c */ /* 0x004ff60000041810 */
[----:B------:R-:W-:Y:S11]  /*223e0*/  @!UPT UIADD3 URZ, URZ, URZ, URZ ;  /* 0x0000003f3f3ff290 */ /* 0x000ff6000fffe03f */
[----:B------:R-:W-:Y:S01]  /*223f0*/  @!UPT UIADD3 URZ, URZ, URZ, URZ ;  /* 0x0000003f3f3ff290 */ /* 0x000fe2000fffe03f */
[----:B------:R2:W-:Y:S01]  /*22400*/  STL.64 [R1+0x1d0], R8 ;  /* 0x0001d00801007387 */ /* 0x0005e20000100a00 */
[----:B------:R-:W-:Y:S02]  /*22410*/  STL [R1+0x1d8], R10 ;  /* 0x0001d80a01007387 */ /* 0x000fe40000100800 */
[----:B------:R-:W3:Y:S02]  /*22420*/  LDL.LU R15, [R1+0x490] ;  /* 0x00049000010f7983 */ /* 0x000ee40000300800 */
[----:B0-----:R-:W-:Y:S01]  /*22430*/  IMAD.MOV.U32 R6, RZ, RZ, R11 ;  /* 0x000000ffff067224 */ /* 0x001fe200078e000b */
[----:B------:R-:W4:Y:S01]  /*22440*/  LDL.LU R14, [R1+0x494] ;  /* 0x00049400010e7983 */ /* 0x000f220000300800 */
[----:B------:R-:W5:Y:S02]  /*22450*/  LDL.LU R11, [R1+0x498] ;  /* 0x00049800010b7983 */ /* 0x000f640000300800 */
[----:B-1----:R-:W3:Y:S01]  /*22460*/  LDL.LU R7, [R1+0x49c] ;  /* 0x00049c0001077983 */ /* 0x002ee20000300800 */
[----:B--2---:R-:W2:Y:S01]  /*22470*/  LDL.LU R8, [R1+0x80] ;  /* 0x0000800001087983 */ /* 0x004ea20000300800 */
[----:B------:R-:W2:Y:S03]  /*22480*/  LDL.LU R9, [R1+0x84] ;  /* 0x0000840001097983 */ /* 0x000ea60000300800 */
[----:B--2---:R0:W-:Y:S04]  /*22490*/  STL.64 [R1+0x1e90], R8 ;  /* 0x001e900801007387 */ /* 0x0041e80000100a00 */
[----:B0-----:R-:W2:Y:S01]  /*224a0*/  LDL.LU R8, [R1+0x130] ;  /* 0x0001300001087983 */ /* 0x001ea20000300800 */
[----:B------:R-:W2:Y:S02]  /*224b0*/  LDL.LU R9, [R1+0x134] ;  /* 0x0001340001097983 */ /* 0x000ea40000300800 */
[----:B------:R-:W2:Y:S02]  /*224c0*/  LDL.LU R12, [R1+0x10] ;  /* 0x00001000010c7983 */ /* 0x000ea40000300800 */
[----:B------:R-:W2:Y:S02]  /*224d0*/  LDL.LU R13, [R1+0x14] ;  /* 0x00001400010d7983 */ /* 0x000ea40000300800 */
[----:B---3--:R-:W-:-:S02]  /*224e0*/  FMUL R19, R28, R7 ;  /* 0x000000071c137220 */ /* 0x008fc40000400000 */
[C---:B------:R-:W-:Y:S02]  /*224f0*/  FMUL R16, R27.reuse, R15 ;  /* 0x0000000f1b107220 */ /* 0x040fe40000400000 */
[C---:B----4-:R-:W-:Y:S02]  /*22500*/  FMUL R17, R27.reuse, R14 ;  /* 0x0000000e1b117220 */ /* 0x050fe40000400000 */
[C---:B-----5:R-:W-:Y:S01]  /*22510*/  FMUL R18, R28.reuse, R11 ;  /* 0x0000000b1c127220 */ /* 0x060fe20000400000 */
[----:B--2---:R0:W-:Y:S04]  /*22520*/  STL.64 [R1+0x1e98], R12 ;  /* 0x001e980c01007387 */ /* 0x0041e80000100a00 */
[----:B0-----:R-:W2:Y:S01]  /*22530*/  LDL.LU R12, [R1+0x140] ;  /* 0x00014000010c7983 */ /* 0x001ea20000300800 */
[----:B------:R-:W2:Y:S02]  /*22540*/  LDL.LU R13, [R1+0x144] ;  /* 0x00014400010d7983 */ /* 0x000ea40000300800 */
[----:B------:R-:W3:Y:S02]  /*22550*/  LDL.LU R10, [R1+0x4a0] ;  /* 0x0004a000010a7983 */ /* 0x000ee40000300800 */
[----:B------:R-:W4:Y:S01]  /*22560*/  LDL.LU R3, [R1+0x4a4] ;  /* 0x0004a40001037983 */ /* 0x000f220000300800 */
[----:B------:R-:W5:Y:S01]  /*22570*/  LDL.LU R2, [R1+0x4a8] ;  /* 0x0004a80001027983 */ /* 0x000f620000300800 */
[----:B------:R-:W3:Y:S02]  /*22580*/  LDL.LU R0, [R1+0x4ac] ;  /* 0x0004ac0001007983 */ /* 0x000ee40000300800 */
[----:B------:R-:W-:Y:S02]  /*22590*/  STL [R1+0x1da4], R6 ;  /* 0x001da40601007387 */ /* 0x000fe40000100800 */
[----:B------:R0:W-:Y:S02]  /*225a0*/  STL.64 [R1+0x1e88], R4 ;  /* 0x001e880401007387 */ /* 0x0001e40000100a00 */
[----:B0-----:R-:W3:Y:S01]  /*225b0*/  LDL.LU R4, [R1+0x120] ;  /* 0x0001200001047983 */ /* 0x001ee20000300800 */
[----:B------:R-:W3:Y:S02]  /*225c0*/  LDL.LU R5, [R1+0x124] ;  /* 0x0001240001057983 */ /* 0x000ee40000300800 */
[----:B------:R-:W3:Y:S02]  /*225d0*/  LDL.LU R25, [R1+0x4b0] ;  /* 0x0004b00001197983 */ /* 0x000ee40000300800 */
[----:B------:R-:W3:Y:S01]  /*225e0*/  LDL.LU R24, [R1+0x4b4] ;  /* 0x0004b40001187983 */ /* 0x000ee20000300800 */
[----:B------:R-:W3:Y:S01]  /*225f0*/  LDL.LU R7, [R1+0x4b8] ;  /* 0x0004b80001077983 */ /* 0x000ee20000300800 */
[----:B------:R-:W3:Y:S01]  /*22600*/  LDL.LU R6, [R1+0x4bc] ;  /* 0x0004bc0001067983 */ /* 0x000ee20000300800 */
[----:B--2---:R-:W-:Y:S02]  /*22610*/  HMMA.16816.F32.BF16 R16, R20, R12, R16 ;  /* 0x0000000c1410723c */ /* 0x004fe40000041810 */
[----:B------:R-:W2:Y:S11]  /*22620*/  LDL.LU.64 R12, [R1+0x1e98] ;  /* 0x001e9800010c7983 */ /* 0x000eb60000300a00 */
[----:B------:R-:W-:Y:S10]  /*22630*/  @!UPT UIADD3 URZ, URZ, URZ, URZ ;  /* 0x0000003f3f3ff290 */ /* 0x000ff4000fffe03f */
[----:B------:R3:W-:Y:S01]  /*22640*/  STL.64 [R1+0x1b0], R16 ;  /* 0x0001b01001007387 */ /* 0x0007e20000100a00 */
[----:B------:R5:W-:Y:S02]  /*22650*/  STL.64 [R1+0x1b8], R18 ;  /* 0x0001b81201007387 */ /* 0x000be40000100a00 */
[C---:B---3--:R-:W-:Y:S02]  /*22660*/  FMUL R16, R27.reuse, R10 ;  /* 0x0000000a1b107220 */ /* 0x048fe40000400000 */
[----:B----4-:R-:W-:Y:S02]  /*22670*/  FMUL R17, R27, R3 ;  /* 0x000000031b117220 */ /* 0x010fe40000400000 */
[C---:B-----5:R-:W-:Y:S02]  /*22680*/  FMUL R18, R28.reuse, R2 ;  /* 0x000000021c127220 */ /* 0x060fe40000400000 */
[----:B------:R-:W-:-:S07]  /*22690*/  FMUL R19, R28, R0 ;  /* 0x000000001c137220 */ /* 0x000fce0000400000 */
[----:B------:R-:W-:Y:S01]  /*226a0*/  HMMA.16816.F32.BF16 R16, R20, R8, R16 ;  /* 0x000000081410723c */ /* 0x000fe20000041810 */
[----:B------:R-:W3:Y:S01]  /*226b0*/  LDL.LU.64 R8, [R1+0x1e90] ;  /* 0x001e900001087983 */ /* 0x000ee20000300a00 */
[----:B------:R-:W4:Y:S02]  /*226c0*/  LDL.LU R11, [R1+0x4d4] ;  /* 0x0004d400010b7983 */ /* 0x000f240000300800 */
[----:B------:R-:W5:Y:S11]  /*226d0*/  LDL.LU R10, [R1+0x4d8] ;  /* 0x0004d800010a7983 */ /* 0x000f760000300800 */
[----:B------:R-:W-:Y:S08]  /*226e0*/  @!UPT UIADD3 URZ, URZ, URZ, URZ ;  /* 0x0000003f3f3ff290 */ /* 0x000ff0000fffe03f */
[----:B------:R0:W-:Y:S01]  /*226f0*/  STL.64 [R1+0x180], R16 ;  /* 0x0001801001007387 */ /* 0x0001e20000100a00 */
[----:B------:R1:W-:Y:S02]  /*22700*/  STL.64 [R1+0x188], R18 ;  /* 0x0001881201007387 */ /* 0x0003e40000100a00 */
[----:B------:R-:W2:Y:S02]  /*22710*/  LDL.LU R3, [R1+0x4dc] ;  /* 0x0004dc0001037983 */ /* 0x000ea40000300800 */
[----:B------:R-:W2:Y:S01]  /*22720*/  LDL.LU R15, [R1+0x4e0] ;  /* 0x0004e000010f7983 */ /* 0x000ea20000300800 */
[----:B------:R-:W2:Y:S01]  /*22730*/  LDL.LU R14, [R1+0x4e4] ;  /* 0x0004e400010e7983 */ /* 0x000ea20000300800 */
[----:B------:R-:W2:Y:S02]  /*22740*/  LDL.LU R2, [R1+0x4e8] ;  /* 0x0004e80001027983 */ /* 0x000ea40000300800 */
[----:B------:R-:W2:Y:S02]  /*22750*/  LDL.LU R0, [R1+0x4ec] ;  /* 0x0004ec0001007983 */ /* 0x000ea40000300800 */
[----:B0-----:R-:W-:-:S02]  /*22760*/  FMUL R16, R27, R25 ;  /* 0x000000191b107220 */ /* 0x001fc40000400000 */
[----:B------:R-:W-:Y:S02]  /*22770*/  FMUL R17, R27, R24 ;  /* 0x000000181b117220 */ /* 0x000fe40000400000 */
[C---:B-1----:R-:W-:Y:S02]  /*22780*/  FMUL R18, R28.reuse, R7 ;  /* 0x000000071c127220 */ /* 0x042fe40000400000 */
[----:B------:R-:W-:-:S07]  /*22790*/  FMUL R19, R28, R6 ;  /* 0x000000061c137220 */ /* 0x000fce0000400000 */
[----:B------:R-:W-:Y:S01]  /*227a0*/  HMMA.16816.F32.BF16 R16, R20, R4, R16 ;  /* 0x000000041410723c */ /* 0x000fe20000041810 */
[----:B------:R-:W2:Y:S11]  /*227b0*/  LDL.LU.64 R4, [R1+0x1e88] ;  /* 0x001e880001047983 */ /* 0x000eb60000300a00 */
[----:B------:R-:W-:Y:S11]  /*227c0*/  @!UPT UIADD3 URZ, URZ, URZ, URZ ;  /* 0x0000003f3f3ff290 */ /* 0x000ff6000fffe03f */
[----:B------:R-:W-:Y:S01]  /*227d0*/  STL.64 [R1+0x150], R16 ;  /* 0x0001501001007387 */ /* 0x000fe20000100a00 */
[----:B------:R0:W-:Y:S03]  /*227e0*/  STL.64 [R1+0x158], R18 ;  /* 0x0001581201007387 */ /* 0x0001e60000100a00 */
[----:B0-----:R-:W2:Y:S01]  /*227f0*/  LDL.LU R19, [R1+0x4d0] ;  /* 0x0004d00001137983 */ /* 0x001ea20000300800 */
[----:B------:R-:W3:Y:S02]  /*22800*/  LDL.LU R25, [R1+0x500] ;  /* 0x0005000001197983 */ /* 0x000ee40000300800 */
[----:B------:R-:W3:Y:S02]  /*22810*/  LDL.LU R24, [R1+0x504] ;  /* 0x0005040001187983 */ /* 0x000ee40000300800 */
[----:B------:R-:W3:Y:S01]  /*22820*/  LDL.LU R7, [R1+0x508] ;  /* 0x0005080001077983 */ /* 0x000ee20000300800 */
[----:B------:R-:W3:Y:S01]  /*22830*/  LDL.LU R6, [R1+0x50c] ;  /* 0x00050c0001067983 */ /* 0x000ee20000300800 */
[----:B----4-:R-:W-:-:S02]  /*22840*/  FMUL R17, R27, R11 ;  /* 0x0000000b1b117220 */ /* 0x010fc40000400000 */
[C---:B-----5:R-:W-:Y:S02]  /*22850*/  FMUL R18, R28.reuse, R10 ;  /* 0x0000000a1c127220 */ /* 0x060fe40000400000 */
[----:B------:R-:W4:Y:S01]  /*22860*/  LDL.LU.64 R10, [R1+0x1e80] ;  /* 0x001e8000010a7983 */ /* 0x000f220000300a00 */
[----:B--2---:R-:W-:Y:S02]  /*22870*/  FMUL R16, R27, R19 ;  /* 0x000000131b107220 */ /* 0x004fe40000400000 */
[----:B------:R-:W-:-:S07]  /*22880*/  FMUL R19, R28, R3 ;  /* 0x000000031c137220 */ /* 0x000fce0000400000 */
[C---:B---3--:R-:W-:Y:S01]  /*22890*/  HMMA.16816.F32.BF16 R16, R20.reuse, R8, R16 ;  /* 0x000000081410723c */ /* 0x048fe20000041810 */
[----:B------:R-:W2:Y:S11]  /*228a0*/  LDL.LU.64 R8, [R1+0x1e78] ;  /* 0x001e780001087983 */ /* 0x000eb60000300a00 */
[----:B------:R-:W-:Y:S11]  /*228b0*/  @!UPT UIADD3 URZ, URZ, URZ, URZ ;  /* 0x0000003f3f3ff290 */ /* 0x000ff6000fffe03f */
[----:B------:R0:W-:Y:S01]  /*228c0*/  STL.64 [R1+0x60], R16 ;  /* 0x0000601001007387 */ /* 0x0001e20000100a00 */
[----:B------:R-:W-:Y:S01]  /*228d0*/  MOV R3, R19 ;  /* 0x0000001300037202 */ /* 0x000fe20000000f00 */
[----:B------:R1:W-:Y:S02]  /*228e0*/  STL [R1+0x68], R18 ;  /* 0x0000681201007387 */ /* 0x0003e40000100800 */
[C---:B------:R-:W-:Y:S02]  /*228f0*/  FMUL R19, R28.reuse, R0 ;  /* 0x000000001c137220 */ /* 0x040fe40000400000 */
[----:B------:R3:W-:Y:S01]  /*22900*/  STL [R1+0x1d30], R3 ;  /* 0x001d300301007387 */ /* 0x0007e20000100800 */
[C---:B0-----:R-:W-:Y:S02]  /*22910*/  FMUL R16, R27.reuse, R15 ;  /* 0x0000000f1b107220 */ /* 0x041fe40000400000 */
[C---:B------:R-:W-:Y:S02]  /*22920*/  FMUL R17, R27.reuse, R14 ;  /* 0x0000000e1b117220 */ /* 0x040fe40000400000 */
[C---:B-1----:R-:W-:Y:S01]  /*22930*/  FMUL R18, R28.reuse, R2 ;  /* 0x000000021c127220 */ /* 0x042fe20000400000 */
[----:B---3--:R-:W3:Y:S01]  /*22940*/  LDL.LU R3, [R1+0x524] ;  /* 0x0005240001037983 */ /* 0x008ee20000300800 */
[----:B------:R-:W5:Y:S02]  /*22950*/  LDL.LU R2, [R1+0x528] ;  /* 0x0005280001027983 */ /* 0x000f640000300800 */
[----:B------:R-:W2:Y:S02]  /*22960*/  LDL.LU R0, [R1+0x52c] ;  /* 0x00052c0001007983 */ /* 0x000ea40000300800 */
[----:B------:R-:W2:Y:S01]  /*22970*/  LDL.LU.64 R14, [R1+0x1e70] ;  /* 0x001e7000010e7983 */ /* 0x000ea20000300a00 */
[----:B------:R-:W-:Y:S01]  /*22980*/  HMMA.16816.F32.BF16 R16, R20, R12, R16 ;  /* 0x0000000c1410723c */ /* 0x000fe20000041810 */
[----:B------:R-:W2:Y:S11]  /*22990*/  LDL.LU.64 R12, [R1+0x1e68] ;  /* 0x001e6800010c7983 */ /* 0x000eb60000300a00 */
[----:B------:R-:W-:Y:S11]  /*229a0*/  @!UPT UIADD3 URZ, URZ, URZ, URZ ;  /* 0x0000003f3f3ff290 */ /* 0x000ff6000fffe03f */
[----:B------:R0:W-:Y:S01]  /*229b0*/  STL.64 [R1+0x50], R16 ;  /* 0x0000501001007387 */ /* 0x0001e20000100a00 */
[----:B------:R1:W-:Y:S02]  /*229c0*/  STL.64 [R1+0x58], R18 ;  /* 0x0000581201007387 */ /* 0x0003e40000100a00 */
[C---:B0-----:R-:W-:Y:S02]  /*229d0*/  FMUL R16, R27.reuse, R25 ;  /* 0x000000191b107220 */ /* 0x041fe40000400000 */
[----:B------:R-:W-:Y:S02]  /*229e0*/  FMUL R17, R27, R24 ;  /* 0x000000181b117220 */ /* 0x000fe40000400000 */
[C---:B-1----:R-:W-:Y:S02]  /*229f0*/  FMUL R18, R28.reuse, R7 ;  /* 0x000000071c127220 */ /* 0x042fe40000400000 */
[----:B------:R-:W-:-:S07]  /*22a00*/  FMUL R19, R28, R6 ;  /* 0x000000061c137220 */ /* 0x000fce0000400000 */
[----:B--2---:R-:W-:Y:S11]  /*22a10*/  HMMA.16816.F32.BF16 R16, R20, R12, R16 ;  /* 0x0000000c1410723c */ /* 0x004ff60000041810 */
[----:B------:R-:W-:Y:S11]  /*22a20*/  @!UPT UIADD3 URZ, URZ, URZ, URZ ;  /* 0x0000003f3f3ff290 */ /* 0x000ff6000fffe03f */
[----:B------:R-:W-:Y:S01]  /*22a30*/  @!UPT UIADD3 URZ, URZ, URZ, URZ ;  /* 0x0000003f3f3ff290 */ /* 0x000fe2000fffe03f */
[----:B------:R-:W-:Y:S01]  /*22a40*/  STL.64 [R1+0x40], R16 ;  /* 0x0000401001007387 */ /* 0x000fe20000100a00 */
[----:B------:R0:W-:Y:S03]  /*22a50*/  STL.64 [R1+0x48], R18 ;  /* 0x0000481201007387 */ /* 0x0001e60000100a00 */
[----:B0-----:R-:W2:Y:S01]  /*22a60*/  LDL.LU R19, [R1+0x520] ;  /* 0x0005200001137983 */ /* 0x001ea20000300800 */
[----:B------:R-:W4:Y:S02]  /*22a70*/  LDL.LU R25, [R1+0x550] ;  /* 0x0005500001197983 */ /* 0x000f240000300800 */
[----:B------:R-:W4:Y:S02]  /*22a80*/  LDL.LU R24, [R1+0x554] ;  /* 0x0005540001187983 */ /* 0x000f240000300800 */
[----:B------:R-:W4:Y:S01]  /*22a90*/  LDL.LU R7, [R1+0x558] ;  /* 0x0005580001077983 */ /* 0x000f220000300800 */
[----:B------:R-:W4:Y:S01]  /*22aa0*/  LDL.LU R6, [R1+0x55c] ;  /* 0x00055c0001067983 */ /* 0x000f220000300800 */
[----:B------:R-:W-:Y:S02]  /*22ab0*/  STL.64 [R1+0x1e00], R14 ;  /* 0x001e000e01007387 */ /* 0x000fe40000100a00 */
[----:B------:R-:W4:Y:S02]  /*22ac0*/  LDL.LU R12, [R1+0x70] ;  /* 0x00007000010c7983 */ /* 0x000f240000300800 */
[----:B------:R-:W4:Y:S02]  /*22ad0*/  LDL.LU R13, [R1+0x74] ;  /* 0x00007400010d7983 */ /* 0x000f240000300800 */
[----:B---3--:R-:W-:-:S02]  /*22ae0*/  FMUL R17, R27, R3 ;  /* 0x000000031b117220 */ /* 0x008fc40000400000 */
[C---:B-----5:R-:W-:Y:S02]  /*22af0*/  FMUL R18, R28.reuse, R2 ;  /* 0x000000021c127220 */ /* 0x060fe40000400000 */
[C---:B--2---:R-:W-:Y:S02]  /*22b00*/  FMUL R16, R27.reuse, R19 ;  /* 0x000000131b107220 */ /* 0x044fe40000400000 */
[C---:B------:R-:W-:Y:S02]  /*22b10*/  FMUL R19, R28.reuse, R0 ;  /* 0x000000001c137220 */ /* 0x040fe40000400000 */
[----:B------:R-:W2:Y:S01]  /*22b20*/  LDL.LU R0, [R1+0x2c4] ;  /* 0x0002c40001007983 */ /* 0x000ea20000300800 */
[----:B------:R-:W3:Y:S04]  /*22b30*/  LDL.LU R2, [R1+0x2c0] ;  /* 0x0002c00001027983 */ /* 0x000ee80000300800 */
[----:B------:R-:W-:Y:S11]  /*22b40*/  HMMA.16816.F32.BF16 R16, R20, R8, R16 ;  /* 0x000000081410723c */ /* 0x000ff60000041810 */
[----:B------:R-:W-:Y:S11]  /*22b50*/  @!UPT UIADD3 URZ, URZ, URZ, URZ ;  /* 0x0000003f3f3ff290 */ /* 0x000ff6000fffe03f */
[----:B------:R-:W-:Y:S01]  /*22b60*/  @!UPT UIADD3 URZ, URZ, URZ, URZ ;  /* 0x0000003f3f3ff290 */ /* 0x000fe2000fffe03f */
[----:B------:R4:W-:Y:S01]  /*22b70*/  STL.64 [R1+0x30], R16 ;  /* 0x0000301001007387 */ /* 0x0009e20000100a00 */
[----:B------:R0:W-:Y:S02]  /*22b80*/  STL.64 [R1+0x38], R18 ;  /* 0x0000381201007387 */ /* 0x0001e40000100a00 */
[----:B------:R-:W5:Y:S02]  /*22b90*/  LDL.LU R3, [R1+0x2b4] ;  /* 0x0002b40001037983 */ /* 0x000f640000300800 */
[C---:B----4-:R-:W-:Y:S02]  /*22ba0*/  FMUL R16, R27.reuse, R25 ;  /* 0x000000191b107220 */ /* 0x050fe40000400000 */
[----:B------:R-:W-:Y:S02]  /*22bb0*/  FMUL R17, R27, R24 ;  /* 0x000000181b117220 */ /* 0x000fe40000400000 */
[C---:B0-----:R-:W-:Y:S02]  /*22bc0*/  FMUL R18, R28.reuse, R7 ;  /* 0x000000071c127220 */ /* 0x041fe40000400000 */
[----:B------:R-:W-:-:S07]  /*22bd0*/  FMUL R19, R28, R6 ;  /* 0x000000061c137220 */ /* 0x000fce0000400000 */
[----:B------:R-:W-:Y:S01]  /*22be0*/  HMMA.16816.F32.BF16 R12, R20, R12, R16 ;  /* 0x0000000c140c723c */ /* 0x000fe20000041810 */
[----:B------:R-:W-:Y:S01]  /*22bf0*/  STL.64 [R1+0x1e30], R10 ;  /* 0x001e300a01007387 */ /* 0x000fe20000100a00 */
[----:B------:R-:W-:Y:S02]  /*22c00*/  IMAD.MOV.U32 R8, RZ, RZ, R4 ;  /* 0x000000ffff087224 */ /* 0x000fe400078e0004 */
[----:B------:R-:W4:Y:S01]  /*22c10*/  LDL.LU R4, [R1+0x1e60] ;  /* 0x001e600001047983 */ /* 0x000f220000300800 */
[----:B------:R-:W-:Y:S02]  /*22c20*/  MOV R9, R26 ;  /* 0x0000001a00097202 */ /* 0x000fe40000000f00 */
[----:B------:R-:W2:Y:S01]  /*22c30*/  LDL.LU R26, [R1+0x51c] ;  /* 0x00051c00011a7983 */ /* 0x000ea20000300800 */
[----:B------:R-:W2:Y:S02]  /*22c40*/  LDL.LU R17, [R1+0x510] ;  /* 0x0005100001117983 */ /* 0x000ea40000300800 */
[----:B------:R-:W2:Y:S11]  /*22c50*/  LDL.LU R18, [R1+0x514] ;  /* 0x0005140001127983 */ /* 0x000eb60000300800 */
[----:B------:R-:W-:Y:S02]  /*22c60*/  @!UPT UIADD3 URZ, URZ, URZ, URZ ;  /* 0x0000003f3f3ff290 */ /* 0x000fe4000fffe03f */
[----:B------:R-:W-:Y:S01]  /*22c70*/  STL.64 [R1+0x20], R12 ;  /* 0x0000200c01007387 */ /* 0x000fe20000100a00 */
[----:B------:R0:W-:Y:S02]  /*22c80*/  STL.64 [R1+0x28], R14 ;  /* 0x0000280e01007387 */ /* 0x0001e40000100a00 */
[----:B------:R-:W2:Y:S02]  /*22c90*/  LDL.LU R19, [R1+0x518] ;  /* 0x0005180001137983 */ /* 0x000ea40000300800 */
[----:B------:R-:W2:Y:S01]  /*22ca0*/  LDL.LU R25, [R1+0x540] ;  /* 0x0005400001197983 */ /* 0x000ea20000300800 */
[----:B------:R-:W2:Y:S04]  /*22cb0*/  LDL.LU R24, [R1+0x544] ;  /* 0x0005440001187983 */ /* 0x000ea80000300800 */
[----:B0-----:R-:W2:Y:S01]  /*22cc0*/  LDL.LU R15, [R1+0x548] ;  /* 0x00054800010f7983 */ /* 0x001ea20000300800 */
[----:B------:R-:W2:Y:S02]  /*22cd0*/  LDL.LU R14, [R1+0x54c] ;  /* 0x00054c00010e7983 */ /* 0x000ea40000300800 */
[----:B------:R-:W2:Y:S02]  /*22ce0*/  LDL.LU R12, [R1+0x570] ;  /* 0x00057000010c7983 */ /* 0x000ea40000300800 */
[----:B--2---:R0:W-:Y:S02]  /*22cf0*/  STL [R1+0x1e54], R12 ;  /* 0x001e540c01007387 */ /* 0x0041e40000100800 */
[----:B0-----:R-:W-:-:S02]  /*22d00*/  IMAD.MOV.U32 R12, RZ, RZ, R5 ;  /* 0x000000ffff0c7224 */ /* 0x001fc400078e0005 */
[----:B------:R-:W4:Y:S01]  /*22d10*/  LDL.LU R5, [R1+0x1e5c] ;  /* 0x001e5c0001057983 */ /* 0x000f220000300800 */
[C---:B------:R-:W-:Y:S02]  /*22d20*/  FMUL R16, R27.reuse, R17 ;  /* 0x000000111b107220 */ /* 0x040fe40000400000 */
[C---:B------:R-:W-:Y:S02]  /*22d30*/  FMUL R17, R27.reuse, R18 ;  /* 0x000000121b117220 */ /* 0x040fe40000400000 */
[C---:B------:R-:W-:Y:S02]  /*22d40*/  FMUL R18, R28.reuse, R19 ;  /* 0x000000131c127220 */ /* 0x040fe40000400000 */
[C---:B------:R-:W-:Y:S01]  /*22d50*/  FMUL R19, R28.reuse, R26 ;  /* 0x0000001a1c137220 */ /* 0x040fe20000400000 */
[----:B------:R-:W-:Y:S02]  /*22d60*/  MOV R13, R29 ;  /* 0x0000001d000d7202 */ /* 0x000fe40000000f00 */
[----:B------:R-:W2:Y:S01]  /*22d70*/  LDL.LU R29, [R1+0x1e58] ;  /* 0x001e5800011d7983 */ /* 0x000ea20000300800 */
[----:B------:R-:W2:Y:S02]  /*22d80*/  LDL.LU R11, [R1+0x574] ;  /* 0x00057400010b7983 */ /* 0x000ea40000300800 */
[----:B------:R-:W2:Y:S02]  /*22d90*/  LDL.LU R10, [R1+0x578] ;  /* 0x00057800010a7983 */ /* 0x000ea40000300800 */
[----:B------:R-:W2:Y:S01]  /*22da0*/  LDL.LU R6, [R1+0x57c] ;  /* 0x00057c0001067983 */ /* 0x000ea20000300800 */
[----:B------:R-:W2:Y:S01]  /*22db0*/  LDL.LU R7, [R1+0x2cc] ;  /* 0x0002cc0001077983 */ /* 0x000ea20000300800 */
[----:B----4-:R-:W-:Y:S11]  /*22dc0*/  HMMA.16816.F32.BF16 R16, R20, R4, R16 ;  /* 0x000000041410723c */ /* 0x010ff60000041810 */
[----:B------:R-:W-:Y:S11]  /*22dd0*/  @!UPT UIADD3 URZ, URZ, URZ, URZ ;  /* 0x0000003f3f3ff290 */ /* 0x000ff6000fffe03f */
[----:B------:R-:W-:Y:S01]  /*22de0*/  @!UPT UIADD3 URZ, URZ, URZ, URZ ;  /* 0x0000003f3f3ff290 */ /* 0x000fe2000fffe03f */
[----:B------:R0:W-:Y:S01]  /*22df0*/  STL.64 [R1], R16 ;  /* 0x0000001001007387 */ /* 0x0001e20000100a00 */
[----:B------:R1:W-:Y:S02]  /*22e00*/  STL.64 [R1+0x8], R18 ;  /* 0x0000081201007387 */ /* 0x0003e40000100a00 */
[C---:B0-----:R-:W-:Y:S02]  /*22e10*/  FMUL R16, R27.reuse, R25 ;  /* 0x000000191b107220 */ /* 0x041fe40000400000 */
[----:B------:R-:W-:Y:S02]  /*22e20*/  FMUL R17, R27, R24 ;  /* 0x000000181b117220 */ /* 0x000fe40000400000 */
[C---:B-1----:R-:W-:Y:S02]  /*22e30*/  FMUL R18, R28.reuse, R15 ;  /* 0x0000000f1c127220 */ /* 0x042fe40000400000 */
[----:B------:R-:W-:-:S07]  /*22e40*/  FMUL R19, R28, R14 ;  /* 0x0000000e1c137220 */ /* 0x000fce0000400000 */
[----:B------:R-:W-:Y:S01]  /*22e50*/  HMMA.16816.F32.BF16 R16, R20, R12, R16 ;  /* 0x0000000c1410723c */ /* 0x000fe20000041810 */
[----:B------:R-:W4:Y:S01]  /*22e60*/  LDL.LU R12, [R1+0x1e54] ;  /* 0x001e5400010c7983 */ /* 0x000f220000300800 */
[----:B------:R-:W3:Y:S02]  /*22e70*/  LDL.LU R14, [R1+0x2c8] ;  /* 0x0002c800010e7983 */ /* 0x000ee40000300800 */
[----:B------:R-:W3:Y:S02]  /*22e80*/  LDL.LU R15, [R1+0x2bc] ;  /* 0x0002bc00010f7983 */ /* 0x000ee40000300800 */
[C---:B--2---:R-:W-:Y:S02]  /*22e90*/  FMUL R25, R27.reuse, R11 ;  /* 0x0000000b1b197220 */ /* 0x044fe40000400000 */
[C---:B------:R-:W-:Y:S11]  /*22ea0*/  FMUL R26, R28.reuse, R10 ;  /* 0x0000000a1c1a7220 */ /* 0x040ff60000400000 */
[----:B------:R-:W-:Y:S04]  /*22eb0*/  @!UPT UIADD3 URZ, URZ, URZ, URZ ;  /* 0x0000003f3f3ff290 */ /* 0x000fe8000fffe03f */
[----:B------:R-:W-:Y:S01]  /*22ec0*/  STL.64 [R1+0x1c00], R18 ;  /* 0x001c001201007387 */ /* 0x000fe20000100a00 */
[----:B------:R0:W-:Y:S02]  /*22ed0*/  STL.64 [R1+0x1bf8], R16 ;  /* 0x001bf81001007387 */ /* 0x0001e40000100a00 */
[----:B----4-:R-:W-:Y:S02]  /*22ee0*/  FMUL R24, R27, R12 ;  /* 0x0000000c1b187220 */ /* 0x010fe40000400000 */
[----:B------:R-:W-:Y:S02]  /*22ef0*/  FMUL R27, R28, R6 ;  /* 0x000000061c1b7220 */ /* 0x000fe40000400000 */
[----:B------:R-:W2:Y:S01]  /*22f00*/  LDL.LU R28, [R1+0x1e50] ;  /* 0x001e5000011c7983 */ /* 0x000ea20000300800 */
[--C-:B------:R-:W-:Y:S02]  /*22f10*/  FADD R0, R0, -R29.reuse ;  /* 0x8000001d00007221 */ /* 0x100fe40000000000 */
[----:B---3--:R-:W-:-:S02]  /*22f20*/  FADD R2, R2, -R29 ;  /* 0x8000001d02027221 */ /* 0x008fc40000000000 */
[----:B------:R-:W3:Y:S02]  /*22f30*/  LDL.LU R6, [R1+0x2b8] ;  /* 0x0002b80001067983 */ /* 0x000ee40000300800 */
[----:B------:R-:W-:Y:S01]  /*22f40*/  FMUL R0, R0, 1.4426950216293334961 ;  /* 0x3fb8aa3b00007820 */ /* 0x000fe20000400000 */
[----:B------:R-:W-:Y:S03]  /*22f50*/  HMMA.16816.F32.BF16 R24, R20, R8, R24 ;  /* 0x000000081418723c */ /* 0x000fe60000041818 */
[----:B------:R1:W4:Y:S02]  /*22f60*/  MUFU.EX2 R12, R0 ;  /* 0x00000000000c7308 */ /* 0x0003240000000800 */
[----:B-1----:R-:W-:Y:S02]  /*22f70*/  FMUL R0, R2, 1.4426950216293334961 ;  /* 0x3fb8aa3b02007820 */ /* 0x002fe40000400000 */
[----:B-----5:R-:W-:-:S04]  /*22f80*/  FADD R2, R3, -R29 ;  /* 0x8000001d03027221 */ /* 0x020fc80000000000 */
[----:B------:R1:W5:Y:S02]  /*22f90*/  MUFU.EX2 R13, R0 ;  /* 0x00000000000d7308 */ /* 0x0003640000000800 */
[----:B-1----:R-:W-:-:S06]  /*22fa0*/  FMUL R0, R2, 1.4426950216293334961 ;  /* 0x3fb8aa3b02007820 */ /* 0x002fcc0000400000 */
[----:B------:R1:W0:Y:S04]  /*22fb0*/  MUFU.EX2 R3, R0 ;  /* 0x0000000000037308 */ /* 0x0002280000000800 */
[----:B------:R0:W-:Y:S01]  /*22fc0*/  STL.64 [R1+0x1be8], R26 ;  /* 0x001be81a01007387 */ /* 0x0001e20000100a00 */
[----:B------:R-:W-:Y:S02]  /*22fd0*/  STL.64 [R1+0x1be0], R24 ;  /* 0x001be01801007387 */ /* 0x000fe40000100a00 */
[----:B----4-:R-:W-:Y:S02]  /*22fe0*/  STL [R1+0x46c], R12 ;  /* 0x00046c0c01007387 */ /* 0x010fe40000100800 */
[----:B--2---:R-:W-:Y:S02]  /*22ff0*/  FADD R2, R7, -R28 ;  /* 0x8000001c07027221 */ /* 0x004fe40000000000 */
[----:B------:R-:W2:Y:S02]  /*23000*/  LDL.LU R7, [R1+0x2b0] ;  /* 0x0002b00001077983 */ /* 0x000ea40000300800 */
[----:B-1----:R-:W-:-:S04]  /*23010*/  FMUL R0, R2, 1.4426950216293334961 ;  /* 0x3fb8aa3b02007820 */ /* 0x002fc80000400000 */
[----:B------:R-:W1:Y:S01]  /*23020*/  MUFU.EX2 R20, R0 ;  /* 0x0000000000147308 */ /* 0x000e620000000800 */
[----:B-----5:R-:W-:Y:S01]  /*23030*/  STL [R1+0x490], R13 ;  /* 0x0004900d01007387 */ /* 0x020fe20000100800 */
[----:B0-----:R-:W4:Y:S02]  /*23040*/  LDL.LU R16, [R1+0x90] ;  /* 0x0000900001107983 */ /* 0x001f240000300800 */
[----:B------:R-:W4:Y:S02]  /*23050*/  LDL.LU R17, [R1+0x94] ;  /* 0x0000940001117983 */ /* 0x000f240000300800 */
[----:B------:R-:W4:Y:S01]  /*23060*/  LDL.LU R18, [R1+0x98] ;  /* 0x0000980001127983 */ /* 0x000f220000300800 */
[----:B------:R-:W4:Y:S01]  /*23070*/  LDL.LU R19, [R1+0x9c] ;  /* 0x00009c0001137983 */ /* 0x000f220000300800 */
[----:B------:R-:W4:Y:S02]  /*23080*/  LDL.LU.64 R26, [R1+0x1c8] ;  /* 0x0001c800011a7983 */ /* 0x000f240000300a00 */
[----:B------:R-:W-:Y:S01]  /*23090*/  STL [R1+0x49c], R3 ;  /* 0x00049c0301007387 */ /* 0x000fe20000100800 */
[----:B-1----:R-:W-:Y:S01]  /*230a0*/  STL [R1+0x464], R20 ;  /* 0x0004641401007387 */ /* 0x002fe20000100800 */
[----:B------:R-:W5:Y:S02]  /*230b0*/  LDL R9, [R1+0x408] ;  /* 0x0004080001097983 */ /* 0x000f640000100800 */
[----:B------:R-:W-:-:S04]  /*230c0*/  FADD R2, R14, -R28 ;  /* 0x8000001c0e027221 */ /* 0x000fc80000000000 */
[----:B------:R-:W-:-:S04]  /*230d0*/  FMUL R0, R2, 1.4426950216293334961 ;  /* 0x3fb8aa3b02007820 */ /* 0x000fc80000400000 */
[----:B------:R0:W1:Y:S01]  /*230e0*/  MUFU.EX2 R21, R0 ;  /* 0x0000000000157308 */ /* 0x0000620000000800 */
[----:B------:R-:W-:-:S04]  /*230f0*/  FADD R2, R15, -R28 ;  /* 0x8000001c0f027221 */ /* 0x000fc80000000000 */
[----:B0-----:R-:W-:Y:S02]  /*23100*/  FMUL R0, R2, 1.4426950216293334961 ;  /* 0x3fb8aa3b02007820 */ /* 0x001fe40000400000 */
[----:B---3--:R-:W-:Y:S02]  /*23110*/  FADD R2, R6, -R28 ;  /* 0x8000001c06027221 */ /* 0x008fe40000000000 */
[----:B------:R0:W-:Y:S01]  /*23120*/  MUFU.EX2 R5, R0 ;  /* 0x0000000000057308 */ /* 0x0001e20000000800 */
[----:B-----5:R3:W-:Y:S01]  /*23130*/  STL [R1+0x1e38], R9 ;  /* 0x001e380901007387 */ /* 0x0207e20000100800 */
[----:B------:R-:W5:Y:S02]  /*23140*/  LDL.LU R8, [R1+0xf0] ;  /* 0x0000f00001087983 */ /* 0x000f640000300800 */
[----:B-1----:R1:W-:Y:S01]  /*23150*/  STL [R1+0x48c], R21 ;  /* 0x00048c1501007387 */ /* 0x0023e20000100800 */
[----:B---3--:R-:W5:Y:S01]  /*23160*/  LDL.LU R9, [R1+0xf4] ;  /* 0x0000f40001097983 */ /* 0x008f620000300800 */
[----:B------:R-:W3:Y:S02]  /*23170*/  LDL.LU R10, [R1+0xf8] ;  /* 0x0000f800010a7983 */ /* 0x000ee40000300800 */
[----:B------:R-:W3:Y:S02]  /*23180*/  LDL.LU R11, [R1+0xfc] ;  /* 0x0000fc00010b7983 */ /* 0x000ee40000300800 */
[----:B0-----:R-:W-:-:S02]  /*23190*/  FMUL R0, R2, 1.4426950216293334961 ;  /* 0x3fb8aa3b02007820 */ /* 0x001fc40000400000 */
[----:B--2---:R-:W-:Y:S02]  /*231a0*/  FADD R2, R7, -R29 ;  /* 0x8000001d07027221 */ /* 0x004fe40000000000 */
[----:B------:R0:W2:Y:S02]  /*231b0*/  MUFU.EX2 R7, R0 ;  /* 0x0000000000077308 */ /* 0x0000a40000000800 */
[----:B0-----:R-:W-:-:S06]  /*231c0*/  FMUL R0, R2, 1.4426950216293334961 ;  /* 0x3fb8aa3b02007820 */ /* 0x001fcc0000400000 */
[----:B------:R-:W0:Y:S01]  /*231d0*/  MUFU.EX2 R4, R0 ;  /* 0x0000000000047308 */ /* 0x000e220000000800 */
[----:B------:R-:W-:Y:S01]  /*231e0*/  F2FP.BF16.PACK_AB R20, R21, R20 ;  /* 0x000000141514723e */ /* 0x000fe200000010ff */
[----:B-1----:R-:W-:Y:S01]  /*231f0*/  F2FP.BF16.PACK_AB R21, R13, R12 ;  /* 0x0000000c0d15723e */ /* 0x002fe200000010ff */
[----:B--2---:R-:W-:Y:S02]  /*23200*/  F2FP.BF16.PACK_AB R22, R7, R5 ;  /* 0x000000050716723e */ /* 0x004fe400000010ff */
[----:B0-----:R-:W-:Y:S01]  /*23210*/  F2FP.BF16.PACK_AB R23, R4, R3 ;  /* 0x000000030417723e */ /* 0x001fe200000010ff */
[----:B---3--:R-:W-:Y:S01]  /*23220*/  STL.64 [R1+0x1e48], R10 ;  /* 0x001e480a01007387 */ /* 0x008fe20000100a00 */
[----:B-----5:R4:W-:Y:S02]  /*23230*/  STL.64 [R1+0x1e40], R8 ;  /* 0x001e400801007387 */ /* 0x0209e40000100a00 */
[----:B------:R-:W2:Y:S03]  /*23240*/  LDL.LU.64 R14, [R1+0x198] ;  /* 0x00019800010e7983 */ /* 0x000ea60000300a00 */
[C---:B----4-:R-:W-:Y:S01]  /*23250*/  HMMA.16816.F32.BF16 R8, R20.reuse, R26, R16 ;  /* 0x0000001a1408723c */ /* 0x050fe20000041810 */
[----:B------:R-:W-:Y:S01]  /*23260*/  STL [R1+0x1c80], R28 ;  /* 0x001c801c01007387 */ /* 0x000fe20000100800 */
[----:B------:R-:W3:Y:S02]  /*23270*/  LDL.LU R6, [R1+0x2dc] ;  /* 0x0002dc0001067983 */ /* 0x000ee40000300800 */
[----:B------:R-:W-:Y:S02]  /*23280*/  STL [R1+0x494], R5 ;  /* 0x0004940501007387 */ /* 0x000fe40000100800 */
[----:B------:R-:W-:Y:S01]  /*23290*/  STL [R1+0x1d34], R29 ;  /* 0x001d341d01007387 */ /* 0x000fe20000100800 */
[----:B------:R-:W-:Y:S01]  /*232a0*/  STL [R1+0x4a0], R7 ;  /* 0x0004a00701007387 */ /* 0x000fe20000100800 */
[----:B------:R-:W-:Y:S01]  /*232b0*/  STL [R1+0x498], R4 ;  /* 0x0004980401007387 */ /* 0x000fe20000100800 */
[----:B------:R-:W-:Y:S01]  /*232c0*/  MOV R16, R27 ;  /* 0x0000001b00107202 */ /* 0x000fe20000000f00 */
[----:B------:R-:W-:Y:S01]  /*232d0*/  IMAD.MOV.U32 R17, RZ, RZ, R26 ;  /* 0x000000ffff117224 */ /* 0x000fe200078e001a */
[----:B------:R-:W4:Y:S11]  /*232e0*/  LDL.LU R3, [R1+0x2d8] ;  /* 0x0002d80001037983 */ /* 0x000f360000300800 */
[----:B------:R-:W-:Y:S02]  /*232f0*/  @!UPT UIADD3 URZ, URZ, URZ, URZ ;  /* 0x0000003f3f3ff290 */ /* 0x000fe4000fffe03f */
[----:B------:R-:W-:Y:S01]  /*23300*/  IMAD.MOV.U32 R25, RZ, RZ, R10 ;  /* 0x000000ffff197224 */ /* 0x000fe200078e000a */
[----:B------:R-:W-:Y:S01]  /*23310*/  MOV R24, R11 ;  /* 0x0000000b00187202 */ /* 0x000fe20000000f00 */
[----:B------:R-:W-:Y:S01]  /*23320*/  IMAD.MOV.U32 R27, RZ, RZ, R8 ;  /* 0x000000ffff1b7224 */ /* 0x000fe200078e0008 */
[----:B------:R-:W-:Y:S01]  /*23330*/  MOV R26, R9 ;  /* 0x00000009001a7202 */ /* 0x000fe20000000f00 */
[----:B------:R-:W5:Y:S01]  /*23340*/  LDL.LU.64 R10, [R1+0x1e48] ;  /* 0x001e4800010a7983 */ /* 0x000f620000300a00 */
[----:B------:R-:W5:Y:S02]  /*23350*/  LDL.LU.64 R8, [R1+0x1e40] ;  /* 0x001e400001087983 */ /* 0x000f640000300a00 */
[----:B------:R-:W-:Y:S02]  /*23360*/  STL [R1+0x1da8], R16 ;  /* 0x001da81001007387 */ /* 0x000fe40000100800 */
[----:B------:R-:W-:Y:S01]  /*23370*/  STL [R1+0x1da0], R17 ;  /* 0x001da01101007387 */ /* 0x000fe20000100800 */
[----:B------:R-:W5:Y:S01]  /*23380*/  LDL.LU.64 R18, [R1+0x1a8] ;  /* 0x0001a80001127983 */ /* 0x000f620000300a00 */
[----:B------:R-:W-:Y:S02]  /*23390*/  STL.64 [R1+0x1c10], R26 ;  /* 0x001c101a01007387 */ /* 0x000fe40000100a00 */
[----:B------:R0:W-:Y:S02]  /*233a0*/  STL.64 [R1+0x1c08], R24 ;  /* 0x001c081801007387 */ /* 0x0001e40000100a00 */
[----:B0-----:R-:W2:Y:S01]  /*233b0*/  LDL.LU R24, [R1+0xe0] ;  /* 0x0000e00001187983 */ /* 0x001ea20000300800 */
[----:B------:R-:W2:Y:S02]  /*233c0*/  LDL.LU R25, [R1+0xe4] ;  /* 0x0000e40001197983 */ /* 0x000ea40000300800 */
[----:B------:R-:W2:Y:S02]  /*233d0*/  LDL.LU R26, [R1+0xe8] ;  /* 0x0000e800011a7983 */ /* 0x000ea40000300800 */
[----:B------:R-:W2:Y:S01]  /*233e0*/  LDL.LU R27, [R1+0xec] ;  /* 0x0000ec00011b7983 */ /* 0x000ea20000300800 */
[C---:B-----5:R-:W-:Y:S11]  /*233f0*/  HMMA.16816.F32.BF16 R8, R20.reuse, R18, R8 ;  /* 0x000000121408723c */ /* 0x060ff60000041808 */
[----:B------:R-:W-:Y:S11]  /*23400*/  @!UPT UIADD3 URZ, URZ, URZ, URZ ;  /* 0x0000003f3f3ff290 */ /* 0x000ff6000fffe03f */
[----:B------:R-:W-:Y:S01]  /*23410*/  @!UPT UIADD3 URZ, URZ, URZ, URZ ;  /* 0x0000003f3f3ff290 */ /* 0x000fe2000fffe03f */
[----:B------:R0:W-:Y:S01]  /*23420*/  STL.64 [R1+0xf0], R8 ;  /* 0x0000f00801007387 */ /* 0x0001e20000100a00 */
[----:B------:R-:W-:Y:S03]  /*23430*/  STL.64 [R1+0xf8], R10 ;  /* 0x0000f80a01007387 */ /* 0x000fe60000100a00 */
[----:B0-----:R-:W3:Y:S01]  /*23440*/  LDL.LU R9, [R1+0x1e38] ;  /* 0x001e380001097983 */ /* 0x001ee20000300800 */
[----:B--2---:R-:W-:Y:S01]  /*23450*/  HMMA.16816.F32.BF16 R24, R20, R14, R24 ;  /* 0x0000000e1418723c */ /* 0x004fe20000041818 */
[----:B------:R-:W-:Y:S01]  /*23460*/  IMAD.MOV.U32 R7, RZ, RZ, R18 ;  /* 0x000000ffff077224 */ /* 0x000fe200078e0012 */
[----:B------:R-:W-:Y:S01]  /*23470*/  MOV R18, R19 ;  /* 0x0000001300127202 */ /* 0x000fe20000000f00 */
[----:B------:R-:W2:Y:S01]  /*23480*/  LDL.LU R8, [R1+0x2d4] ;  /* 0x0002d40001087983 */ /* 0x000ea20000300800 */
[----:B------:R-:W-:-:S03]  /*23490*/  MOV R17, R15 ;  /* 0x0000000f00117202 */ /* 0x000fc60000000f00 */
[----:B------:R0:W-:Y:S01]  /*234a0*/  STL [R1+0x1db0], R18 ;  /* 0x001db01201007387 */ /* 0x0001e20000100800 */
[----:B------:R-:W-:Y:S02]  /*234b0*/  STL [R1+0x1dac], R7 ;  /* 0x001dac0701007387 */ /* 0x000fe40000100800 */
[----:B------:R-:W5:Y:S11]  /*234c0*/  LDL R28, [R1+0x404] ;  /* 0x00040400011c7983 */ /* 0x000f760000100800 */
[----:B------:R-:W-:Y:S02]  /*234d0*/  @!UPT UIADD3 URZ, URZ, URZ, URZ ;  /* 0x0000003f3f3ff290 */ /* 0x000fe4000fffe03f */
[----:B------:R-:W-:Y:S01]  /*234e0*/  STL.64 [R1+0xe0], R24 ;  /* 0x0000e01801007387 */ /* 0x000fe20000100a00 */
[----:B------:R-:W-:Y:S02]  /*234f0*/  STL.64 [R1+0xe8], R26 ;  /* 0x0000e81a01007387 */ /* 0x000fe40000100a00 */
[----:B------:R-:W-:Y:S02]  /*23500*/  STL [R1+0x1dc0], R17 ;  /* 0x001dc01101007387 */ /* 0x000fe40000100800 */
[----:B0-----:R-:W2:Y:S02]  /*23510*/  LDL.LU.64 R18, [R1+0x178] ;  /* 0x0001780001127983 */ /* 0x001ea40000300a00 */
[----:B---3--:R-:W-:Y:S02]  /*23520*/  FADD R0, R6, -R9 ;  /* 0x8000000906007221 */ /* 0x008fe40000000000 */
[----:B------:R-:W-:-:S05]  /*23530*/  IMAD.MOV.U32 R6, RZ, RZ, R14 ;  /* 0x000000ffff067224 */ /* 0x000fca00078e000e */
[----:B------:R0:W-:Y:S01]  /*23540*/  STL [R1+0x1db4], R6 ;  /* 0x001db40601007387 */ /* 0x0001e20000100800 */
[----:B------:R-:W3:Y:S02]  /*23550*/  LDL.LU R4, [R1+0xd0] ;  /* 0x0000d00001047983 */ /* 0x000ee40000300800 */
[----:B------:R-:W3:Y:S01]  /*23560*/  LDL.LU R5, [R1+0xd4] ;  /* 0x0000d40001057983 */ /* 0x000ee20000300800 */
[----:B0-----:R-:W3:Y:S01]  /*23570*/  LDL.LU R6, [R1+0xd8] ;  /* 0x0000d80001067983 */ /* 0x001ee20000300800 */
[----:B------:R-:W3:Y:S02]  /*23580*/  LDL.LU R7, [R1+0xdc] ;  /* 0x0000dc0001077983 */ /* 0x000ee40000300800 */
[----:B------:R-:W5:Y:S02]  /*23590*/  LDL.LU R12, [R1+0x2d0] ;  /* 0x0002d000010c7983 */ /* 0x000f640000300800 */
[----:B------:R-:W5:Y:S01]  /*235a0*/  LDL.LU R26, [R1+0x88] ;  /* 0x00008800011a7983 */ /* 0x000f620000300800 */
[----:B------:R-:W5:Y:S01]  /*235b0*/  LDL.LU R27, [R1+0x8c] ;  /* 0x00008c00011b7983 */ /* 0x000f620000300800 */
[----:B------:R-:W-:-:S02]  /*235c0*/  FMUL R0, R0, 1.4426950216293334961 ;  /* 0x3fb8aa3b00007820 */ /* 0x000fc40000400000 */
[----:B------:R-:W5:Y:S04]  /*235d0*/  LDL.LU.64 R14, [R1+0x138] ;  /* 0x00013800010e7983 */ /* 0x000f680000300a00 */
[----:B------:R-:W0:Y:S01]  /*235e0*/  MUFU.EX2 R0, R0 ;  /* 0x0000000000007308 */ /* 0x000e220000000800 */
[----:B----4-:R-:W-:Y:S01]  /*235f0*/  FADD R2, R3, -R9 ;  /* 0x8000000903027221 */ /* 0x010fe20000000000 */
[----:B--2---:R-:W-:Y:S01]  /*23600*/  MOV R16, R19 ;  /* 0x0000001300107202 */ /* 0x004fe20000000f00 */
[----:B---3--:R-:W-:Y:S01]  /*23610*/  HMMA.16816.F32.BF16 R4, R20, R18, R4 ;  /* 0x000000121404723c */ /* 0x008fe20000041804 */
[----:B-----5:R1:W-:Y:S04]  /*23620*/  STL.64 [R1+0x1e28], R26 ;  /* 0x001e281a01007387 */ /* 0x0203e80000100a00 */
[----:B-1----:R-:W2:Y:S01]  /*23630*/  LDL.LU.64 R26, [R1+0x168] ;  /* 0x00016800011a7983 */ /* 0x002ea20000300a00 */
[----:B------:R-:W3:Y:S02]  /*23640*/  LDL.LU R13, [R1+0x2ec] ;  /* 0x0002ec00010d7983 */ /* 0x000ee40000300800 */
[----:B------:R-:W4:Y:S02]  /*23650*/  LDL.LU R3, [R1+0x2e8] ;  /* 0x0002e80001037983 */ /* 0x000f240000300800 */
[----:B0-----:R-:W-:Y:S11]  /*23660*/  STL [R1+0x47c], R0 ;  /* 0x00047c0001007387 */ /* 0x001ff60000100800 */
[----:B------:R-:W-:Y:S02]  /*23670*/  @!UPT UIADD3 URZ, URZ, URZ, URZ ;  /* 0x0000003f3f3ff290 */ /* 0x000fe4000fffe03f */
[----:B------:R-:W-:Y:S01]  /*23680*/  STL.64 [R1+0xd0], R4 ;  /* 0x0000d00401007387 */ /* 0x000fe20000100a00 */
[----:B------:R-:W-:Y:S02]  /*23690*/  STL.64 [R1+0xd8], R6 ;  /* 0x0000d80601007387 */ /* 0x000fe40000100a00 */
[----:B------:R0:W-:Y:S02]  /*236a0*/  STL [R1+0x1dc8], R16 ;  /* 0x001dc81001007387 */ /* 0x0001e40000100800 */
[----:B0-----:R-:W2:Y:S01]  /*236b0*/  LDL.LU R16, [R1+0xc0] ;  /* 0x0000c00001107983 */ /* 0x001ea20000300800 */
[----:B------:R-:W-:Y:S02]  /*236c0*/  IMAD.MOV.U32 R7, RZ, RZ, R18 ;  /* 0x000000ffff077224 */ /* 0x000fe400078e0012 */
[----:B------:R-:W2:Y:S02]  /*236d0*/  LDL.LU R17, [R1+0xc4] ;  /* 0x0000c40001117983 */ /* 0x000ea40000300800 */
[----:B------:R-:W2:Y:S01]  /*236e0*/  LDL.LU R18, [R1+0xc8] ;  /* 0x0000c80001127983 */ /* 0x000ea20000300800 */
[----:B------:R-:W2:Y:S01]  /*236f0*/  LDL.LU R19, [R1+0xcc] ;  /* 0x0000cc0001137983 */ /* 0x000ea20000300800 */
[----:B------:R-:W-:-:S06]  /*23700*/  FMUL R0, R2, 1.4426950216293334961 ;  /* 0x3fb8aa3b02007820 */ /* 0x000fcc0000400000 */
[----:B------:R-:W0:Y:S01]  /*23710*/  MUFU.EX2 R0, R0 ;  /* 0x0000000000007308 */ /* 0x000e220000000800 */
[----:B------:R-:W-:Y:S04]  /*23720*/  STL [R1+0x1dc4], R7 ;  /* 0x001dc40701007387 */ /* 0x000fe80000100800 */
[----:B0-----:R-:W-:Y:S01]  /*23730*/  STL [R1+0x480], R0 ;  /* 0x0004800001007387 */ /* 0x001fe20000100800 */
[----:B--2---:R-:W-:Y:S01]  /*23740*/  HMMA.16816.F32.BF16 R16, R20, R26, R16 ;  /* 0x0000001a1410723c */ /* 0x004fe20000041810 */
[----:B------:R-:W-:Y:S11]  /*23750*/  IMAD.MOV.U32 R6, RZ, RZ, R26 ;  /* 0x000000ffff067224 */ /* 0x000ff600078e001a */
[----:B------:R-:W-:Y:S11]  /*23760*/  @!UPT UIADD3 URZ, URZ, URZ, URZ ;  /* 0x0000003f3f3ff290 */ /* 0x000ff6000fffe03f */
[----:B------:R-:W-:Y:S01]  /*23770*/  STL.64 [R1+0xc0], R16 ;  /* 0x0000c01001007387 */ /* 0x000fe20000100a00 */
[----:B------:R0:W-:Y:S02]  /*23780*/  STL.64 [R1+0xc8], R18 ;  /* 0x0000c81201007387 */ /* 0x0001e40000100a00 */
[----:B------:R-:W2:Y:S02]  /*23790*/  LDL.LU R24, [R1+0x2a0] ;  /* 0x0002a00001187983 */ /* 0x000ea40000300800 */
[----:B------:R-:W2:Y:S01]  /*237a0*/  LDL.LU R25, [R1+0x2a4] ;  /* 0x0002a40001197983 */ /* 0x000ea20000300800 */
[----:B------:R-:W2:Y:S01]  /*237b0*/  LDL.LU R26, [R1+0x2a8] ;  /* 0x0002a800011a7983 */ /* 0x000ea20000300800 */
[----:B0-----:R-:W-:-:S03]  /*237c0*/  MOV R18, R27 ;  /* 0x0000001b00127202 */ /* 0x001fc60000000f00 */
[----:B------:R-:W2:Y:S01]  /*237d0*/  LDL.LU R27, [R1+0x2ac] ;  /* 0x0002ac00011b7983 */ /* 0x000ea20000300800 */
[----:B------:R-:W2:Y:S02]  /*237e0*/  LDL.LU.64 R10, [R1+0x128] ;  /* 0x00012800010a7983 */ /* 0x000ea40000300a00 */
[----:B------:R0:W-:Y:S02]  /*237f0*/  STL [R1+0x1dd0], R18 ;  /* 0x001dd01201007387 */ /* 0x0001e40000100800 */
[----:B0-----:R-:W5:Y:S01]  /*23800*/  LDL.LU.64 R18, [R1+0x148] ;  /* 0x0001480001127983 */ /* 0x001f620000300a00 */
[----:B------:R0:W-:Y:S02]  /*23810*/  STL [R1+0x1dcc], R6 ;  /* 0x001dcc0601007387 */ /* 0x0001e40000100800 */
[----:B------:R-:W5:Y:S02]  /*23820*/  LDL.LU R4, [R1+0xb0] ;  /* 0x0000b00001047983 */ /* 0x000f640000300800 */
[----:B------:R-:W5:Y:S01]  /*23830*/  LDL.LU R5, [R1+0xb4] ;  /* 0x0000b40001057983 */ /* 0x000f620000300800 */
[----:B0-----:R-:W5:Y:S01]  /*23840*/  LDL.LU R6, [R1+0xb8] ;  /* 0x0000b80001067983 */ /* 0x001f620000300800 */
[----:B------:R-:W5:Y:S02]  /*23850*/  LDL.LU R7, [R1+0xbc] ;  /* 0x0000bc0001077983 */ /* 0x000f640000300800 */
[----:B------:R-:W-:-:S04]  /*23860*/  FADD R2, R8, -R9 ;  /* 0x8000000908027221 */ /* 0x000fc80000000000 */
[----:B------:R-:W-:-:S06]  /*23870*/  FMUL R0, R2, 1.4426950216293334961 ;  /* 0x3fb8aa3b02007820 */ /* 0x000fcc0000400000 */
[----:B------:R-:W0:Y:S01]  /*23880*/  MUFU.EX2 R0, R0 ;  /* 0x0000000000007308 */ /* 0x000e220000000800 */
[----:B-----5:R-:W-:Y:S01]  /*23890*/  HMMA.16816.F32.BF16 R4, R20, R18, R4 ;  /* 0x000000121404723c */ /* 0x020fe20000041804 */
[----:B------:R-:W-:Y:S11]  /*238a0*/  MOV R17, R19 ;  /* 0x0000001300117202 */ /* 0x000ff60000000f00 */
[----:B------:R-:W-:Y:S11]  /*238b0*/  @!UPT UIADD3 URZ, URZ, URZ, URZ ;  /* 0x0000003f3f3ff290 */ /* 0x000ff6000fffe03f */
[----:B------:R-:W-:Y:S01]  /*238c0*/  STL.64 [R1+0xb0], R4 ;  /* 0x0000b00401007387 */ /* 0x000fe20000100a00 */
[----:B0-----:R-:W-:Y:S02]  /*238d0*/  STL [R1+0x484], R0 ;  /* 0x0004840001007387 */ /* 0x001fe40000100800 */
[----:B------:R-:W-:Y:S02]  /*238e0*/  STL.64 [R1+0xb8], R6 ;  /* 0x0000b80601007387 */ /* 0x000fe40000100a00 */
[----:B------:R0:W-:Y:S01]  /*238f0*/  STL [R1+0x1dd4], R17 ;  /* 0x001dd41101007387 */ /* 0x0001e20000100800 */
[----:B------:R-:W5:Y:S04]  /*23900*/  LDL.LU R16, [R1+0xa0] ;  /* 0x0000a00001107983 */ /* 0x000f680000300800 */
[----:B0-----:R-:W5:Y:S01]  /*23910*/  LDL.LU R17, [R1+0xa4] ;  /* 0x0000a40001117983 */ /* 0x001f620000300800 */
[----:B------:R-:W-:-:S02]  /*23920*/  IMAD.MOV.U32 R7, RZ, RZ, R18 ;  /* 0x000000ffff077224 */ /* 0x000fc400078e0012 */
[----:B------:R-:W5:Y:S02]  /*23930*/  LDL.LU R18, [R1+0xa8] ;  /* 0x0000a80001127983 */ /* 0x000f640000300800 */
[----:B------:R-:W5:Y:S02]  /*23940*/  LDL.LU R19, [R1+0xac] ;  /* 0x0000ac0001137983 */ /* 0x000f640000300800 */
[----:B------:R-:W-:-:S04]  /*23950*/  FADD R2, R12, -R9 ;  /* 0x800000090c027221 */ /* 0x000fc80000000000 */
[----:B------:R-:W-:-:S06]  /*23960*/  FMUL R0, R2, 1.4426950216293334961 ;  /* 0x3fb8aa3b02007820 */ /* 0x000fcc0000400000 */
[----:B------:R-:W0:Y:S01]  /*23970*/  MUFU.EX2 R0, R0 ;  /* 0x0000000000007308 */ /* 0x000e220000000800 */
[----:B---3--:R-:W-:Y:S01]  /*23980*/  FADD R2, R13, -R28 ;  /* 0x8000001c0d027221 */ /* 0x008fe20000000000 */
[----:B0-----:R0:W-:Y:S03]  /*23990*/  STL [R1+0x488], R0 ;  /* 0x0004880001007387 */ /* 0x0011e60000100800 */
[----:B0-----:R-:W-:-:S06]  /*239a0*/  FMUL R0, R2, 1.4426950216293334961 ;  /* 0x3fb8aa3b02007820 */ /* 0x001fcc0000400000 */
[----:B------:R-:W0:Y:S01]  /*239b0*/  MUFU.EX2 R0, R0 ;  /* 0x0000000000007308 */ /* 0x000e220000000800 */
[----:B------:R-:W-:Y:S01]  /*239c0*/  IMAD.MOV.U32 R6, RZ, RZ, R14 ;  /* 0x000000ffff067224 */ /* 0x000fe200078e000e */
[C---:B-----5:R-:W-:Y:S11]  /*239d0*/  HMMA.16816.F32.BF16 R16, R20.reuse, R14, R16 ;  /* 0x0000000e1410723c */ /* 0x060ff60000041810 */
[----:B------:R-:W-:Y:S11]  /*239e0*/  @!UPT UIADD3 URZ, URZ, URZ, URZ ;  /* 0x0000003f3f3ff290 */ /* 0x000ff6000fffe03f */
[----:B------:R-:W-:Y:S01]  /*239f0*/  @!UPT UIADD3 URZ, URZ, URZ, URZ ;  /* 0x0000003f3f3ff290 */ /* 0x000fe2000fffe03f */
[----:B------:R1:W-:Y:S01]  /*23a00*/  STL.64 [R1+0xa0], R16 ;  /* 0x0000a01001007387 */ /* 0x0003e20000100a00 */
[----:B------:R3:W-:Y:S02]  /*23a10*/  STL.64 [R1+0xa8], R18 ;  /* 0x0000a81201007387 */ /* 0x0007e40000100a00 */
[----:B------:R-:W5:Y:S02]  /*23a20*/  LDL.LU R12, [R1+0x280] ;  /* 0x00028000010c7983 */ /* 0x000f640000300800 */
[----:B0-----:R-:W-:Y:S01]  /*23a30*/  STL [R1+0x468], R0 ;  /* 0x0004680001007387 */ /* 0x001fe20000100800 */
[----:B------:R-:W5:Y:S01]  /*23a40*/  LDL.LU R13, [R1+0x284] ;  /* 0x00028400010d7983 */ /* 0x000f620000300800 */
[----:B------:R-:W5:Y:S01]  /*23a50*/  LDL.LU R14, [R1+0x288] ;  /* 0x00028800010e7983 */ /* 0x000f620000300800 */
[----:B-1----:R-:W-:Y:S02]  /*23a60*/  MOV R16, R15 ;  /* 0x0000000f00107202 */ /* 0x002fe40000000f00 */
[----:B------:R-:W5:Y:S01]  /*23a70*/  LDL.LU R15, [R1+0x28c] ;  /* 0x00028c00010f7983 */ /* 0x000f620000300800 */
[----:B--2---:R-:W-:Y:S01]  /*23a80*/  HMMA.16816.F32.BF16 R24, R20, R10, R24 ;  /* 0x0000000a1418723c */ /* 0x004fe20000041818 */
[----:B------:R-:W2:Y:S01]  /*23a90*/  LDL.LU R29, [R1+0x2e4] ;  /* 0x0002e400011d7983 */ /* 0x000ea20000300800 */
[----:B---3--:R-:W-:Y:S01]  /*23aa0*/  MOV R18, R11 ;  /* 0x0000000b00127202 */ /* 0x008fe20000000f00 */
[----:B----4-:R-:W-:-:S02]  /*23ab0*/  FADD R2, R3, -R28 ;  /* 0x8000001c03027221 */ /* 0x010fc40000000000 */
[----:B------:R-:W-:Y:S11]  /*23ac0*/  IMAD.MOV.U32 R17, RZ, RZ, R10 ;  /* 0x000000ffff117224 */ /* 0x000ff600078e000a */
[----:B------:R-:W-:Y:S08]  /*23ad0*/  @!UPT UIADD3 URZ, URZ, URZ, URZ ;  /* 0x0000003f3f3ff290 */ /* 0x000ff0000fffe03f */
[----:B------:R-:W-:Y:S01]  /*23ae0*/  IMAD.MOV.U32 R5, RZ, RZ, R26 ;  /* 0x000000ffff057224 */ /* 0x000fe200078e001a */
[----:B------:R-:W-:Y:S01]  /*23af0*/  MOV R4, R27 ;  /* 0x0000001b00047202 */ /* 0x000fe20000000f00 */
[----:B-----5:R-:W-:Y:S01]  /*23b00*/  STL.64 [R1+0x1e20], R14 ;  /* 0x001e200e01007387 */ /* 0x020fe20000100a00 */
[----:B------:R0:W-:Y:S03]  /*23b10*/  STL.64 [R1+0x1e18], R12 ;  /* 0x001e180c01007387 */ /* 0x0001e60000100a00 */
[----:B0-----:R-:W3:Y:S01]  /*23b20*/  LDL.LU R12, [R1+0x290] ;  /* 0x00029000010c7983 */ /* 0x001ee20000300800 */
[----:B------:R-:W3:Y:S02]  /*23b30*/  LDL.LU R13, [R1+0x294] ;  /* 0x00029400010d7983 */ /* 0x000ee40000300800 */
[----:B------:R-:W3:Y:S02]  /*23b40*/  LDL.LU R14, [R1+0x298] ;  /* 0x00029800010e7983 */ /* 0x000ee40000300800 */
[----:B------:R-:W3:Y:S01]  /*23b50*/  LDL.LU R15, [R1+0x29c] ;  /* 0x00029c00010f7983 */ /* 0x000ee20000300800 */
[----:B------:R-:W4:Y:S01]  /*23b60*/  LDL.LU R3, [R1+0x2e0] ;  /* 0x0002e00001037983 */ /* 0x000f220000300800 */
[----:B------:R-:W5:Y:S02]  /*23b70*/  LDL.LU.64 R10, [R1+0x1e30] ;  /* 0x001e3000010a7983 */ /* 0x000f640000300a00 */
[----:B------:R-:W3:Y:S02]  /*23b80*/  LDL.LU.64 R26, [R1+0x1e28] ;  /* 0x001e2800011a7983 */ /* 0x000ee40000300a00 */
[----:B------:R-:W-:Y:S01]  /*23b90*/  STL [R1+0x1de0], R18 ;  /* 0x001de01201007387 */ /* 0x000fe20000100800 */
[----:B------:R0:W-:Y:S04]  /*23ba0*/  STL.64 [R1+0x1dd8], R16 ;  /* 0x001dd81001007387 */ /* 0x0001e80000100a00 */
[----:B0-----:R-:W2:Y:S01]  /*23bb0*/  LDL.LU R16, [R1+0x260] ;  /* 0x0002600001107983 */ /* 0x001ea20000300800 */
[----:B------:R-:W2:Y:S02]  /*23bc0*/  LDL.LU R17, [R1+0x264] ;  /* 0x0002640001117983 */ /* 0x000ea40000300800 */
[----:B------:R-:W2:Y:S02]  /*23bd0*/  LDL.LU R18, [R1+0x268] ;  /* 0x0002680001127983 */ /* 0x000ea40000300800 */
[----:B------:R-:W2:Y:S02]  /*23be0*/  LDL.LU R19, [R1+0x26c] ;  /* 0x00026c0001137983 */ /* 0x000ea40000300800 */
[----:B------:R-:W-:Y:S01]  /*23bf0*/  FMUL R0, R2, 1.4426950216293334961 ;  /* 0x3fb8aa3b02007820 */ /* 0x000fe20000400000 */
[----:B--2---:R-:W-:Y:S01]  /*23c00*/  STL.64 [R1+0x1df0], R18 ;  /* 0x001df01201007387 */ /* 0x004fe20000100a00 */
[----:B------:R0:W-:Y:S03]  /*23c10*/  STL.64 [R1+0x1de8], R16 ;  /* 0x001de81001007387 */ /* 0x0001e60000100a00 */
[----:B0-----:R-:W2:Y:S01]  /*23c20*/  LDL.LU R16, [R1+0x270] ;  /* 0x0002700001107983 */ /* 0x001ea20000300800 */
[----:B------:R-:W2:Y:S02]  /*23c30*/  LDL.LU R17, [R1+0x274] ;  /* 0x0002740001117983 */ /* 0x000ea40000300800 */
[----:B------:R-:W2:Y:S02]  /*23c40*/  LDL.LU R18, [R1+0x278] ;  /* 0x0002780001127983 */ /* 0x000ea40000300800 */
[----:B------:R-:W2:Y:S01]  /*23c50*/  LDL.LU R19, [R1+0x27c] ;  /* 0x00027c0001137983 */ /* 0x000ea20000300800 */
[----:B---3--:R-:W-:Y:S01]  /*23c60*/  HMMA.16816.F32.BF16 R12, R20, R26, R12 ;  /* 0x0000001a140c723c */ /* 0x008fe2000004180c */
[----:B------:R-:W0:Y:S01]  /*23c70*/  MUFU.EX2 R0, R0 ;  /* 0x0000000000007308 */ /* 0x000e220000000800 */
[----:B------:R-:W-:Y:S01]  /*23c80*/  MOV R8, R25 ;  /* 0x0000001900087202 */ /* 0x000fe20000000f00 */
[----:B------:R-:W-:Y:S01]  /*23c90*/  IMAD.MOV.U32 R9, RZ, RZ, R24 ;  /* 0x000000ffff097224 */ /* 0x000fe200078e0018 */
[----:B--2---:R1:W-:Y:S01]  /*23ca0*/  STL.64 [R1+0x1e10], R18 ;  /* 0x001e101201007387 */ /* 0x0043e20000100a00 */
[----:B------:R-:W-:Y:S03]  /*23cb0*/  STL.64 [R1+0x1e08], R16 ;  /* 0x001e081001007387 */ /* 0x000fe60000100a00 */
[----:B-1----:R-:W2:Y:S01]  /*23cc0*/  LDL.LU.64 R18, [R1+0x18] ;  /* 0x0000180001127983 */ /* 0x002ea20000300a00 */
[----:B------:R-:W-:Y:S02]  /*23cd0*/  STL [R1+0x1b4c], R4 ;  /* 0x001b4c0401007387 */ /* 0x000fe40000100800 */
[----:B------:R-:W-:Y:S02]  /*23ce0*/  STL [R1+0x1b48], R8 ;  /* 0x001b480801007387 */ /* 0x000fe40000100800 */
[----:B------:R-:W-:Y:S01]  /*23cf0*/  STL [R1+0x1b44], R9 ;  /* 0x001b440901007387 */ /* 0x000fe20000100800 */
[----:B------:R1:W-:Y:S01]  /*23d00*/  STL [R1+0x1b40], R5 ;  /* 0x001b400501007387 */ /* 0x0003e20000100800 */
[----:B0-----:R-:W-:Y:S08]  /*23d10*/  STL [R1+0x470], R0 ;  /* 0x0004700001007387 */ /* 0x001ff00000100800 */
[----:B------:R-:W-:Y:S02]  /*23d20*/  STL [R1+0x3e4], R13 ;  /* 0x0003e40d01007387 */ /* 0x000fe40000100800 */
[----:B------:R0:W-:Y:S02]  /*23d30*/  STL.64 [R1+0x3e8], R14 ;  /* 0x0003e80e01007387 */ /* 0x0001e40000100a00 */
[----:B-1----:R-:W-:Y:S01]  /*23d40*/  IMAD.MOV.U32 R5, RZ, RZ, R12 ;  /* 0x000000ffff057224 */ /* 0x002fe200078e000c */
[----:B0-----:R-:W2:Y:S01]  /*23d50*/  LDL.LU.64 R14, [R1+0x1e20] ;  /* 0x001e2000010e7983 */ /* 0x001ea20000300a00 */
[----:B------:R-:W2:Y:S02]  /*23d60*/  LDL.LU.64 R12, [R1+0x1e18] ;  /* 0x001e1800010c7983 */ /* 0x000ea40000300a00 */
[----:B------:R-:W-:-:S02]  /*23d70*/  FADD R2, R29, -R28 ;  /* 0x8000001c1d027221 */ /* 0x000fc40000000000 */
[----:B------:R0:W-:Y:S02]  /*23d80*/  STL [R1+0x1c84], R27 ;  /* 0x001c841b01007387 */ /* 0x0001e40000100800 */
[----:B----4-:R-:W-:Y:S01]  /*23d90*/  FADD R0, R3, -R28 ;  /* 0x8000001c03007221 */ /* 0x010fe20000000000 */
[----:B--2---:R-:W-:Y:S01]  /*23da0*/  HMMA.16816.F32.BF16 R12, R20, R18, R12 ;  /* 0x00000012140c723c */ /* 0x004fe2000004180c */
[----:B0-----:R-:W-:Y:S01]  /*23db0*/  MOV R27, R18 ;  /* 0x00000012001b7202 */ /* 0x001fe20000000f00 */
[----:B------:R-:W-:Y:S02]  /*23dc0*/  IMAD.MOV.U32 R28, RZ, RZ, R19 ;  /* 0x000000ffff1c7224 */ /* 0x000fe400078e0013 */
[----:B------:R-:W2:Y:S01]  /*23dd0*/  LDL.LU.64 R18, [R1+0x1e10] ;  /* 0x001e100001127983 */ /* 0x000ea20000300a00 */
[----:B------:R-:W2:Y:S11]  /*23de0*/  LDL.LU.64 R16, [R1+0x1e08] ;  /* 0x001e080001107983 */ /* 0x000eb60000300a00 */
[----:B------:R-:W-:Y:S07]  /*23df0*/  @!UPT UIADD3 URZ, URZ, URZ, URZ ;  /* 0x0000003f3f3ff290 */ /* 0x000fee000fffe03f */
[----:B------:R-:W-:Y:S01]  /*23e00*/  STL [R1+0x3d0], R12 ;  /* 0x0003d00c01007387 */ /* 0x000fe20000100800 */
[----:B------:R-:W-:Y:S01]  /*23e10*/  IMAD.MOV.U32 R8, RZ, RZ, R14 ;  /* 0x000000ffff087224 */ /* 0x000fe200078e000e */
[----:B------:R-:W-:Y:S02]  /*23e20*/  MOV R9, R15 ;  /* 0x0000000f00097202 */ /* 0x000fe40000000f00 */
[----:B------:R-:W2:Y:S01]  /*23e30*/  LDL.LU.64 R14, [R1+0x1e00] ;  /* 0x001e0000010e7983 */ /* 0x000ea20000300a00 */
[----:B------:R-:W-:-:S04]  /*23e40*/  FMUL R2, R2, 1.4426950216293334961 ;  /* 0x3fb8aa3b02027820 */ /* 0x000fc80000400000 */
[----:B------:R-:W0:Y:S01]  /*23e50*/  MUFU.EX2 R3, R2 ;  /* 0x0000000200037308 */ /* 0x000e220000000800 */
[----:B------:R5:W-:Y:S01]  /*23e60*/  STL.64 [R1+0x1db8], R26 ;  /* 0x001db81a01007387 */ /* 0x000be20000100a00 */
[----:B------:R-:W3:Y:S02]  /*23e70*/  LDL.LU R24, [R1+0x250] ;  /* 0x0002500001187983 */ /* 0x000ee40000300800 */
[----:B------:R-:W3:Y:S01]  /*23e80*/  LDL.LU R25, [R1+0x254] ;  /* 0x0002540001197983 */ /* 0x000ee20000300800 */
[----:B------:R-:W-:Y:S01]  /*23e90*/  MOV R4, R13 ;  /* 0x0000000d00047202 */ /* 0x000fe20000000f00 */
[----:B-----5:R-:W-:Y:S01]  /*23ea0*/  IMAD.MOV.U32 R26, RZ, RZ, R10 ;  /* 0x000000ffff1a7224 */ /* 0x020fe200078e000a */
[----:B------:R-:W-:Y:S01]  /*23eb0*/  MOV R27, R11 ;  /* 0x0000000b001b7202 */ /* 0x000fe20000000f00 */
[----:B------:R-:W4:Y:S01]  /*23ec0*/  LDL.LU R10, [R1+0x1dfc] ;  /* 0x001dfc00010a7983 */ /* 0x000f220000300800 */
[----:B------:R-:W4:Y:S02]  /*23ed0*/  LDL.LU R11, [R1+0x1df8] ;  /* 0x001df800010b7983 */ /* 0x000f240000300800 */
[----:B0-----:R-:W-:Y:S01]  /*23ee0*/  STL [R1+0x474], R3 ;  /* 0x0004740301007387 */ /* 0x001fe20000100800 */
[----:B--2---:R-:W-:Y:S11]  /*23ef0*/  HMMA.16816.F32.BF16 R16, R20, R14, R16 ;  /* 0x0000000e1410723c */ /* 0x004ff60000041810 */
[----:B------:R-:W-:Y:S11]  /*23f00*/  @!UPT UIADD3 URZ, URZ, URZ, URZ ;  /* 0x0000003f3f3ff290 */ /* 0x000ff6000fffe03f */
[----:B------:R-:W-:Y:S01]  /*23f10*/  @!UPT UIADD3 URZ, URZ, URZ, URZ ;  /* 0x0000003f3f3ff290 */ /* 0x000fe2000fffe03f */
[----:B------:R0:W-:Y:S01]  /*23f20*/  STL.64 [R1+0x3c0], R16 ;  /* 0x0003c01001007387 */ /* 0x0001e20000100a00 */
[----:B------:R-:W-:Y:S01]  /*23f30*/  IMAD.MOV.U32 R13, RZ, RZ, R18 ;  /* 0x000000ffff0d7224 */ /* 0x000fe200078e0012 */
[----:B------:R-:W-:Y:S02]  /*23f40*/  MOV R12, R19 ;  /* 0x00000013000c7202 */ /* 0x000fe40000000f00 */
[----:B------:R-:W4:Y:S04]  /*23f50*/  LDL.LU.64 R18, [R1+0x1df0] ;  /* 0x001df00001127983 */ /* 0x000f280000300a00 */
[----:B0-----:R-:W4:Y:S01]  /*23f60*/  LDL.LU.64 R16, [R1+0x1de8] ;  /* 0x001de80001107983 */ /* 0x001f220000300a00 */
[----:B------:R-:W-:-:S04]  /*23f70*/  FMUL R0, R0, 1.4426950216293334961 ;  /* 0x3fb8aa3b00007820 */ /* 0x000fc80000400000 */
[----:B------:R-:W0:Y:S02]  /*23f80*/  MUFU.EX2 R29, R0 ;  /* 0x00000000001d7308 */ /* 0x000e240000000800 */
[----:B0-----:R-:W-:Y:S01]  /*23f90*/  STL [R1+0x478], R29 ;  /* 0x0004781d01007387 */ /* 0x001fe20000100800 */
[----:B------:R-:W-:Y:S02]  /*23fa0*/  STL [R1+0x1bcc], R12 ;  /* 0x001bcc0c01007387 */ /* 0x000fe40000100800 */
[----:B------:R-:W-:Y:S01]  /*23fb0*/  STL [R1+0x1bc8], R13 ;  /* 0x001bc80d01007387 */ /* 0x000fe20000100800 */
[----:B----4-:R-:W-:Y:S11]  /*23fc0*/  HMMA.16816.F32.BF16 R16, R20, R10, R16 ;  /* 0x0000000a1410723c */ /* 0x010ff60000041810 */
[----:B------:R-:W-:Y:S11]  /*23fd0*/  @!UPT UIADD3 URZ, URZ, URZ, URZ ;  /* 0x0000003f3f3ff290 */ /* 0x000ff6000fffe03f */
[----:B------:R-:W-:Y:S01]  /*23fe0*/  @!UPT UIADD3 URZ, URZ, URZ, URZ ;  /* 0x0000003f3f3ff290 */ /* 0x000fe2000fffe03f */
[----:B------:R-:W-:Y:S01]  /*23ff0*/  STL.64 [R1+0x3b0], R16 ;  /* 0x0003b01001007387 */ /* 0x000fe20000100a00 */
[----:B------:R0:W-:Y:S03]  /*24000*/  STL.64 [R1+0x3b8], R18 ;  /* 0x0003b81201007387 */ /* 0x0001e60000100a00 */
[----:B0-----:R-:W2:Y:S01]  /*24010*/  LDL.LU R18, [R1+0x1de0] ;  /* 0x001de00001127983 */ /* 0x001ea20000300800 */
[----:B------:R-:W4:Y:S02]  /*24020*/  LDL.LU.64 R16, [R1+0x1dd8] ;  /* 0x001dd80001107983 */ /* 0x000f240000300a00 */
[----:B------:R-:W5:Y:S02]  /*24030*/  LDL.LU R2, [R1+0x2f0] ;  /* 0x0002f00001027983 */ /* 0x000f640000300800 */
[----:B------:R-:W2:Y:S02]  /*24040*/  LDL.LU R19, [R1+0x630] ;  /* 0x0006300001137983 */ /* 0x000ea40000300800 */
[----:B--2---:R-:W-:Y:S01]  /*24050*/  STL [R1+0x1d60], R19 ;  /* 0x001d601301007387 */ /* 0x004fe20000100800 */
[----:B------:R4:W-:Y:S02]  /*24060*/  STL.64 [R1+0x1c50], R10 ;  /* 0x001c500a01007387 */ /* 0x0009e40000100a00 */
[----:B------:R-:W-:Y:S02]  /*24070*/  STL.64 [R1+0x1c48], R8 ;  /* 0x001c480801007387 */ /* 0x000fe40000100a00 */
[----:B----4-:R-:W-:-:S02]  /*24080*/  IMAD.MOV.U32 R10, RZ, RZ, R17 ;  /* 0x000000ffff0a7224 */ /* 0x010fc400078e0011 */
[----:B------:R-:W2:Y:S01]  /*24090*/  LDL.LU R17, [R1+0x1dd4] ;  /* 0x001dd40001117983 */ /* 0x000ea20000300800 */
[----:B------:R-:W-:Y:S02]  /*240a0*/  MOV R11, R18 ;  /* 0x00000012000b7202 */ /* 0x000fe40000000f00 */
[----:B------:R-:W4:Y:S03]  /*240b0*/  LDL.LU R18, [R1+0x1dd0] ;  /* 0x001dd00001127983 */ /* 0x000f260000300800 */
[----:B------:R0:W-:Y:S02]  /*240c0*/  STL.64 [R1+0x1c88], R10 ;  /* 0x001c880a01007387 */ /* 0x0001e40000100a00 */
[----:B0-----:R-:W-:Y:S01]  /*240d0*/  IMAD.MOV.U32 R10, RZ, RZ, R6 ;  /* 0x000000ffff0a7224 */ /* 0x001fe200078e0006 */
[----:B------:R-:W-:Y:S01]  /*240e0*/  MOV R11, R16 ;  /* 0x00000010000b7202 */ /* 0x000fe20000000f00 */
[----:B------:R-:W3:Y:S01]  /*240f0*/  LDL.LU R6, [R1+0x1dcc] ;  /* 0x001dcc0001067983 */ /* 0x000ee20000300800 */
[----:B------:R-:W3:Y:S03]  /*24100*/  LDL.LU R16, [R1+0x1dc8] ;  /* 0x001dc80001107983 */ /* 0x000ee60000300800 */
[----:B------:R0:W-:Y:S02]  /*24110*/  STL.64 [R1+0x1ca0], R10 ;  /* 0x001ca00a01007387 */ /* 0x0001e40000100a00 */
[----:B0-----:R-:W-:-:S02]  /*24120*/  IMAD.MOV.U32 R10, RZ, RZ, R7 ;  /* 0x000000ffff0a7224 */ /* 0x001fc400078e0007 */
[----:B------:R-:W3:Y:S01]  /*24130*/  LDL.LU R7, [R1+0x1dc4] ;  /* 0x001dc40001077983 */ /* 0x000ee20000300800 */
[----:B--2---:R-:W-:-:S03]  /*24140*/  MOV R11, R17 ;  /* 0x00000011000b7202 */ /* 0x004fc60000000f00 */
[----:B------:R-:W2:Y:S02]  /*24150*/  LDL.LU R17, [R1+0x1dc0] ;  /* 0x001dc00001117983 */ /* 0x000ea40000300800 */
[----:B------:R0:W-:Y:S02]  /*24160*/  STL.64 [R1+0x1cb8], R10 ;  /* 0x001cb80a01007387 */ /* 0x0001e40000100a00 */
[----:B0-----:R-:W3:Y:S01]  /*24170*/  LDL.LU.64 R10, [R1+0x78] ;  /* 0x00007800010a7983 */ /* 0x001ee20000300a00 */
[----:B------:R-:W2:Y:S01]  /*24180*/  LDL.LU R0, [R1+0x2f4] ;  /* 0x0002f40001007983 */ /* 0x000ea20000300800 */
[----:B---3--:R-:W-:Y:S11]  /*24190*/  HMMA.16816.F32.BF16 R24, R20, R10, R24 ;  /* 0x0000000a1418723c */ /* 0x008ff60000041818 */
[----:B------:R-:W-:Y:S11]  /*241a0*/  @!UPT UIADD3 URZ, URZ, URZ, URZ ;  /* 0x0000003f3f3ff290 */ /* 0x000ff6000fffe03f */
[----:B------:R-:W-:Y:S01]  /*241b0*/  @!UPT UIADD3 URZ, URZ, URZ, URZ ;  /* 0x0000003f3f3ff290 */ /* 0x000fe2000fffe03f */
[----:B------:R-:W-:Y:S01]  /*241c0*/  STL.64 [R1+0x3a0], R24 ;  /* 0x0003a01801007387 */ /* 0x000fe20000100a00 */
[----:B------:R0:W-:Y:S03]  /*241d0*/  STL.64 [R1+0x3a8], R26 ;  /* 0x0003a81a01007387 */ /* 0x0001e60000100a00 */
[----:B0-----:R-:W3:Y:S01]  /*241e0*/  LDL.LU.64 R26, [R1+0x1db8] ;  /* 0x001db800011a7983 */ /* 0x001ee20000300a00 */
[----:B------:R-:W-:Y:S01]  /*241f0*/  IMAD.MOV.U32 R25, RZ, RZ, R10 ;  /* 0x000000ffff197224 */ /* 0x000fe200078e000a */
[----:B------:R-:W-:Y:S01]  /*24200*/  MOV R24, R11 ;  /* 0x0000000b00187202 */ /* 0x000fe20000000f00 */
[----:B------:R-:W-:Y:S01]  /*24210*/  IMAD.MOV.U32 R10, RZ, RZ, R6 ;  /* 0x000000ffff0a7224 */ /* 0x000fe200078e0006 */
[----:B----4-:R-:W-:Y:S01]  /*24220*/  MOV R11, R18 ;  /* 0x00000012000b7202 */ /* 0x010fe20000000f00 */
[----:B------:R-:W4:Y:S01]  /*24230*/  LDL.LU R6, [R1+0x1db4] ;  /* 0x001db40001067983 */ /* 0x000f220000300800 */
[----:B------:R-:W2:Y:S03]  /*24240*/  LDL.LU R18, [R1+0x1db0] ;  /* 0x001db00001127983 */ /* 0x000ea60000300800 */
[----:B------:R-:W-:Y:S04]  /*24250*/  STL.64 [R1+0x1cd0], R10 ;  /* 0x001cd00a01007387 */ /* 0x000fe80000100a00 */
[----:B---3--:R-:W-:Y:S01]  /*24260*/  STL.64 [R1+0x1c98], R26 ;  /* 0x001c981a01007387 */ /* 0x008fe20000100a00 */
[----:B------:R0:W-:Y:S03]  /*24270*/  STL.64 [R1+0x1c90], R24 ;  /* 0x001c901801007387 */ /* 0x0001e60000100a00 */
[----:B0-----:R-:W3:Y:S01]  /*24280*/  LDL.LU R24, [R1+0x180] ;  /* 0x0001800001187983 */ /* 0x001ee20000300800 */
[----:B------:R-:W3:Y:S02]  /*24290*/  LDL.LU R25, [R1+0x184] ;  /* 0x0001840001197983 */ /* 0x000ee40000300800 */
[----:B------:R-:W2:Y:S02]  /*242a0*/  LDL.LU R26, [R1+0x188] ;  /* 0x00018800011a7983 */ /* 0x000ea40000300800 */
[----:B------:R-:W2:Y:S02]  /*242b0*/  LDL.LU R27, [R1+0x18c] ;  /* 0x00018c00011b7983 */ /* 0x000ea40000300800 */
[----:B------:R-:W-:Y:S01]  /*242c0*/  IMAD.MOV.U32 R10, RZ, RZ, R7 ;  /* 0x000000ffff0a7224 */ /* 0x000fe200078e0007 */
[----:B------:R-:W-:Y:S01]  /*242d0*/  MOV R11, R16 ;  /* 0x00000010000b7202 */ /* 0x000fe20000000f00 */
[----:B------:R-:W5:Y:S01]  /*242e0*/  LDL.LU R7, [R1+0x1dac] ;  /* 0x001dac0001077983 */ /* 0x000f620000300800 */
[----:B------:R-:W5:Y:S03]  /*242f0*/  LDL.LU R16, [R1+0x1da8] ;  /* 0x001da80001107983 */ /* 0x000f660000300800 */
[----:B------:R4:W-:Y:S02]  /*24300*/  STL.64 [R1+0x1ce8], R10 ;  /* 0x001ce80a01007387 */ /* 0x0009e40000100a00 */
[----:B----4-:R-:W-:-:S02]  /*24310*/  IMAD.MOV.U32 R10, RZ, RZ, R6 ;  /* 0x000000ffff0a7224 */ /* 0x010fc400078e0006 */
[----:B--2---:R-:W-:Y:S01]  /*24320*/  STL.64 [R1+0x1cb0], R26 ;  /* 0x001cb01a01007387 */ /* 0x004fe20000100a00 */
[----:B---3--:R0:W-:Y:S03]  /*24330*/  STL.64 [R1+0x1ca8], R24 ;  /* 0x001ca81801007387 */ /* 0x0081e60000100a00 */
[----:B0-----:R-:W2:Y:S01]  /*24340*/  LDL.LU R24, [R1+0x1b0] ;  /* 0x0001b00001187983 */ /* 0x001ea20000300800 */
[----:B------:R-:W2:Y:S02]  /*24350*/  LDL.LU R25, [R1+0x1b4] ;  /* 0x0001b40001197983 */ /* 0x000ea40000300800 */
[----:B------:R-:W3:Y:S02]  /*24360*/  LDL.LU R26, [R1+0x1b8] ;  /* 0x0001b800011a7983 */ /* 0x000ee40000300800 */
[----:B------:R-:W3:Y:S01]  /*24370*/  LDL.LU R27, [R1+0x1bc] ;  /* 0x0001bc00011b7983 */ /* 0x000ee20000300800 */
[----:B------:R-:W4:Y:S01]  /*24380*/  LDL.LU R6, [R1+0x1da4] ;  /* 0x001da40001067983 */ /* 0x000f220000300800 */
[----:B------:R-:W-:-:S02]  /*24390*/  MOV R11, R17 ;  /* 0x00000011000b7202 */ /* 0x000fc40000000f00 */
[----:B------:R-:W4:Y:S03]  /*243a0*/  LDL.LU R17, [R1+0x1da0] ;  /* 0x001da00001117983 */ /* 0x000f260000300800 */
[----:B------:R5:W-:Y:S02]  /*243b0*/  STL.64 [R1+0x1d00], R10 ;  /* 0x001d000a01007387 */ /* 0x000be40000100a00 */
[----:B-----5:R-:W-:Y:S02]  /*243c0*/  MOV R10, R7 ;  /* 0x00000007000a7202 */ /* 0x020fe40000000f00 */
[----:B---3--:R-:W-:Y:S01]  /*243d0*/  STL.64 [R1+0x1cc8], R26 ;  /* 0x001cc81a01007387 */ /* 0x008fe20000100a00 */
[----:B--2---:R0:W-:Y:S03]  /*243e0*/  STL.64 [R1+0x1cc0], R24 ;  /* 0x001cc01801007387 */ /* 0x0041e60000100a00 */
[----:B0-----:R-:W2:Y:S01]  /*243f0*/  LDL.LU R24, [R1+0x1d0] ;  /* 0x0001d00001187983 */ /* 0x001ea20000300800 */
[----:B------:R-:W2:Y:S02]  /*24400*/  LDL.LU R25, [R1+0x1d4] ;  /* 0x0001d40001197983 */ /* 0x000ea40000300800 */
[----:B------:R-:W3:Y:S02]  /*24410*/  LDL.LU R26, [R1+0x1d8] ;  /* 0x0001d800011a7983 */ /* 0x000ee40000300800 */
[----:B----4-:R-:W-:-:S02]  /*24420*/  IMAD.MOV.U32 R27, RZ, RZ, R6 ;  /* 0x000000ffff1b7224 */ /* 0x010fc400078e0006 */
[----:B------:R-:W4:Y:S01]  /*24430*/  LDL.LU R6, [R1+0x1d9c] ;  /* 0x001d9c0001067983 */ /* 0x000f220000300800 */
[----:B------:R-:W5:Y:S02]  /*24440*/  LDL.LU R7, [R1+0x1d98] ;  /* 0x001d980001077983 */ /* 0x000f640000300800 */
[----:B------:R-:W-:-:S05]  /*24450*/  IMAD.MOV.U32 R11, RZ, RZ, R18 ;  /* 0x000000ffff0b7224 */ /* 0x000fca00078e0012 */
[----:B------:R0:W-:Y:S02]  /*24460*/  STL.64 [R1+0x1d18], R10 ;  /* 0x001d180a01007387 */ /* 0x0001e40000100a00 */
[----:B0-----:R-:W-:Y:S01]  /*24470*/  IMAD.MOV.U32 R11, RZ, RZ, R16 ;  /* 0x000000ffff0b7224 */ /* 0x001fe200078e0010 */
[----:B------:R-:W-:Y:S01]  /*24480*/  MOV R10, R17 ;  /* 0x00000011000a7202 */ /* 0x000fe20000000f00 */
[----:B---3--:R5:W-:Y:S01]  /*24490*/  STL.64 [R1+0x1ce0], R26 ;  /* 0x001ce01a01007387 */ /* 0x008be20000100a00 */
[----:B--2---:R0:W-:Y:S01]  /*244a0*/  STL.64 [R1+0x1cd8], R24 ;  /* 0x001cd81801007387 */ /* 0x0041e20000100a00 */
[----:B-----5:R-:W-:Y:S02]  /*244b0*/  MOV R26, R7 ;  /* 0x00000007001a7202 */ /* 0x020fe40000000f00 */
[----:B0-----:R-:W2:Y:S01]  /*244c0*/  LDL.LU R24, [R1+0x1e0] ;  /* 0x0001e00001187983 */ /* 0x001ea20000300800 */
[----:B------:R-:W2:Y:S02]  /*244d0*/  LDL.LU R25, [R1+0x1e4] ;  /* 0x0001e40001197983 */ /* 0x000ea40000300800 */
[----:B------:R-:W3:Y:S02]  /*244e0*/  LDL.LU R7, [R1+0x1d94] ;  /* 0x001d940001077983 */ /* 0x000ee40000300800 */
[----:B----4-:R-:W-:-:S02]  /*244f0*/  IMAD.MOV.U32 R27, RZ, RZ, R6 ;  /* 0x000000ffff1b7224 */ /* 0x010fc400078e0006 */
[----:B------:R-:W4:Y:S01]  /*24500*/  LDL.LU R6, [R1+0x1d90] ;  /* 0x001d900001067983 */ /* 0x000f220000300800 */
[----:B------:R-:W5:Y:S02]  /*24510*/  LDL.LU R16, [R1+0x230] ;  /* 0x0002300001107983 */ /* 0x000f640000300800 */
[----:B------:R-:W5:Y:S02]  /*24520*/  LDL.LU R17, [R1+0x234] ;  /* 0x0002340001117983 */ /* 0x000f640000300800 */
[----:B------:R-:W2:Y:S01]  /*24530*/  LDL.LU R18, [R1+0x238] ;  /* 0x0002380001127983 */ /* 0x000ea20000300800 */
[----:B------:R-:W2:Y:S04]  /*24540*/  LDL.LU R19, [R1+0x23c] ;  /* 0x00023c0001137983 */ /* 0x000ea80000300800 */
[----:B--2---:R-:W-:Y:S01]  /*24550*/  STL.64 [R1+0x1d70], R18 ;  /* 0x001d701201007387 */ /* 0x004fe20000100a00 */
[----:B-----5:R0:W-:Y:S03]  /*24560*/  STL.64 [R1+0x1d68], R16 ;  /* 0x001d681001007387 */ /* 0x0201e60000100a00 */
[----:B0-----:R-:W2:Y:S01]  /*24570*/  LDL.LU R16, [R1+0x240] ;  /* 0x0002400001107983 */ /* 0x001ea20000300800 */
[----:B------:R-:W2:Y:S02]  /*24580*/  LDL.LU R17, [R1+0x244] ;  /* 0x0002440001117983 */ /* 0x000ea40000300800 */
[----:B------:R-:W2:Y:S02]  /*24590*/  LDL.LU R18, [R1+0x248] ;  /* 0x0002480001127983 */ /* 0x000ea40000300800 */
[----:B------:R-:W2:Y:S01]  /*245a0*/  LDL.LU R19, [R1+0x24c] ;  /* 0x00024c0001137983 */ /* 0x000ea20000300800 */
[----:B------:R-:W5:Y:S04]  /*245b0*/  LDL R8, [R1+0x468] ;  /* 0x0004680001087983 */ /* 0x000f680000100800 */
[----:B------:R-:W5:Y:S01]  /*245c0*/  LDL R9, [R1+0x488] ;  /* 0x0004880001097983 */ /* 0x000f620000100800 */
[----:B------:R0:W-:Y:S03]  /*245d0*/  STL.64 [R1+0x1d40], R10 ;  /* 0x001d400a01007387 */ /* 0x0001e60000100a00 */
[----:B-----5:R-:W-:Y:S01]  /*245e0*/  STL.64 [R1+0x1d38], R8 ;  /* 0x001d380801007387 */ /* 0x020fe20000100a00 */
[----:B0-----:R-:W5:Y:S03]  /*245f0*/  LDL.LU.64 R10, [R1+0x118] ;  /* 0x00011800010a7983 */ /* 0x001f660000300a00 */
[----:B-----5:R0:W-:Y:S04]  /*24600*/  STL.64 [R1+0x1d58], R10 ;  /* 0x001d580a01007387 */ /* 0x0201e80000100a00 */
[----:B0-----:R-:W5:Y:S01]  /*24610*/  LDL.LU.64 R10, [R1+0x108] ;  /* 0x00010800010a7983 */ /* 0x001f620000300a00 */
[----:B------:R-:W2:Y:S02]  /*24620*/  LDL R12, [R1+0x484] ;  /* 0x00048400010c7983 */ /* 0x000ea40000100800 */
[----:B------:R-:W-:Y:S02]  /*24630*/  STL.64 [R1+0x1cf8], R26 ;  /* 0x001cf81a01007387 */ /* 0x000fe40000100a00 */
[----:B------:R4:W-:Y:S02]  /*24640*/  STL.64 [R1+0x1cf0], R24 ;  /* 0x001cf01801007387 */ /* 0x0009e40000100a00 */
[----:B----4-:R-:W-:Y:S01]  /*24650*/  MOV R24, R6 ;  /* 0x0000000600187202 */ /* 0x010fe20000000f00 */
[----:B---3--:R-:W-:Y:S01]  /*24660*/  IMAD.MOV.U32 R25, RZ, RZ, R7 ;  /* 0x000000ffff197224 */ /* 0x008fe200078e0007 */
[----:B------:R-:W3:Y:S01]  /*24670*/  LDL.LU R6, [R1+0x1d8c] ;  /* 0x001d8c0001067983 */ /* 0x000ee20000300800 */
[----:B------:R-:W4:Y:S02]  /*24680*/  LDL.LU R7, [R1+0x1d88] ;  /* 0x001d880001077983 */ /* 0x000f240000300800 */
[----:B------:R-:W2:Y:S02]  /*24690*/  LDL.LU R26, [R1+0x1f8] ;  /* 0x0001f800011a7983 */ /* 0x000ea40000300800 */
[----:B------:R-:W2:Y:S02]  /*246a0*/  LDL.LU R27, [R1+0x1fc] ;  /* 0x0001fc00011b7983 */ /* 0x000ea40000300800 */
[----:B--2---:R4:W-:Y:S01]  /*246b0*/  STL.64 [R1+0x1d10], R26 ;  /* 0x001d101a01007387 */ /* 0x0049e20000100a00 */
[----:B------:R0:W-:Y:S02]  /*246c0*/  STL.64 [R1+0x1d08], R24 ;  /* 0x001d081801007387 */ /* 0x0001e40000100a00 */
[----:B----4-:R-:W-:Y:S01]  /*246d0*/  IMAD.MOV.U32 R26, RZ, RZ, R7 ;  /* 0x000000ffff1a7224 */ /* 0x010fe200078e0007 */
[----:B0-----:R-:W2:Y:S01]  /*246e0*/  LDL.LU R24, [R1+0x200] ;  /* 0x0002000001187983 */ /* 0x001ea20000300800 */
[----:B---3--:R-:W-:-:S02]  /*246f0*/  MOV R25, R6 ;  /* 0x0000000600197202 */ /* 0x008fc40000000f00 */
[----:B------:R-:W3:Y:S02]  /*24700*/  LDL.LU R6, [R1+0x1d84] ;  /* 0x001d840001067983 */ /* 0x000ee40000300800 */
[----:B------:R-:W4:Y:S01]  /*24710*/  LDL.LU R7, [R1+0x1d80] ;  /* 0x001d800001077983 */ /* 0x000f220000300800 */
[----:B------:R-:W2:Y:S04]  /*24720*/  LDL.LU R27, [R1+0x20c] ;  /* 0x00020c00011b7983 */ /* 0x000ea80000300800 */
[----:B--2---:R3:W-:Y:S01]  /*24730*/  STL.64 [R1+0x1d28], R26 ;  /* 0x001d281a01007387 */ /* 0x0047e20000100a00 */
[----:B------:R0:W-:Y:S01]  /*24740*/  STL.64 [R1+0x1d20], R24 ;  /* 0x001d201801007387 */ /* 0x0001e20000100a00 */
[----:B---3--:R-:W-:Y:S02]  /*24750*/  MOV R26, R6 ;  /* 0x00000006001a7202 */ /* 0x008fe40000000f00 */
[----:B0-----:R-:W2:Y:S01]  /*24760*/  LDL.LU R24, [R1+0x210] ;  /* 0x0002100001187983 */ /* 0x001ea20000300800 */
[----:B------:R-:W2:Y:S02]  /*24770*/  LDL.LU R25, [R1+0x214] ;  /* 0x0002140001197983 */ /* 0x000ea40000300800 */
[----:B------:R-:W3:Y:S02]  /*24780*/  LDL.LU R6, [R1+0x1d7c] ;  /* 0x001d7c0001067983 */ /* 0x000ee40000300800 */
[----:B----4-:R-:W-:-:S02]  /*24790*/  IMAD.MOV.U32 R27, RZ, RZ, R7 ;  /* 0x000000ffff1b7224 */ /* 0x010fc400078e0007 */
[----:B------:R-:W3:Y:S03]  /*247a0*/  LDL.LU R7, [R1+0x1d78] ;  /* 0x001d780001077983 */ /* 0x000ee60000300800 */
[----:B------:R-:W-:Y:S01]  /*247b0*/  STL.64 [R1+0x1d50], R26 ;  /* 0x001d501a01007387 */ /* 0x000fe20000100a00 */
[C---:B---3--:R-:W-:Y:S01]  /*247c0*/  HMMA.16816.F32.BF16 R16, R20.reuse, R6, R16 ;  /* 0x000000061410723c */ /* 0x048fe20000041810 */
[----:B--2---:R0:W-:Y:S04]  /*247d0*/  STL.64 [R1+0x1d48], R24 ;  /* 0x001d481801007387 */ /* 0x0041e80000100a00 */
[----:B0-----:R-:W2:Y:S01]  /*247e0*/  LDL.LU R24, [R1+0x220] ;  /* 0x0002200001187983 */ /* 0x001ea20000300800 */
[----:B------:R-:W2:Y:S02]  /*247f0*/  LDL.LU R25, [R1+0x224] ;  /* 0x0002240001197983 */ /* 0x000ea40000300800 */
[----:B------:R-:W2:Y:S02]  /*24800*/  LDL.LU R26, [R1+0x228] ;  /* 0x00022800011a7983 */ /* 0x000ea40000300800 */
[----:B------:R-:W2:Y:S11]  /*24810*/  LDL.LU R27, [R1+0x22c] ;  /* 0x00022c00011b7983 */ /* 0x000eb60000300800 */
[----:B------:R-:W-:Y:S02]  /*24820*/  @!UPT UIADD3 URZ, URZ, URZ, URZ ;  /* 0x0000003f3f3ff290 */ /* 0x000fe4000fffe03f */
[----:B------:R-:W-:Y:S01]  /*24830*/  STL.64 [R1+0x390], R16 ;  /* 0x0003901001007387 */ /* 0x000fe20000100a00 */
[----:B------:R0:W-:Y:S03]  /*24840*/  STL.64 [R1+0x398], R18 ;  /* 0x0003981201007387 */ /* 0x0001e60000100a00 */
[----:B0-----:R-:W3:Y:S01]  /*24850*/  LDL.LU.64 R18, [R1+0x1d70] ;  /* 0x001d700001127983 */ /* 0x001ee20000300a00 */
[----:B------:R-:W3:Y:S02]  /*24860*/  LDL.LU.64 R16, [R1+0x1d68] ;  /* 0x001d680001107983 */ /* 0x000ee40000300a00 */
[----:B------:R-:W-:Y:S02]  /*24870*/  STL.64 [R1+0x1c20], R6 ;  /* 0x001c200601007387 */ /* 0x000fe40000100a00 */
[----:B------:R0:W-:Y:S02]  /*24880*/  STL.64 [R1+0x1c18], R4 ;  /* 0x001c180401007387 */ /* 0x0001e40000100a00 */
[----:B-----5:R-:W-:Y:S01]  /*24890*/  IMAD.MOV.U32 R13, RZ, RZ, R11 ;  /* 0x000000ffff0d7224 */ /* 0x020fe200078e000b */
[----:B0-----:R-:W4:Y:S01]  /*248a0*/  LDL.LU R4, [R1+0x150] ;  /* 0x0001500001047983 */ /* 0x001f220000300800 */
[----:B------:R-:W4:Y:S02]  /*248b0*/  LDL.LU R5, [R1+0x154] ;  /* 0x0001540001057983 */ /* 0x000f240000300800 */
[----:B------:R-:W4:Y:S02]  /*248c0*/  LDL.LU R6, [R1+0x158] ;  /* 0x0001580001067983 */ /* 0x000f240000300800 */
[----:B------:R-:W4:Y:S01]  /*248d0*/  LDL.LU R7, [R1+0x15c] ;  /* 0x00015c0001077983 */ /* 0x000f220000300800 */
[C---:B---3--:R-:W-:Y:S11]  /*248e0*/  HMMA.16816.F32.BF16 R16, R20.reuse, R10, R16 ;  /* 0x0000000a1410723c */ /* 0x048ff60000041810 */
[----:B------:R-:W-:Y:S11]  /*248f0*/  @!UPT UIADD3 URZ, URZ, URZ, URZ ;  /* 0x0000003f3f3ff290 */ /* 0x000ff6000fffe03f */
[----:B------:R-:W-:Y:S01]  /*24900*/  @!UPT UIADD3 URZ, URZ, URZ, URZ ;  /* 0x0000003f3f3ff290 */ /* 0x000fe2000fffe03f */
[----:B------:R0:W-:Y:S01]  /*24910*/  STL.64 [R1+0x380], R16 ;  /* 0x0003801001007387 */ /* 0x0001e20000100a00 */
[----:B------:R1:W-:Y:S01]  /*24920*/  STL.64 [R1+0x388], R18 ;  /* 0x0003881201007387 */ /* 0x0003e20000100a00 */
[----:B0-----:R-:W-:Y:S02]  /*24930*/  MOV R16, R10 ;  /* 0x0000000a00107202 */ /* 0x001fe40000000f00 */
[----:B-1----:R-:W3:Y:S01]  /*24940*/  LDL.LU R19, [R1+0x1d60] ;  /* 0x001d600001137983 */ /* 0x002ee20000300800 */
[----:B------:R-:W2:Y:S02]  /*24950*/  LDL.LU.64 R10, [R1+0x1d58] ;  /* 0x001d5800010a7983 */ /* 0x000ea40000300a00 */
[----:B--2---:R-:W-:Y:S01]  /*24960*/  HMMA.16816.F32.BF16 R20, R20, R10, R24 ;  /* 0x0000000a1414723c */ /* 0x004fe20000041818 */
[----:B------:R-:W2:Y:S01]  /*24970*/  LDL.LU.64 R26, [R1+0x1d50] ;  /* 0x001d5000011a7983 */ /* 0x000ea20000300a00 */
[----:B------:R-:W2:Y:S01]  /*24980*/  LDL.LU.64 R24, [R1+0x1d48] ;  /* 0x001d480001187983 */ /* 0x000ea20000300a00 */
[----:B------:R-:W-:Y:S01]  /*24990*/  MOV R18, R10 ;  /* 0x0000000a00127202 */ /* 0x000fe20000000f00 */
[----:B------:R-:W-:Y:S11]  /*249a0*/  IMAD.MOV.U32 R17, RZ, RZ, R11 ;  /* 0x000000ffff117224 */ /* 0x000ff600078e000b */
[----:B------:R-:W-:Y:S08]  /*249b0*/  @!UPT UIADD3 URZ, URZ, URZ, URZ ;  /* 0x0000003f3f3ff290 */ /* 0x000ff0000fffe03f */
[----:B------:R0:W-:Y:S01]  /*249c0*/  STL.64 [R1+0x370], R20 ;  /* 0x0003701401007387 */ /* 0x0001e20000100a00 */
[----:B------:R1:W-:Y:S02]  /*249d0*/  STL.64 [R1+0x378], R22 ;  /* 0x0003781601007387 */ /* 0x0003e40000100a00 */
[----:B------:R-:W2:Y:S02]  /*249e0*/  LDL.LU.64 R10, [R1+0x1d40] ;  /* 0x001d4000010a7983 */ /* 0x000ea40000300a00 */
[----:B------:R-:W5:Y:S01]  /*249f0*/  LDL.LU.64 R8, [R1+0x1d38] ;  /* 0x001d380001087983 */ /* 0x000f620000300a00 */
[----:B0-----:R-:W2:Y:S04]  /*24a00*/  LDL R21, [R1+0x480] ;  /* 0x0004800001157983 */ /* 0x001ea80000100800 */
[----:B-1----:R-:W2:Y:S04]  /*24a10*/  LDL R22, [R1+0x47c] ;  /* 0x00047c0001167983 */ /* 0x002ea80000100800 */
[----:B------:R-:W5:Y:S01]  /*24a20*/  LDL R23, [R1+0x470] ;  /* 0x0004700001177983 */ /* 0x000f620000100800 */
[----:B--2---:R-:W-:Y:S01]  /*24a30*/  F2FP.BF16.PACK_AB R20, R21, R22 ;  /* 0x000000161514723e */ /* 0x004fe200000010ff */
[----:B-----5:R-:W-:Y:S01]  /*24a40*/  F2FP.BF16.PACK_AB R21, R23, R8 ;  /* 0x000000081715723e */ /* 0x020fe200000010ff */
[----:B------:R-:W-:-:S02]  /*24a50*/  F2FP.BF16.PACK_AB R22, R9, R12 ;  /* 0x0000000c0916723e */ /* 0x000fc400000010ff */
[----:B------:R-:W-:Y:S02]  /*24a60*/  F2FP.BF16.PACK_AB R23, R29, R3 ;  /* 0x000000031d17723e */ /* 0x000fe400000010ff */
[----:B------:R-:W2:Y:S01]  /*24a70*/  LDL.LU R29, [R1+0x1d34] ;  /* 0x001d3400011d7983 */ /* 0x000ea20000300800 */
[----:B------:R-:W5:Y:S04]  /*24a80*/  LDL.LU R3, [R1+0x1d30] ;  /* 0x001d300001037983 */ /* 0x000f680000300800 */
[C---:B------:R-:W-:Y:S01]  /*24a90*/  HMMA.16816.F32.BF16 R8, R20.reuse, R10, R24 ;  /* 0x0000000a1408723c */ /* 0x040fe20000041818 */
[----:B------:R-:W2:Y:S01]  /*24aa0*/  LDL.LU.64 R26, [R1+0x1d28] ;  /* 0x001d2800011a7983 */ /* 0x000ea20000300a00 */
[----:B------:R-:W2:Y:S11]  /*24ab0*/  LDL.LU.64 R24, [R1+0x1d20] ;  /* 0x001d200001187983 */ /* 0x000eb60000300a00 */
[----:B------:R-:W-:Y:S10]  /*24ac0*/  @!UPT UIADD3 URZ, URZ, URZ, URZ ;  /* 0x0000003f3f3ff290 */ /* 0x000ff4000fffe03f */
        /* <DEDUP_REMOVED lines=38> */
[----:B--2---:R-:W-:Y:S02]  /*24d30*/  HMMA.16816.F32.BF16 R8, R20, R10, R24 ;  /* 0x0000000a1408723c */ /* 0x004fe40000041818 */
[----:B------:R-:W2:Y:S01]  /*24d40*/  LDL.LU.64 R26, [R1+0x1c98] ;  /* 0x001c9800011a7983 */ /* 0x000ea20000300a00 */
[----:B------:R-:W2:Y:S11]  /*24d50*/  LDL.LU.64 R24, [R1+0x1c90] ;  /* 0x001c900001187983 */ /* 0x000eb60000300a00 */
[----:B------:R-:W-:Y:S09]  /*24d60*/  @!UPT UIADD3 URZ, URZ, URZ, URZ ;  /* 0x0000003f3f3ff290 */ /* 0x000ff2000fffe03f */
[----:B------:R-:W-:Y:S01]  /*24d70*/  STL.64 [R1+0x300], R8 ;  /* 0x0003000801007387 */ /* 0x000fe20000100a00 */
[----:B------:R0:W-:Y:S03]  /*24d80*/  STL.64 [R1+0x308], R10 ;  /* 0x0003080a01007387 */ /* 0x0001e60000100a00 */
[----:B0-----:R-:W4:Y:S01]  /*24d90*/  LDL.LU.64 R10, [R1+0x1c88] ;  /* 0x001c8800010a7983 */ /* 0x001f220000300a00 */
[--C-:B------:R-:W-:Y:S02]  /*24da0*/  FADD R0, R0, -R29.reuse ;  /* 0x8000001d00007221 */ /* 0x100fe40000000000 */
[----:B------:R-:W-:Y:S02]  /*24db0*/  FADD R2, R2, -R29 ;  /* 0x8000001d02027221 */ /* 0x000fe40000000000 */
[----:B------:R-:W-:-:S04]  /*24dc0*/  FMUL R0, R0, 1.4426950216293334961 ;  /* 0x3fb8aa3b00007820 */ /* 0x000fc80000400000 */
[----:B------:R0:W1:Y:S02]  /*24dd0*/  MUFU.EX2 R12, R0 ;  /* 0x00000000000c7308 */ /* 0x0000640000000800 */
[----:B0-----:R-:W-:Y:S02]  /*24de0*/  FMUL R0, R2, 1.4426950216293334961 ;  /* 0x3fb8aa3b02007820 */ /* 0x001fe40000400000 */
[----:B---3--:R-:W-:Y:S01]  /*24df0*/  FADD R2, R19, -R29 ;  /* 0x8000001d13027221 */ /* 0x008fe20000000000 */
[----:B----4-:R-:W-:Y:S11]  /*24e00*/  HMMA.16816.F32.BF16 R4, R20, R10, R4 ;  /* 0x0000000a1404723c */ /* 0x010ff60000041804 */
[----:B------:R-:W-:Y:S11]  /*24e10*/  @!UPT UIADD3 URZ, URZ, URZ, URZ ;  /* 0x0000003f3f3ff290 */ /* 0x000ff6000fffe03f */
[----:B------:R-:W-:Y:S01]  /*24e20*/  @!UPT UIADD3 URZ, URZ, URZ, URZ ;  /* 0x0000003f3f3ff290 */ /* 0x000fe2000fffe03f */
[----:B------:R-:W-:Y:S01]  /*24e30*/  STL.64 [R1+0x2f0], R4 ;  /* 0x0002f00401007387 */ /* 0x000fe20000100a00 */
[----:B------:R-:W-:Y:S02]  /*24e40*/  STL.64 [R1+0x2f8], R6 ;  /* 0x0002f80601007387 */ /* 0x000fe40000100a00 */
[----:B------:R-:W3:Y:S02]  /*24e50*/  LDL.LU R19, [R1+0x63c] ;  /* 0x00063c0001137983 */ /* 0x000ee40000300800 */
[----:B---3--:R2:W-:Y:S01]  /*24e60*/  STL.64 [R1+0x1c60], R18 ;  /* 0x001c601201007387 */ /* 0x0085e20000100a00 */
[----:B------:R0:W-:Y:S01]  /*24e70*/  STL.64 [R1+0x1c58], R16 ;  /* 0x001c581001007387 */ /* 0x0001e20000100a00 */
[----:B--2---:R-:W-:Y:S01]  /*24e80*/  MOV R18, R27 ;  /* 0x0000001b00127202 */ /* 0x004fe20000000f00 */
[----:B------:R-:W-:Y:S01]  /*24e90*/  IMAD.MOV.U32 R19, RZ, RZ, R28 ;  /* 0x000000ffff137224 */ /* 0x000fe200078e001c */
[----:B------:R-:W2:Y:S01]  /*24ea0*/  LDL.LU R27, [R1+0x1c84] ;  /* 0x001c8400011b7983 */ /* 0x000ea20000300800 */
[----:B------:R-:W3:Y:S03]  /*24eb0*/  LDL.LU R28, [R1+0x1c80] ;  /* 0x001c8000011c7983 */ /* 0x000ee60000300800 */
[----:B------:R4:W-:Y:S01]  /*24ec0*/  STL.64 [R1+0x1c78], R18 ;  /* 0x001c781201007387 */ /* 0x0009e20000100a00 */
[----:B0-----:R-:W2:Y:S02]  /*24ed0*/  LDL.LU R16, [R1+0x60] ;  /* 0x0000600001107983 */ /* 0x001ea40000300800 */
[----:B------:R-:W2:Y:S01]  /*24ee0*/  LDL.LU R17, [R1+0x64] ;  /* 0x0000640001117983 */ /* 0x000ea20000300800 */
[----:B----4-:R-:W2:Y:S01]  /*24ef0*/  LDL.LU R18, [R1+0x68] ;  /* 0x0000680001127983 */ /* 0x010ea20000300800 */
[----:B-----5:R-:W-:-:S02]  /*24f00*/  MOV R19, R3 ;  /* 0x0000000300137202 */ /* 0x020fc40000000f00 */
[----:B------:R-:W3:Y:S02]  /*24f10*/  LDL.LU R3, [R1+0x644] ;  /* 0x0006440001037983 */ /* 0x000ee40000300800 */
[----:B------:R-:W4:Y:S01]  /*24f20*/  LDL.LU R8, [R1+0x40] ;  /* 0x0000400001087983 */ /* 0x000f220000300800 */
[----:B------:R-:W4:Y:S01]  /*24f30*/  LDL.LU R9, [R1+0x44] ;  /* 0x0000440001097983 */ /* 0x000f220000300800 */
[----:B------:R-:W5:Y:S02]  /*24f40*/  LDL.LU R10, [R1+0x48] ;  /* 0x00004800010a7983 */ /* 0x000f640000300800 */
[----:B------:R-:W5:Y:S01]  /*24f50*/  LDL.LU R11, [R1+0x4c] ;  /* 0x00004c00010b7983 */ /* 0x000f620000300800 */
[----:B------:R-:W0:Y:S01]  /*24f60*/  MUFU.EX2 R0, R0 ;  /* 0x0000000000007308 */ /* 0x000e220000000800 */
[----:B------:R-:W-:Y:S01]  /*24f70*/  IMAD.MOV.U32 R6, RZ, RZ, R25 ;  /* 0x000000ffff067224 */ /* 0x000fe200078e0019 */
[----:B------:R-:W-:Y:S02]  /*24f80*/  MOV R7, R24 ;  /* 0x0000001800077202 */ /* 0x000fe40000000f00 */
[C---:B--2---:R-:W-:Y:S01]  /*24f90*/  HMMA.16816.F32.BF16 R24, R20.reuse, R26, R16 ;  /* 0x0000001a1418723c */ /* 0x044fe20000041810 */
[----:B-----5:R-:W-:Y:S01]  /*24fa0*/  STL.64 [R1+0x1c70], R10 ;  /* 0x001c700a01007387 */ /* 0x020fe20000100a00 */
[----:B----4-:R2:W-:Y:S03]  /*24fb0*/  STL.64 [R1+0x1c68], R8 ;  /* 0x001c680801007387 */ /* 0x0105e60000100a00 */
[----:B--2---:R-:W2:Y:S01]  /*24fc0*/  LDL.LU R8, [R1+0x50] ;  /* 0x0000500001087983 */ /* 0x004ea20000300800 */
[----:B------:R-:W2:Y:S02]  /*24fd0*/  LDL.LU R9, [R1+0x54] ;  /* 0x0000540001097983 */ /* 0x000ea40000300800 */
[----:B------:R-:W2:Y:S02]  /*24fe0*/  LDL.LU R10, [R1+0x58] ;  /* 0x00005800010a7983 */ /* 0x000ea40000300800 */
[----:B------:R-:W2:Y:S01]  /*24ff0*/  LDL.LU R11, [R1+0x5c] ;  /* 0x00005c00010b7983 */ /* 0x000ea20000300800 */
[----:B-1----:R-:W-:Y:S01]  /*25000*/  STL [R1+0x460], R12 ;  /* 0x0004600c01007387 */ /* 0x002fe20000100800 */
[----:B------:R-:W2:Y:S02]  /*25010*/  LDL.LU.64 R18, [R1+0x1c78] ;  /* 0x001c780001127983 */ /* 0x000ea40000300a00 */
[----:B0-----:R-:W-:Y:S02]  /*25020*/  STL [R1+0x45c], R0 ;  /* 0x00045c0001007387 */ /* 0x001fe40000100800 */
[----:B------:R-:W4:Y:S01]  /*25030*/  LDL.LU R5, [R1+0x638] ;  /* 0x0006380001057983 */ /* 0x000f220000300800 */
[----:B------:R-:W-:Y:S06]  /*25040*/  STL.64 [R1+0x1c40], R6 ;  /* 0x001c400601007387 */ /* 0x000fec0000100a00 */
[----:B------:R-:W-:Y:S02]  /*25050*/  STL.64 [R1+0x2e0], R24 ;  /* 0x0002e01801007387 */ /* 0x000fe40000100a00 */
[----:B------:R-:W-:Y:S01]  /*25060*/  STL.64 [R1+0x2e8], R26 ;  /* 0x0002e81a01007387 */ /* 0x000fe20000100a00 */
[----:B----4-:R0:W-:Y:S01]  /*25070*/  STL [R1+0x1c38], R5 ;  /* 0x001c380501007387 */ /* 0x0101e20000100800 */
[----:B------:R-:W4:Y:S03]  /*25080*/  LDL.LU R4, [R1+0x30] ;  /* 0x0000300001047983 */ /* 0x000f260000300800 */
[----:B0-----:R-:W4:Y:S01]  /*25090*/  LDL.LU R5, [R1+0x34] ;  /* 0x0000340001057983 */ /* 0x001f220000300800 */
[----:B------:R-:W4:Y:S02]  /*250a0*/  LDL.LU R6, [R1+0x38] ;  /* 0x0000380001067983 */ /* 0x000f240000300800 */
[----:B------:R-:W4:Y:S02]  /*250b0*/  LDL.LU R7, [R1+0x3c] ;  /* 0x00003c0001077983 */ /* 0x000f240000300800 */
[----:B------:R-:W5:Y:S01]  /*250c0*/  LDL.LU R24, [R1] ;  /* 0x0000000001187983 */ /* 0x000f620000300800 */
[----:B------:R-:W5:Y:S01]  /*250d0*/  LDL.LU R25, [R1+0x4] ;  /* 0x0000040001197983 */ /* 0x000f620000300800 */
[----:B------:R-:W3:Y:S02]  /*250e0*/  LDL.LU R26, [R1+0x8] ;  /* 0x00000800011a7983 */ /* 0x000ee40000300800 */
[----:B------:R-:W3:Y:S01]  /*250f0*/  LDL.LU R27, [R1+0xc] ;  /* 0x00000c00011b7983 */ /* 0x000ee20000300800 */
[----:B--2---:R-:W-:Y:S01]  /*25100*/  HMMA.16816.F32.BF16 R16, R20, R18, R8 ;  /* 0x000000121410723c */ /* 0x004fe20000041808 */
[----:B---3--:R-:W-:Y:S01]  /*25110*/  STL.64 [R1+0x1c30], R26 ;  /* 0x001c301a01007387 */ /* 0x008fe20000100a00 */
[----:B-----5:R0:W-:Y:S03]  /*25120*/  STL.64 [R1+0x1c28], R24 ;  /* 0x001c281801007387 */ /* 0x0201e60000100a00 */
[----:B0-----:R-:W2:Y:S01]  /*25130*/  LDL.LU R24, [R1+0x20] ;  /* 0x0000200001187983 */ /* 0x001ea20000300800 */
[----:B------:R-:W2:Y:S02]  /*25140*/  LDL.LU R25, [R1+0x24] ;  /* 0x0000240001197983 */ /* 0x000ea40000300800 */
[----:B------:R-:W2:Y:S02]  /*25150*/  LDL.LU R26, [R1+0x28] ;  /* 0x00002800011a7983 */ /* 0x000ea40000300800 */
[----:B------:R-:W2:Y:S01]  /*25160*/  LDL.LU R27, [R1+0x2c] ;  /* 0x00002c00011b7983 */ /* 0x000ea20000300800 */
[----:B------:R-:W3:Y:S01]  /*25170*/  LDL.LU.64 R10, [R1+0x1c70] ;  /* 0x001c7000010a7983 */ /* 0x000ee20000300a00 */
[----:B------:R-:W3:Y:S11]  /*25180*/  LDL.LU.64 R8, [R1+0x1c68] ;  /* 0x001c680001087983 */ /* 0x000ef60000300a00 */
[----:B------:R-:W-:Y:S02]  /*25190*/  STL.64 [R1+0x2d0], R16 ;  /* 0x0002d01001007387 */ /* 0x000fe40000100a00 */
[----:B------:R0:W-:Y:S02]  /*251a0*/  STL.64 [R1+0x2d8], R18 ;  /* 0x0002d81201007387 */ /* 0x0001e40000100a00 */
[----:B0-----:R-:W5:Y:S01]  /*251b0*/  LDL.LU.64 R18, [R1+0x1c60] ;  /* 0x001c600001127983 */ /* 0x001f620000300a00 */
[----:B------:R-:W-:-:S02]  /*251c0*/  FMUL R0, R2, 1.4426950216293334961 ;  /* 0x3fb8aa3b02007820 */ /* 0x000fc40000400000 */
[--C-:B------:R-:W-:Y:S02]  /*251d0*/  FADD R2, R3, -R28.reuse ;  /* 0x8000001c03027221 */ /* 0x100fe40000000000 */
[----:B------:R-:W2:Y:S01]  /*251e0*/  LDL.LU.64 R16, [R1+0x1c58] ;  /* 0x001c580001107983 */ /* 0x000ea20000300a00 */
[----:B------:R0:W1:Y:S02]  /*251f0*/  MUFU.EX2 R3, R0 ;  /* 0x0000000000037308 */ /* 0x0000640000000800 */
[----:B0-----:R-:W-:Y:S01]  /*25200*/  FMUL R0, R2, 1.4426950216293334961 ;  /* 0x3fb8aa3b02007820 */ /* 0x001fe20000400000 */
[----:B-1----:R-:W-:Y:S01]  /*25210*/  STL [R1+0x458], R3 ;  /* 0x0004580301007387 */ /* 0x002fe20000100800 */
[----:B---3--:R-:W-:Y:S01]  /*25220*/  HMMA.16816.F32.BF16 R8, R20, R14, R8 ;  /* 0x0000000e1408723c */ /* 0x008fe20000041808 */
[----:B-----5:R-:W-:-:S03]  /*25230*/  FADD R2, R19, -R28 ;  /* 0x8000001c13027221 */ /* 0x020fc60000000000 */
[----:B------:R-:W0:Y:S02]  /*25240*/  MUFU.EX2 R19, R0 ;  /* 0x0000000000137308 */ /* 0x000e240000000800 */
[----:B0-----:R-:W-:Y:S11]  /*25250*/  STL [R1+0x44c], R19 ;  /* 0x00044c1301007387 */ /* 0x001ff60000100800 */
[----:B------:R-:W-:Y:S06]  /*25260*/  @!UPT UIADD3 URZ, URZ, URZ, URZ ;  /* 0x0000003f3f3ff290 */ /* 0x000fec000fffe03f */
[----:B------:R-:W-:Y:S02]  /*25270*/  STL.64 [R1+0x2c0], R8 ;  /* 0x0002c00801007387 */ /* 0x000fe40000100a00 */
[----:B------:R0:W-:Y:S02]  /*25280*/  STL.64 [R1+0x2c8], R10 ;  /* 0x0002c80a01007387 */ /* 0x0001e40000100a00 */
[----:B0-----:R-:W4:Y:S04]  /*25290*/  LDL.LU.64 R10, [R1+0x1c50] ;  /* 0x001c5000010a7983 */ /* 0x001f280000300a00 */
[----:B------:R-:W0:Y:S01]  /*252a0*/  S2R R0, SR_TID.X ;  /* 0x0000000000007919 */ /* 0x000e220000002100 */
[----:B------:R-:W3:Y:S02]  /*252b0*/  LDL.LU.64 R8, [R1+0x1c48] ;  /* 0x001c480001087983 */ /* 0x000ee40000300a00 */
[----:B------:R-:W5:Y:S01]  /*252c0*/  LDL.LU R15, [R1+0x640] ;  /* 0x00064000010f7983 */ /* 0x000f620000300800 */
[C---:B0-----:R-:W-:Y:S01]  /*252d0*/  LOP3.LUT R19, R0.reuse, 0x7, RZ, 0xc0, !PT ;  /* 0x0000000700137812 */ /* 0x041fe200078ec0ff */
[----:B------:R-:W-:-:S02]  /*252e0*/  IMAD.SHL.U32 R14, R0, 0x2, RZ ;  /* 0x00000002000e7824 */ /* 0x000fc400078e00ff */
[----:B------:R-:W-:Y:S02]  /*252f0*/  FMUL R0, R2, 1.4426950216293334961 ;  /* 0x3fb8aa3b02007820 */ /* 0x000fe40000400000 */
[----:B------:R-:W2:Y:S04]  /*25300*/  LDL.LU R2, [R1+0x634] ;  /* 0x0006340001027983 */ /* 0x000ea80000300800 */
[----:B------:R-:W0:Y:S01]  /*25310*/  MUFU.EX2 R0, R0 ;  /* 0x0000000000007308 */ /* 0x000e220000000800 */
[----:B----4-:R-:W-:Y:S11]  /*25320*/  HMMA.16816.F32.BF16 R4, R20, R10, R4 ;  /* 0x0000000a1404723c */ /* 0x010ff60000041804 */
[----:B------:R-:W-:Y:S11]  /*25330*/  @!UPT UIADD3 URZ, URZ, URZ, URZ ;  /* 0x0000003f3f3ff290 */ /* 0x000ff6000fffe03f */
[----:B------:R-:W-:Y:S01]  /*25340*/  @!UPT UIADD3 URZ, URZ, URZ, URZ ;  /* 0x0000003f3f3ff290 */ /* 0x000fe2000fffe03f */
[----:B------:R-:W-:Y:S01]  /*25350*/  STL.64 [R1+0x2b0], R4 ;  /* 0x0002b00401007387 */ /* 0x000fe20000100a00 */
[----:B0-----:R-:W-:Y:S02]  /*25360*/  STL [R1+0x454], R0 ;  /* 0x0004540001007387 */ /* 0x001fe40000100800 */
[----:B------:R0:W-:Y:S02]  /*25370*/  STL.64 [R1+0x2b8], R6 ;  /* 0x0002b80601007387 */ /* 0x0001e40000100a00 */
[----:B0-----:R-:W4:Y:S01]  /*25380*/  LDL.LU.64 R6, [R1+0x1c40] ;  /* 0x001c400001067983 */ /* 0x001f220000300a00 */
[----:B------:R-:W4:Y:S02]  /*25390*/  LDL.LU R5, [R1+0x1c38] ;  /* 0x001c380001057983 */ /* 0x000f240000300800 */
[----:B------:R-:W-:-:S05]  /*253a0*/  IMAD R19, R19, 0x110, RZ ;  /* 0x0000011013137824 */ /* 0x000fca00078e02ff */
[----:B------:R-:W-:-:S04]  /*253b0*/  LOP3.LUT R19, R19, 0x30, R14, 0x78, !PT ;  /* 0x0000003013137812 */ /* 0x000fc800078e780e */
[----:B------:R-:W-:Y:S01]  /*253c0*/  LOP3.LUT R19, R19, 0x40, RZ, 0x3c, !PT ;  /* 0x0000004013137812 */ /* 0x000fe200078e3cff */
[----:B---3--:R-:W-:Y:S04]  /*253d0*/  STL.64 [R1+0x1b50], R8 ;  /* 0x001b500801007387 */ /* 0x008fe80000100a00 */
[----:B------:R-:W0:Y:S01]  /*253e0*/  LDSM.16.M88.4 R8, [R19+0x10000] ;  /* 0x010000001308783b */ /* 0x000e220000000200 */
[----:B--2---:R-:W-:-:S04]  /*253f0*/  FADD R2, R2, -R28 ;  /* 0x8000001c02027221 */ /* 0x004fc80000000000 */
[----:B------:R-:W-:Y:S01]  /*25400*/  FMUL R0, R2, 1.4426950216293334961 ;  /* 0x3fb8aa3b02007820 */ /* 0x000fe20000400000 */
[----:B0-----:R-:W-:Y:S01]  /*25410*/  STL.64 [R1+0x130], R8 ;  /* 0x0001300801007387 */ /* 0x001fe20000100a00 */
[----:B------:R-:W-:Y:S02]  /*25420*/  STL.64 [R1+0x138], R10 ;  /* 0x0001380a01007387 */ /* 0x000fe40000100a00 */
[----:B------:R-:W-:Y:S02]  /*25430*/  STL [R1+0x193c], R28 ;  /* 0x00193c1c01007387 */ /* 0x000fe40000100800 */
[----:B----4-:R-:W-:Y:S02]  /*25440*/  FADD R2, R5, -R28 ;  /* 0x8000001c05027221 */ /* 0x010fe40000000000 */
[C---:B------:R-:W-:Y:S01]  /*25450*/  HMMA.16816.F32.BF16 R4, R20.reuse, R6, R24 ;  /* 0x000000061404723c */ /* 0x040fe20000041818 */
[----:B------:R-:W2:Y:S01]  /*25460*/  LDL.LU.64 R26, [R1+0x1c30] ;  /* 0x001c3000011a7983 */ /* 0x000ea20000300a00 */
[----:B------:R-:W2:Y:S11]  /*25470*/  LDL.LU.64 R24, [R1+0x1c28] ;  /* 0x001c280001187983 */ /* 0x000eb60000300a00 */
[----:B------:R-:W-:Y:S10]  /*25480*/  @!UPT UIADD3 URZ, URZ, URZ, URZ ;  /* 0x0000003f3f3ff290 */ /* 0x000ff4000fffe03f */
[----:B------:R-:W-:Y:S01]  /*25490*/  STL.64 [R1+0x220], R4 ;  /* 0x0002200401007387 */ /* 0x000fe20000100a00 */
[----:B------:R0:W-:Y:S03]  /*254a0*/  STL.64 [R1+0x228], R6 ;  /* 0x0002280601007387 */ /* 0x0001e60000100a00 */
[----:B0-----:R-:W2:Y:S01]  /*254b0*/  LDL.LU.64 R6, [R1+0x1c20] ;  /* 0x001c200001067983 */ /* 0x001ea20000300a00 */
[----:B------:R-:W0:Y:S01]  /*254c0*/  MUFU.EX2 R9, R0 ;  /* 0x0000000000097308 */ /* 0x000e220000000800 */
[----:B------:R-:W3:Y:S02]  /*254d0*/  LDL.LU.64 R4, [R1+0x1c18] ;  /* 0x001c180001047983 */ /* 0x000ee40000300a00 */
[----:B------:R-:W4:Y:S01]  /*254e0*/  LDL R28, [R1+0x44c] ;  /* 0x00044c00011c7983 */ /* 0x000f220000100800 */
[----:B------:R-:W3:Y:S04]  /*254f0*/  LDL R11, [R1+0x45c] ;  /* 0x00045c00010b7983 */ /* 0x000ee80000100800 */
[----:B0-----:R-:W-:Y:S01]  /*25500*/  STL [R1+0x448], R9 ;  /* 0x0004480901007387 */ /* 0x001fe20000100800 */
[----:B------:R-:W-:Y:S01]  /*25510*/  STL [R1+0x1958], R29 ;  /* 0x0019581d01007387 */ /* 0x000fe20000100800 */
[----:B--2---:R-:W-:Y:S11]  /*25520*/  HMMA.16816.F32.BF16 R24, R20, R6, R24 ;  /* 0x000000061418723c */ /* 0x004ff60000041818 */
[----:B------:R-:W-:Y:S11]  /*25530*/  @!UPT UIADD3 URZ, URZ, URZ, URZ ;  /* 0x0000003f3f3ff290 */ /* 0x000ff6000fffe03f */
[----:B------:R-:W-:Y:S01]  /*25540*/  @!UPT UIADD3 URZ, URZ, URZ, URZ ;  /* 0x0000003f3f3ff290 */ /* 0x000fe2000fffe03f */
[----:B------:R-:W-:Y:S01]  /*25550*/  STL.64 [R1+0x210], R24 ;  /* 0x0002101801007387 */ /* 0x000fe20000100a00 */
[----:B------:R0:W-:Y:S03]  /*25560*/  STL.64 [R1+0x218], R26 ;  /* 0x0002181a01007387 */ /* 0x0001e60000100a00 */
[----:B0-----:R-:W2:Y:S01]  /*25570*/  LDL.LU.64 R26, [R1+0x1c10] ;  /* 0x001c1000011a7983 */ /* 0x001ea20000300a00 */
[----:B------:R-:W2:Y:S02]  /*25580*/  LDL.LU.64 R24, [R1+0x1c08] ;  /* 0x001c080001187983 */ /* 0x000ea40000300a00 */
[----:B------:R-:W-:-:S04]  /*25590*/  FMUL R0, R2, 1.4426950216293334961 ;  /* 0x3fb8aa3b02007820 */ /* 0x000fc80000400000 */
[----:B------:R-:W0:Y:S01]  /*255a0*/  MUFU.EX2 R10, R0 ;  /* 0x00000000000a7308 */ /* 0x000e220000000800 */
[----:B---3--:R1:W-:Y:S04]  /*255b0*/  STL.64 [R1+0x1b58], R4 ;  /* 0x001b580401007387 */ /* 0x0083e80000100a00 */
[----:B0-----:R-:W-:Y:S01]  /*255c0*/  STL [R1+0x450], R10 ;  /* 0x0004500a01007387 */ /* 0x001fe20000100800 */
[----:B-----5:R-:W-:Y:S01]  /*255d0*/  FADD R2, R15, -R29 ;  /* 0x8000001d0f027221 */ /* 0x020fe20000000000 */
[----:B--2---:R-:W-:Y:S01]  /*255e0*/  MOV R6, R25 ;  /* 0x0000001900067202 */ /* 0x004fe20000000f00 */
[----:B------:R-:W-:Y:S01]  /*255f0*/  IMAD.MOV.U32 R7, RZ, RZ, R24 ;  /* 0x000000ffff077224 */ /* 0x000fe200078e0018 */
[----:B-1----:R-:W-:Y:S01]  /*25600*/  MOV R4, R27 ;  /* 0x0000001b00047202 */ /* 0x002fe20000000f00 */
[----:B------:R-:W-:-:S02]  /*25610*/  IMAD.MOV.U32 R5, RZ, RZ, R26 ;  /* 0x000000ffff057224 */ /* 0x000fc400078e001a */
[----:B------:R-:W0:Y:S04]  /*25620*/  LDSM.16.M88.4 R24, [R19+0x10800] ;  /* 0x010800001318783b */ /* 0x000e280000000200 */
[----:B------:R1:W-:Y:S01]  /*25630*/  STL.64 [R1+0x1bd8], R6 ;  /* 0x001bd80601007387 */ /* 0x0003e20000100a00 */
[----:B------:R-:W-:Y:S01]  /*25640*/  STL.64 [R1+0x1bd0], R4 ;  /* 0x001bd00401007387 */ /* 0x000fe20000100a00 */
[----:B-1----:R-:W-:Y:S01]  /*25650*/  MOV R6, R18 ;  /* 0x0000001200067202 */ /* 0x002fe20000000f00 */
[----:B------:R-:W-:-:S05]  /*25660*/  IMAD.MOV.U32 R7, RZ, RZ, R17 ;  /* 0x000000ffff077224 */ /* 0x000fca00078e0011 */
[----:B------:R1:W-:Y:S02]  /*25670*/  STL.64 [R1+0x1bf0], R6 ;  /* 0x001bf00601007387 */ /* 0x0003e40000100a00 */
[----:B-1----:R-:W-:Y:S02]  /*25680*/  MOV R6, R16 ;  /* 0x0000001000067202 */ /* 0x002fe40000000f00 */
[----:B------:R-:W1:Y:S01]  /*25690*/  LDSM.16.M88.4 R16, [R19+0x11000] ;  /* 0x011000001310783b */ /* 0x000e620000000200 */
[----:B------:R-:W-:-:S03]  /*256a0*/  IMAD.MOV.U32 R7, RZ, RZ, R13 ;  /* 0x000000ffff077224 */ /* 0x000fc600078e000d */
[----:B0-----:R-:W-:Y:S01]  /*256b0*/  STL.64 [R1+0x80], R24 ;  /* 0x0000801801007387 */ /* 0x001fe20000100a00 */
[----:B------:R-:W-:Y:S03]  /*256c0*/  STL.64 [R1+0x88], R26 ;  /* 0x0000881a01007387 */ /* 0x000fe60000100a00 */
[----:B-1----:R-:W-:Y:S01]  /*256d0*/  STL.64 [R1+0x70], R16 ;  /* 0x0000701001007387 */ /* 0x002fe20000100a00 */
[----:B------:R0:W-:Y:S01]  /*256e0*/  STL.64 [R1+0x78], R18 ;  /* 0x0000781201007387 */ /* 0x0001e20000100a00 */
[----:B------:R-:W-:Y:S01]  /*256f0*/  MOV R13, R16 ;  /* 0x00000010000d7202 */ /* 0x000fe20000000f00 */
[----:B------:R-:W-:Y:S01]  /*25700*/  IMAD.MOV.U32 R15, RZ, RZ, R17 ;  /* 0x000000ffff0f7224 */ /* 0x000fe200078e0011 */
[----:B0-----:R-:W2:Y:S01]  /*25710*/  LDL.LU.64 R18, [R1+0x1c00] ;  /* 0x001c000001127983 */ /* 0x001ea20000300a00 */
[----:B------:R-:W2:Y:S03]  /*25720*/  LDL.LU.64 R16, [R1+0x1bf8] ;  /* 0x001bf80001107983 */ /* 0x000ea60000300a00 */
[----:B------:R-:W0:Y:S02]  /*25730*/  S2R R27, SR_TID.X ;  /* 0x00000000001b7919 */ /* 0x000e240000002100 */
[C---:B0-----:R-:W-:Y:S01]  /*25740*/  LOP3.LUT R26, R27.reuse, 0x7, RZ, 0xc0, !PT ;  /* 0x000000071b1a7812 */ /* 0x041fe200078ec0ff */
[----:B------:R-:W-:-:S02]  /*25750*/  SHF.L.U32 R27, R27, 0x1, RZ ;  /* 0x000000011b1b7819 */ /* 0x000fc400000006ff */
[----:B------:R-:W-:-:S04]  /*25760*/  FMUL R0, R2, 1.4426950216293334961 ;  /* 0x3fb8aa3b02007820 */ /* 0x000fc80000400000 */
[----:B------:R-:W0:Y:S01]  /*25770*/  MUFU.EX2 R8, R0 ;  /* 0x0000000000087308 */ /* 0x000e220000000800 */
[----:B--2---:R-:W-:Y:S01]  /*25780*/  HMMA.16816.F32.BF16 R16, R20, R6, R16 ;  /* 0x000000061410723c */ /* 0x004fe20000041810 */
[----:B------:R-:W2:Y:S11]  /*25790*/  LDL.LU.64 R6, [R1+0x1bf0] ;  /* 0x001bf00001067983 */ /* 0x000eb60000300a00 */
[----:B------:R-:W-:Y:S11]  /*257a0*/  @!UPT UIADD3 URZ, URZ, URZ, URZ ;  /* 0x0000003f3f3ff290 */ /* 0x000ff6000fffe03f */
[----:B------:R-:W-:Y:S01]  /*257b0*/  STL.64 [R1+0x250], R16 ;  /* 0x0002501001007387 */ /* 0x000fe20000100a00 */
[----:B------:R1:W-:Y:S02]  /*257c0*/  STL.64 [R1+0x258], R18 ;  /* 0x0002581201007387 */ /* 0x0003e40000100a00 */
[----:B-1----:R-:W-:Y:S01]  /*257d0*/  IMAD R19, R26, 0x110, RZ ;  /* 0x000001101a137824 */ /* 0x002fe200078e02ff */
[----:B------:R-:W4:Y:S04]  /*257e0*/  LDL R18, [R1+0x454] ;  /* 0x0004540001127983 */ /* 0x000f280000100800 */
[----:B------:R-:W-:-:S04]  /*257f0*/  LOP3.LUT R19, R19, 0x30, R27, 0x78, !PT ;  /* 0x0000003013137812 */ /* 0x000fc800078e781b */
[----:B------:R-:W-:-:S05]  /*25800*/  LOP3.LUT R19, R19, 0x40, RZ, 0x3c, !PT ;  /* 0x0000004013137812 */ /* 0x000fca00078e3cff */
[----:B------:R-:W1:Y:S04]  /*25810*/  LDSM.16.M88.4 R24, [R19+0x11800] ;  /* 0x011800001318783b */ /* 0x000e680000000200 */
[----:B0-----:R-:W-:Y:S04]  /*25820*/  STL [R1+0x444], R8 ;  /* 0x0004440801007387 */ /* 0x001fe80000100800 */
[----:B-1----:R-:W-:Y:S01]  /*25830*/  STL.64 [R1+0x60], R24 ;  /* 0x0000601801007387 */ /* 0x002fe20000100a00 */
[----:B------:R-:W-:Y:S02]  /*25840*/  STL.64 [R1+0x68], R26 ;  /* 0x0000681a01007387 */ /* 0x000fe40000100a00 */
[----:B------:R-:W0:Y:S02]  /*25850*/  LDSM.16.M88.4 R24, [R19+0x12000] ;  /* 0x012000001318783b */ /* 0x000e240000000200 */
[----:B0-----:R-:W-:Y:S02]  /*25860*/  STL.64 [R1+0x50], R24 ;  /* 0x0000501801007387 */ /* 0x001fe40000100a00 */
[----:B------:R0:W-:Y:S02]  /*25870*/  STL.64 [R1+0x58], R26 ;  /* 0x0000581a01007387 */ /* 0x0001e40000100a00 */
[----:B------:R-:W-:Y:S01]  /*25880*/  IMAD.MOV.U32 R2, RZ, RZ, R24 ;  /* 0x000000ffff027224 */ /* 0x000fe200078e0018 */
[----:B------:R-:W-:Y:S01]  /*25890*/  MOV R0, R25 ;  /* 0x0000001900007202 */ /* 0x000fe20000000f00 */
[----:B0-----:R-:W2:Y:S01]  /*258a0*/  LDL.LU.64 R26, [R1+0x1be8] ;  /* 0x001be800011a7983 */ /* 0x001ea20000300a00 */
[----:B------:R-:W2:Y:S02]  /*258b0*/  LDL.LU.64 R24, [R1+0x1be0] ;  /* 0x001be00001187983 */ /* 0x000ea40000300a00 */
[----:B--2---:R-:W-:Y:S01]  /*258c0*/  HMMA.16816.F32.BF16 R20, R20, R6, R24 ;  /* 0x000000061414723c */ /* 0x004fe20000041818 */
[----:B------:R-:W2:Y:S01]  /*258d0*/  LDL.LU.64 R6, [R1+0x1bd8] ;  /* 0x001bd80001067983 */ /* 0x000ea20000300a00 */
[----:B------:R-:W2:Y:S11]  /*258e0*/  LDL.LU.64 R4, [R1+0x1bd0] ;  /* 0x001bd00001047983 */ /* 0x000eb60000300a00 */
[----:B------:R-:W-:Y:S10]  /*258f0*/  @!UPT UIADD3 URZ, URZ, URZ, URZ ;  /* 0x0000003f3f3ff290 */ /* 0x000ff4000fffe03f */
[----:B------:R0:W-:Y:S01]  /*25900*/  STL.64 [R1+0x2a0], R20 ;  /* 0x0002a01401007387 */ /* 0x0001e20000100a00 */
[----:B------:R-:W-:Y:S01]  /*25910*/  STL [R1+0x2a8], R22 ;  /* 0x0002a81601007387 */ /* 0x000fe20000100800 */
[----:B----4-:R-:W-:Y:S02]  /*25920*/  F2FP.BF16.PACK_AB R24, R18, R28 ;  /* 0x0000001c1218723e */ /* 0x010fe400000010ff */
[----:B------:R-:W-:Y:S02]  /*25930*/  F2FP.BF16.PACK_AB R25, R11, R12 ;  /* 0x0000000c0b19723e */ /* 0x000fe400000010ff */
[----:B------:R-:W-:Y:S02]  /*25940*/  F2FP.BF16.PACK_AB R26, R10, R9 ;  /* 0x000000090a1a723e */ /* 0x000fe400000010ff */
[----:B------:R-:W-:Y:S01]  /*25950*/  F2FP.BF16.PACK_AB R27, R8, R3 ;  /* 0x00000003081b723e */ /* 0x000fe200000010ff */
[----:B------:R-:W-:Y:S01]  /*25960*/  IMAD.MOV.U32 R29, RZ, RZ, R23 ;  /* 0x000000ffff1d7224 */ /* 0x000fe200078e0017 */
[----:B------:R-:W3:Y:S04]  /*25970*/  LDL R14, [R1+0x408] ;  /* 0x00040800010e7983 */ /* 0x000ee80000100800 */
[----:B------:R-:W1:Y:S02]  /*25980*/  LDSM.16.M88.4 R8, [R19+0x12800] ;  /* 0x012800001308783b */ /* 0x000e640000000200 */
[----:B------:R-:W4:Y:S02]  /*25990*/  LDSM.16.M88.4 R16, [R19+0x13000] ;  /* 0x013000001310783b */ /* 0x000f240000000200 */
[----:B0-----:R-:W2:Y:S02]  /*259a0*/  LDL.64 R20, [R1+0x130] ;  /* 0x0001300001147983 */ /* 0x001ea40000100a00 */
[----:B------:R-:W-:Y:S02]  /*259b0*/  STL [R1+0x1970], R29 ;  /* 0x0019701d01007387 */ /* 0x000fe40000100800 */
[----:B------:R-:W5:Y:S01]  /*259c0*/  LDL.LU R12, [R1+0x1bcc] ;  /* 0x001bcc00010c7983 */ /* 0x000f620000300800 */
[----:B--2---:R-:W-:Y:S11]  /*259d0*/  HMMA.16816.F32.BF16 R4, R24, R20, R4 ;  /* 0x000000141804723c */ /* 0x004ff60000041804 */
[----:B------:R-:W-:Y:S11]  /*259e0*/  @!UPT UIADD3 URZ, URZ, URZ, URZ ;  /* 0x0000003f3f3ff290 */ /* 0x000ff6000fffe03f */
[----:B------:R-:W-:Y:S01]  /*259f0*/  @!UPT UIADD3 URZ, URZ, URZ, URZ ;  /* 0x0000003f3f3ff290 */ /* 0x000fe2000fffe03f */
[----:B------:R0:W-:Y:S01]  /*25a00*/  STL.64 [R1+0x290], R4 ;  /* 0x0002900401007387 */ /* 0x0001e20000100a00 */
[----:B------:R2:W-:Y:S02]  /*25a10*/  STL [R1+0x29c], R7 ;  /* 0x00029c0701007387 */ /* 0x0005e40000100800 */
[----:B------:R-:W3:Y:S02]  /*25a20*/  LDL.LU R3, [R1+0x648] ;  /* 0x0006480001037983 */ /* 0x000ee40000300800 */
[----:B------:R-:W-:Y:S01]  /*25a30*/  IMAD.MOV.U32 R28, RZ, RZ, R6 ;  /* 0x000000ffff1c7224 */ /* 0x000fe200078e0006 */
[----:B0-----:R-:W3:Y:S01]  /*25a40*/  LDL.LU R4, [R1+0xb0] ;  /* 0x0000b00001047983 */ /* 0x001ee20000300800 */
[----:B------:R-:W3:Y:S02]  /*25a50*/  LDL.LU R5, [R1+0xb4] ;  /* 0x0000b40001057983 */ /* 0x000ee40000300800 */
[----:B------:R-:W3:Y:S02]  /*25a60*/  LDL.LU R6, [R1+0xb8] ;  /* 0x0000b80001067983 */ /* 0x000ee40000300800 */
[----:B--2---:R-:W3:Y:S02]  /*25a70*/  LDL.LU R7, [R1+0xbc] ;  /* 0x0000bc0001077983 */ /* 0x004ee40000300800 */
[----:B---3--:R-:W-:Y:S01]  /*25a80*/  STL.64 [R1+0x1b68], R6 ;  /* 0x001b680601007387 */ /* 0x008fe20000100a00 */
[----:B------:R0:W-:Y:S02]  /*25a90*/  STL.64 [R1+0x1b60], R4 ;  /* 0x001b600401007387 */ /* 0x0001e40000100a00 */
[----:B0-----:R-:W-:-:S02]  /*25aa0*/  MOV R4, R2 ;  /* 0x0000000200047202 */ /* 0x001fc40000000f00 */
[----:B------:R-:W2:Y:S01]  /*25ab0*/  LDL.LU R2, [R1+0x650] ;  /* 0x0006500001027983 */ /* 0x000ea20000300800 */
[----:B------:R-:W3:Y:S02]  /*25ac0*/  LDL.LU R7, [R1+0x64c] ;  /* 0x00064c0001077983 */ /* 0x000ee40000300800 */
[----:B------:R-:W-:Y:S01]  /*25ad0*/  IMAD.MOV.U32 R5, RZ, RZ, R0 ;  /* 0x000000ffff057224 */ /* 0x000fe200078e0000 */
[----:B---3--:R-:W-:Y:S04]  /*25ae0*/  STL [R1+0x1b80], R7 ;  /* 0x001b800701007387 */ /* 0x008fe80000100800 */
[----:B------:R0:W-:Y:S02]  /*25af0*/  STL.64 [R1+0x1b78], R4 ;  /* 0x001b780401007387 */ /* 0x0001e40000100a00 */
[----:B0-----:R-:W3:Y:S04]  /*25b00*/  LDL.64 R4, [R1+0x60] ;  /* 0x0000600001047983 */ /* 0x001ee80000100a00 */
[----:B---3--:R0:W-:Y:S02]  /*25b10*/  STL.64 [R1+0x1b98], R4 ;  /* 0x001b980401007387 */ /* 0x0081e40000100a00 */
[----:B0-----:R-:W-:Y:S01]  /*25b20*/  MOV R4, R13 ;  /* 0x0000000d00047202 */ /* 0x001fe20000000f00 */
[----:B------:R-:W-:Y:S01]  /*25b30*/  IMAD.MOV.U32 R5, RZ, RZ, R15 ;  /* 0x000000ffff057224 */ /* 0x000fe200078e000f */
[----:B------:R-:W3:Y:S04]  /*25b40*/  LDL.LU R13, [R1+0x1bc8] ;  /* 0x001bc800010d7983 */ /* 0x000ee80000300800 */
[----:B------:R0:W-:Y:S04]  /*25b50*/  STL.64 [R1+0x1bb0], R4 ;  /* 0x001bb00401007387 */ /* 0x0001e80000100a00 */
[----:B0-----:R-:W2:Y:S01]  /*25b60*/  LDL.64 R4, [R1+0x80] ;  /* 0x0000800001047983 */ /* 0x001ea20000100a00 */
[----:B------:R-:W2:Y:S02]  /*25b70*/  LDL.LU R0, [R1+0x654] ;  /* 0x0006540001007983 */ /* 0x000ea40000300800 */
[----:B-1----:R-:W-:Y:S02]  /*25b80*/  STL [R1+0x40], R8 ;  /* 0x0000400801007387 */ /* 0x002fe40000100800 */
[----:B------:R-:W-:Y:S01]  /*25b90*/  STL.64 [R1+0x48], R10 ;  /* 0x0000480a01007387 */ /* 0x000fe20000100a00 */
[----:B------:R0:W-:Y:S04]  /*25ba0*/  STL.64 [R1+0x1b70], R8 ;  /* 0x001b700801007387 */ /* 0x0001e80000100a00 */
        /* <DEDUP_REMOVED lines=22> */
[----:B------:R-:W-:Y:S01]  /*25d10*/  MOV R29, R21 ;  /* 0x00000015001d7202 */ /* 0x000fe20000000f00 */
[----:B------:R-:W3:Y:S01]  /*25d20*/  LDL.LU R15, [R1+0x658] ;  /* 0x00065800010f7983 */ /* 0x000ee20000300800 */
[----:B------:R-:W3:Y:S02]  /*25d30*/  LDL.LU R20, [R1+0xa0] ;  /* 0x0000a00001147983 */ /* 0x000ee40000300800 */
[----:B------:R-:W3:Y:S02]  /*25d40*/  LDL.LU R21, [R1+0xa4] ;  /* 0x0000a40001157983 */ /* 0x000ee40000300800 */
[----:B------:R-:W3:Y:S01]  /*25d50*/  LDL.LU R22, [R1+0xa8] ;  /* 0x0000a80001167983 */ /* 0x000ee20000300800 */
[----:B------:R-:W3:Y:S01]  /*25d60*/  LDL.LU R23, [R1+0xac] ;  /* 0x0000ac0001177983 */ /* 0x000ee20000300800 */
[----:B------:R0:W-:Y:S03]  /*25d70*/  STL [R1+0x1af0], R29 ;  /* 0x001af01d01007387 */ /* 0x0001e60000100800 */
[----:B0-----:R-:W3:Y:S01]  /*25d80*/  LDL R29, [R1+0x404] ;  /* 0x00040400011d7983 */ /* 0x001ee20000100800 */
[----:B------:R0:W-:Y:S02]  /*25d90*/  STL [R1+0x1a68], R28 ;  /* 0x001a681c01007387 */ /* 0x0001e40000100800 */
[----:B0-----:R-:W-:Y:S01]  /*25da0*/  MOV R28, R5 ;  /* 0x00000005001c7202 */ /* 0x001fe20000000f00 */
[C---:B--2---:R-:W-:Y:S11]  /*25db0*/  HMMA.16816.F32.BF16 R8, R24.reuse, R4, R8 ;  /* 0x000000041808723c */ /* 0x044ff60000041808 */
[----:B------:R-:W-:Y:S11]  /*25dc0*/  @!UPT UIADD3 URZ, URZ, URZ, URZ ;  /* 0x0000003f3f3ff290 */ /* 0x000ff6000fffe03f */
[----:B------:R-:W-:Y:S01]  /*25dd0*/  @!UPT UIADD3 URZ, URZ, URZ, URZ ;  /* 0x0000003f3f3ff290 */ /* 0x000fe2000fffe03f */
[----:B------:R-:W-:Y:S01]  /*25de0*/  STL.64 [R1+0x280], R8 ;  /* 0x0002800801007387 */ /* 0x000fe20000100a00 */
[----:B------:R0:W-:Y:S03]  /*25df0*/  STL.64 [R1+0x288], R10 ;  /* 0x0002880a01007387 */ /* 0x0001e60000100a00 */
[----:B0-----:R-:W2:Y:S01]  /*25e00*/  LDL.LU.64 R10, [R1+0x1bc0] ;  /* 0x001bc000010a7983 */ /* 0x001ea20000300a00 */
[----:B------:R-:W2:Y:S02]  /*25e10*/  LDL.LU.64 R8, [R1+0x1bb8] ;  /* 0x001bb80001087983 */ /* 0x000ea40000300a00 */
[----:B------:R-:W2:Y:S02]  /*25e20*/  LDL.LU.64 R4, [R1+0x1bb0] ;  /* 0x001bb00001047983 */ /* 0x000ea40000300a00 */
[----:B------:R-:W-:Y:S01]  /*25e30*/  STL [R1+0x1a6c], R28 ;  /* 0x001a6c1c01007387 */ /* 0x000fe20000100800 */
[----:B----4-:R-:W-:Y:S01]  /*25e40*/  STL [R1+0x30], R16 ;  /* 0x0000301001007387 */ /* 0x010fe20000100800 */
[----:B------:R-:W-:Y:S01]  /*25e50*/  STL.64 [R1+0x38], R18 ;  /* 0x0000381201007387 */ /* 0x000fe20000100a00 */
[----:B--2---:R-:W-:Y:S02]  /*25e60*/  HMMA.16816.F32.BF16 R4, R24, R4, R8 ;  /* 0x000000041804723c */ /* 0x004fe40000041808 */
[----:B------:R-:W2:Y:S01]  /*25e70*/  LDL.LU.64 R10, [R1+0x1ba8] ;  /* 0x001ba800010a7983 */ /* 0x000ea20000300a00 */
[----:B------:R-:W2:Y:S11]  /*25e80*/  LDL.LU.64 R8, [R1+0x1ba0] ;  /* 0x001ba00001087983 */ /* 0x000eb60000300a00 */
[----:B------:R-:W-:Y:S09]  /*25e90*/  @!UPT UIADD3 URZ, URZ, URZ, URZ ;  /* 0x0000003f3f3ff290 */ /* 0x000ff2000fffe03f */
[----:B------:R0:W-:Y:S01]  /*25ea0*/  STL.64 [R1+0x270], R4 ;  /* 0x0002700401007387 */ /* 0x0001e20000100a00 */
[----:B------:R-:W-:Y:S03]  /*25eb0*/  STL.64 [R1+0x278], R6 ;  /* 0x0002780601007387 */ /* 0x000fe60000100a00 */
[----:B0-----:R-:W2:Y:S01]  /*25ec0*/  LDL.LU.64 R4, [R1+0x1b98] ;  /* 0x001b980001047983 */ /* 0x001ea20000300a00 */
[----:B------:R-:W-:-:S04]  /*25ed0*/  FADD R0, R0, -R14 ;  /* 0x8000000e00007221 */ /* 0x000fc80000000000 */
[----:B------:R-:W-:-:S06]  /*25ee0*/  FMUL R0, R0, 1.4426950216293334961 ;  /* 0x3fb8aa3b00007820 */ /* 0x000fcc0000400000 */
[----:B------:R-:W0:Y:S01]  /*25ef0*/  MUFU.EX2 R0, R0 ;  /* 0x0000000000007308 */ /* 0x000e220000000800 */
[----:B--2---:R-:W-:Y:S01]  /*25f00*/  HMMA.16816.F32.BF16 R8, R24, R4, R8 ;  /* 0x000000041808723c */ /* 0x004fe20000041808 */
[----:B------:R-:W-:Y:S11]  /*25f10*/  IMAD.MOV.U32 R28, RZ, RZ, R5 ;  /* 0x000000ffff1c7224 */ /* 0x000ff600078e0005 */
[----:B------:R-:W-:Y:S11]  /*25f20*/  @!UPT UIADD3 URZ, URZ, URZ, URZ ;  /* 0x0000003f3f3ff290 */ /* 0x000ff6000fffe03f */
[----:B------:R-:W-:Y:S01]  /*25f30*/  STL.64 [R1+0x260], R8 ;  /* 0x0002600801007387 */ /* 0x000fe20000100a00 */
[----:B0-----:R-:W-:Y:S02]  /*25f40*/  STL [R1+0x438], R0 ;  /* 0x0004380001007387 */ /* 0x001fe40000100800 */
[----:B------:R0:W-:Y:S02]  /*25f50*/  STL.64 [R1+0x268], R10 ;  /* 0x0002680a01007387 */ /* 0x0001e40000100a00 */
[----:B0-----:R-:W2:Y:S01]  /*25f60*/  LDL.LU.64 R10, [R1+0x1b90] ;  /* 0x001b9000010a7983 */ /* 0x001ea20000300a00 */
[----:B------:R-:W2:Y:S02]  /*25f70*/  LDL.LU.64 R8, [R1+0x1b88] ;  /* 0x001b880001087983 */ /* 0x000ea40000300a00 */
[----:B------:R-:W4:Y:S02]  /*25f80*/  LDL.LU R7, [R1+0x1b80] ;  /* 0x001b800001077983 */ /* 0x000f240000300800 */
[----:B------:R-:W2:Y:S02]  /*25f90*/  LDL.LU.64 R4, [R1+0x1b78] ;  /* 0x001b780001047983 */ /* 0x000ea40000300a00 */
[----:B------:R-:W-:-:S04]  /*25fa0*/  FADD R2, R2, -R14 ;  /* 0x8000000e02027221 */ /* 0x000fc80000000000 */
[----:B------:R-:W-:-:S06]  /*25fb0*/  FMUL R0, R2, 1.4426950216293334961 ;  /* 0x3fb8aa3b02007820 */ /* 0x000fcc0000400000 */
[----:B------:R-:W0:Y:S01]  /*25fc0*/  MUFU.EX2 R0, R0 ;  /* 0x0000000000007308 */ /* 0x000e220000000800 */
[----:B------:R-:W-:Y:S01]  /*25fd0*/  STL [R1+0x1a70], R28 ;  /* 0x001a701c01007387 */ /* 0x000fe20000100800 */
[----:B----4-:R-:W-:Y:S02]  /*25fe0*/  FADD R2, R7, -R14 ;  /* 0x8000000e07027221 */ /* 0x010fe40000000000 */
[----:B--2---:R-:W-:Y:S01]  /*25ff0*/  HMMA.16816.F32.BF16 R4, R24, R4, R8 ;  /* 0x000000041804723c */ /* 0x004fe20000041808 */
[----:B------:R-:W2:Y:S01]  /*26000*/  LDL.LU.64 R8, [R1+0x1b70] ;  /* 0x001b700001087983 */ /* 0x000ea20000300a00 */
[----:B0-----:R-:W-:Y:S11]  /*26010*/  STL [R1+0x43c], R0 ;  /* 0x00043c0001007387 */ /* 0x001ff60000100800 */
[----:B------:R-:W-:Y:S10]  /*26020*/  @!UPT UIADD3 URZ, URZ, URZ, URZ ;  /* 0x0000003f3f3ff290 */ /* 0x000ff4000fffe03f */
[----:B------:R-:W-:Y:S01]  /*26030*/  STL.64 [R1+0x240], R4 ;  /* 0x0002400401007387 */ /* 0x000fe20000100a00 */
[----:B------:R0:W-:Y:S03]  /*26040*/  STL.64 [R1+0x248], R6 ;  /* 0x0002480601007387 */ /* 0x0001e60000100a00 */
[----:B0-----:R-:W2:Y:S01]  /*26050*/  LDL.LU.64 R6, [R1+0x1b68] ;  /* 0x001b680001067983 */ /* 0x001ea20000300a00 */
[----:B------:R-:W2:Y:S02]  /*26060*/  LDL.LU.64 R4, [R1+0x1b60] ;  /* 0x001b600001047983 */ /* 0x000ea40000300a00 */
[----:B------:R-:W-:-:S06]  /*26070*/  FMUL R0, R2, 1.4426950216293334961 ;  /* 0x3fb8aa3b02007820 */ /* 0x000fcc0000400000 */
[----:B------:R-:W0:Y:S01]  /*26080*/  MUFU.EX2 R0, R0 ;  /* 0x0000000000007308 */ /* 0x000e220000000800 */
[----:B------:R-:W-:Y:S02]  /*26090*/  FADD R3, R3, -R14 ;  /* 0x8000000e03037221 */ /* 0x000fe40000000000 */
[----:B------:R-:W1:Y:S01]  /*260a0*/  S2R R14, SR_TID.X ;  /* 0x00000000000e7919 */ /* 0x000e620000002100 */
[----:B---3--:R-:W-:Y:S01]  /*260b0*/  HMMA.16816.F32.BF16 R20, R24, R16, R20 ;  /* 0x000000101814723c */ /* 0x008fe20000041814 */
[----:B------:R-:W-:Y:S02]  /*260c0*/  FADD R2, R15, -R29 ;  /* 0x8000001d0f027221 */ /* 0x000fe40000000000 */
[C---:B-1----:R-:W-:Y:S01]  /*260d0*/  IMAD.SHL.U32 R15, R14.reuse, 0x2, RZ ;  /* 0x000000020e0f7824 */ /* 0x042fe200078e00ff */
[----:B------:R-:W-:-:S04]  /*260e0*/  LOP3.LUT R14, R14, 0x7, RZ, 0xc0, !PT ;  /* 0x000000070e0e7812 */ /* 0x000fc800078ec0ff */
[----:B--2---:R-:W-:Y:S01]  /*260f0*/  HMMA.16816.F32.BF16 R4, R24, R8, R4 ;  /* 0x000000081804723c */ /* 0x004fe20000041804 */
[----:B------:R-:W-:Y:S11]  /*26100*/  MOV R28, R9 ;  /* 0x00000009001c7202 */ /* 0x000ff60000000f00 */
[----:B------:R-:W-:Y:S11]  /*26110*/  @!UPT UIADD3 URZ, URZ, URZ, URZ ;  /* 0x0000003f3f3ff290 */ /* 0x000ff6000fffe03f */
[----:B------:R-:W-:Y:S01]  /*26120*/  STL.64 [R1+0x230], R4 ;  /* 0x0002300401007387 */ /* 0x000fe20000100a00 */
[----:B0-----:R0:W-:Y:S02]  /*26130*/  STL [R1+0x434], R0 ;  /* 0x0004340001007387 */ /* 0x0011e40000100800 */
[----:B0-----:R-:W-:-:S06]  /*26140*/  FMUL R0, R3, 1.4426950216293334961 ;  /* 0x3fb8aa3b03007820 */ /* 0x001fcc0000400000 */
[----:B------:R-:W0:Y:S01]  /*26150*/  MUFU.EX2 R0, R0 ;  /* 0x0000000000007308 */ /* 0x000e220000000800 */
[----:B------:R-:W-:Y:S01]  /*26160*/  STL.64 [R1+0x238], R6 ;  /* 0x0002380601007387 */ /* 0x000fe20000100a00 */
[----:B------:R-:W2:Y:S02]  /*26170*/  LDL.LU.64 R4, [R1+0x1b58] ;  /* 0x001b580001047983 */ /* 0x000ea40000300a00 */
[----:B------:R-:W3:Y:S02]  /*26180*/  LDL.LU.64 R8, [R1+0x1b50] ;  /* 0x001b500001087983 */ /* 0x000ee40000300a00 */
[----:B------:R-:W-:Y:S01]  /*26190*/  STL [R1+0x1a74], R28 ;  /* 0x001a741c01007387 */ /* 0x000fe20000100800 */
[----:B0-----:R-:W-:Y:S01]  /*261a0*/  STL [R1+0x440], R0 ;  /* 0x0004400001007387 */ /* 0x001fe20000100800 */
[----:B------:R0:W-:Y:S02]  /*261b0*/  STL.64 [R1+0x1b38], R26 ;  /* 0x001b381a01007387 */ /* 0x0001e40000100a00 */
[----:B0-----:R-:W-:-:S05]  /*261c0*/  IMAD R27, R14, 0x110, RZ ;  /* 0x000001100e1b7824 */ /* 0x001fca00078e02ff */
[----:B------:R-:W-:-:S04]  /*261d0*/  LOP3.LUT R27, R27, 0x30, R15, 0x78, !PT ;  /* 0x000000301b1b7812 */ /* 0x000fc800078e780f */
[----:B------:R-:W-:Y:S02]  /*261e0*/  LOP3.LUT R27, R27, 0x40, RZ, 0x3c, !PT ;  /* 0x000000401b1b7812 */ /* 0x000fe400078e3cff */
[----:B------:R-:W-:Y:S01]  /*261f0*/  MOV R28, R17 ;  /* 0x00000011001c7202 */ /* 0x000fe20000000f00 */
[----:B------:R-:W-:Y:S04]  /*26200*/  STL.64 [R1+0x200], R20 ;  /* 0x0002001401007387 */ /* 0x000fe80000100a00 */
[----:B------:R-:W0:Y:S01]  /*26210*/  LDSM.16.M88.4 R16, [R27+0x13800] ;  /* 0x013800001b10783b */ /* 0x000e220000000200 */
[----:B------:R-:W-:Y:S02]  /*26220*/  STL.64 [R1+0x208], R22 ;  /* 0x0002081601007387 */ /* 0x000fe40000100a00 */
[----:B------:R-:W1:Y:S04]  /*26230*/  LDSM.16.M88.4 R20, [R27+0x14000] ;  /* 0x014000001b14783b */ /* 0x000e680000000200 */
[----:B------:R-:W-:Y:S01]  /*26240*/  STL.64 [R1+0x1b30], R24 ;  /* 0x001b301801007387 */ /* 0x000fe20000100a00 */
[----:B------:R-:W-:Y:S04]  /*26250*/  STL [R1+0x1a78], R28 ;  /* 0x001a781c01007387 */ /* 0x000fe80000100800 */
[----:B0-----:R-:W-:Y:S01]  /*26260*/  STL.64 [R1+0x20], R16 ;  /* 0x0000201001007387 */ /* 0x001fe20000100a00 */
[----:B------:R-:W-:Y:S02]  /*26270*/  STL.64 [R1+0x28], R18 ;  /* 0x0000281201007387 */ /* 0x000fe40000100a00 */
[----:B------:R-:W4:Y:S02]  /*26280*/  LDL.LU R0, [R1+0x664] ;  /* 0x0006640001007983 */ /* 0x000f240000300800 */
[----:B------:R-:W0:Y:S01]  /*26290*/  LDSM.16.M88.4 R16, [R27+0x14800] ;  /* 0x014800001b10783b */ /* 0x000e220000000200 */
[----:B-1----:R-:W-:Y:S03]  /*262a0*/  STL.64 [R1+0x10], R20 ;  /* 0x0000101401007387 */ /* 0x002fe60000100a00 */
[----:B------:R-:W-:Y:S02]  /*262b0*/  STL.64 [R1+0x18], R22 ;  /* 0x0000181601007387 */ /* 0x000fe40000100a00 */
[----:B------:R-:W1:Y:S04]  /*262c0*/  LDSM.16.M88.4 R20, [R27+0x15000] ;  /* 0x015000001b14783b */ /* 0x000e680000000200 */
[----:B------:R-:W2:Y:S01]  /*262d0*/  LDL.LU R3, [R1+0x65c] ;  /* 0x00065c0001037983 */ /* 0x000ea20000300800 */
[----:B0-----:R-:W-:Y:S01]  /*262e0*/  STL.64 [R1], R16 ;  /* 0x0000001001007387 */ /* 0x001fe20000100a00 */
[----:B------:R-:W-:Y:S02]  /*262f0*/  STL.64 [R1+0x8], R18 ;  /* 0x0000081201007387 */ /* 0x000fe40000100a00 */
[----:B-1----:R0:W-:Y:S02]  /*26300*/  STL.64 [R1+0x1ad8], R22 ;  /* 0x001ad81601007387 */ /* 0x0021e40000100a00 */
[----:B------:R-:W1:Y:S01]  /*26310*/  LDSM.16.M88.4 R16, [R27+0x15800] ;  /* 0x015800001b10783b */ /* 0x000e620000000200 */
[----:B0-----:R-:W2:Y:S03]  /*26320*/  LDL.LU R23, [R1+0x660] ;  /* 0x0006600001177983 */ /* 0x001ea60000300800 */
[----:B------:R0:W-:Y:S02]  /*26330*/  STL.64 [R1+0x1ad0], R20 ;  /* 0x001ad01401007387 */ /* 0x0001e40000100a00 */
[----:B0-----:R-:W2:Y:S04]  /*26340*/  LDL.64 R20, [R1] ;  /* 0x0000000001147983 */ /* 0x001ea80000100a00 */
[----:B--2---:R0:W-:Y:S04]  /*26350*/  STL.64 [R1+0x1af8], R20 ;  /* 0x001af81401007387 */ /* 0x0041e80000100a00 */
[----:B0-----:R-:W2:Y:S01]  /*26360*/  LDL.64 R20, [R1+0x10] ;  /* 0x0000100001147983 */ /* 0x001ea20000100a00 */
[----:B------:R-:W-:Y:S03]  /*26370*/  STL [R1+0x1b18], R23 ;  /* 0x001b181701007387 */ /* 0x000fe60000100800 */
[----:B--2---:R0:W-:Y:S04]  /*26380*/  STL.64 [R1+0x1b10], R20 ;  /* 0x001b101401007387 */ /* 0x0041e80000100a00 */
[----:B0-----:R-:W2:Y:S01]  /*26390*/  LDL.64 R20, [R1+0x20] ;  /* 0x0000200001147983 */ /* 0x001ea20000100a00 */
[----:B-1----:R-:W-:Y:S02]  /*263a0*/  STL.64 [R1+0x1ae8], R18 ;  /* 0x001ae81201007387 */ /* 0x002fe40000100a00 */
[----:B------:R0:W-:Y:S02]  /*263b0*/  STL.64 [R1+0x1ae0], R16 ;  /* 0x001ae01001007387 */ /* 0x0001e40000100a00 */
[----:B0-----:R-:W2:Y:S01]  /*263c0*/  LDL.LU R16, [R1+0x3d0] ;  /* 0x0003d00001107983 */ /* 0x001ea20000300800 */
[----:B---3--:R-:W-:Y:S01]  /*263d0*/  MOV R18, R8 ;  /* 0x0000000800127202 */ /* 0x008fe20000000f00 */
[----:B------:R-:W-:-:S02]  /*263e0*/  IMAD.MOV.U32 R19, RZ, RZ, R9 ;  /* 0x000000ffff137224 */ /* 0x000fc400078e0009 */
[----:B------:R-:W-:Y:S02]  /*263f0*/  IMAD.MOV.U32 R17, RZ, RZ, R4 ;  /* 0x000000ffff117224 */ /* 0x000fe400078e0004 */
[----:B------:R-:W3:Y:S01]  /*26400*/  LDL.LU R4, [R1+0x1b4c] ;  /* 0x001b4c0001047983 */ /* 0x000ee20000300800 */
[----:B------:R-:W3:Y:S02]  /*26410*/  LDL.LU R8, [R1+0x1b48] ;  /* 0x001b480001087983 */ /* 0x000ee40000300800 */
[----:B------:R-:W3:Y:S02]  /*26420*/  LDL.LU R9, [R1+0x1b44] ;  /* 0x001b440001097983 */ /* 0x000ee40000300800 */
[----:B------:R-:W-:Y:S01]  /*26430*/  STL.64 [R1+0x1b08], R18 ;  /* 0x001b081201007387 */ /* 0x000fe20000100a00 */
[----:B--2---:R0:W-:Y:S02]  /*26440*/  STL.64 [R1+0x1b00], R16 ;  /* 0x001b001001007387 */ /* 0x0041e40000100a00 */
[----:B0-----:R-:W-:-:S02]  /*26450*/  MOV R16, R5 ;  /* 0x0000000500107202 */ /* 0x001fc40000000f00 */
[----:B------:R-:W2:Y:S01]  /*26460*/  LDL.LU R5, [R1+0x1b40] ;  /* 0x001b400001057983 */ /* 0x000ea20000300800 */
[----:B------:R-:W2:Y:S02]  /*26470*/  LDL.LU R17, [R1+0x3e4] ;  /* 0x0003e40001117983 */ /* 0x000ea40000300800 */
[----:B------:R-:W2:Y:S02]  /*26480*/  LDL.LU R18, [R1+0x3e8] ;  /* 0x0003e80001127983 */ /* 0x000ea40000300800 */
[----:B------:R-:W2:Y:S02]  /*26490*/  LDL.LU R19, [R1+0x3ec] ;  /* 0x0003ec0001137983 */ /* 0x000ea40000300800 */
[----:B--2---:R0:W-:Y:S01]  /*264a0*/  STL.64 [R1+0x1b28], R18 ;  /* 0x001b281201007387 */ /* 0x0041e20000100a00 */
[----:B------:R1:W-:Y:S02]  /*264b0*/  STL.64 [R1+0x1b20], R16 ;  /* 0x001b201001007387 */ /* 0x0003e40000100a00 */
[----:B0-----:R-:W-:Y:S01]  /*264c0*/  IMAD.MOV.U32 R18, RZ, RZ, R5 ;  /* 0x000000ffff127224 */ /* 0x001fe200078e0005 */
[----:B---3--:R-:W-:Y:S01]  /*264d0*/  MOV R19, R4 ;  /* 0x0000000400137202 */ /* 0x008fe20000000f00 */
[----:B-1----:R-:W-:Y:S01]  /*264e0*/  IMAD.MOV.U32 R16, RZ, RZ, R9 ;  /* 0x000000ffff107224 */ /* 0x002fe200078e0009 */
[----:B------:R-:W0:Y:S01]  /*264f0*/  LDSM.16.M88.4 R4, [R27+0x16000] ;  /* 0x016000001b04783b */ /* 0x000e220000000200 */
[----:B------:R-:W-:-:S02]  /*26500*/  MOV R17, R8 ;  /* 0x0000000800117202 */ /* 0x000fc40000000f00 */
[----:B------:R-:W1:Y:S01]  /*26510*/  LDSM.16.M88.4 R8, [R27+0x16800] ;  /* 0x016800001b08783b */ /* 0x000e620000000200 */
[----:B0-----:R-:W-:Y:S03]  /*26520*/  STL [R1+0x186c], R6 ;  /* 0x00186c0601007387 */ /* 0x001fe60000100800 */
[----:B------:R-:W-:Y:S02]  /*26530*/  STL [R1+0x1868], R7 ;  /* 0x0018680701007387 */ /* 0x000fe40000100800 */
[----:B-1----:R0:W-:Y:S02]  /*26540*/  STL.64 [R1+0x1ab8], R10 ;  /* 0x001ab80a01007387 */ /* 0x0021e40000100a00 */
[----:B0-----:R-:W-:Y:S01]  /*26550*/  IMAD.MOV.U32 R10, RZ, RZ, R13 ;  /* 0x000000ffff0a7224 */ /* 0x001fe200078e000d */
[----:B-----5:R-:W-:Y:S02]  /*26560*/  MOV R11, R12 ;  /* 0x0000000c000b7202 */ /* 0x020fe40000000f00 */
[----:B------:R-:W0:Y:S02]  /*26570*/  LDSM.16.M88.4 R12, [R27+0x17000] ;  /* 0x017000001b0c783b */ /* 0x000e240000000200 */
[----:B------:R-:W1:Y:S02]  /*26580*/  LDSM.16.M88.4 R24, [R27+0x17800] ;  /* 0x017800001b18783b */ /* 0x000e640000000200 */
[----:B------:R2:W-:Y:S04]  /*26590*/  STL.64 [R1+0x1ab0], R8 ;  /* 0x001ab00801007387 */ /* 0x0005e80000100a00 */
[----:B--2---:R-:W2:Y:S01]  /*265a0*/  LDL.LU R8, [R1+0x3c0] ;  /* 0x0003c00001087983 */ /* 0x004ea20000300800 */
[----:B------:R-:W2:Y:S03]  /*265b0*/  LDL.LU R9, [R1+0x3c4] ;  /* 0x0003c40001097983 */ /* 0x000ea60000300800 */
[----:B0-----:R-:W-:Y:S01]  /*265c0*/  STL [R1+0x18cc], R14 ;  /* 0x0018cc0e01007387 */ /* 0x001fe20000100800 */
[----:B------:R-:W-:Y:S02]  /*265d0*/  STL [R1+0x18c8], R15 ;  /* 0x0018c80f01007387 */ /* 0x000fe40000100800 */
[----:B-1----:R-:W-:Y:S02]  /*265e0*/  STL.64 [R1+0xa0], R24 ;  /* 0x0000a01801007387 */ /* 0x002fe40000100a00 */
[----:B------:R0:W-:Y:S02]  /*265f0*/  STL.64 [R1+0xa8], R26 ;  /* 0x0000a81a01007387 */ /* 0x0001e40000100a00 */
[----:B0-----:R-:W3:Y:S01]  /*26600*/  LDL.LU.64 R26, [R1+0x1b38] ;  /* 0x001b3800011a7983 */ /* 0x001ee20000300a00 */
[----:B------:R-:W3:Y:S02]  /*26610*/  LDL.LU.64 R24, [R1+0x1b30] ;  /* 0x001b300001187983 */ /* 0x000ee40000300a00 */
[----:B------:R-:W-:-:S06]  /*26620*/  FMUL R2, R2, 1.4426950216293334961 ;  /* 0x3fb8aa3b02027820 */ /* 0x000fcc0000400000 */
[----:B------:R-:W0:Y:S01]  /*26630*/  MUFU.EX2 R2, R2 ;  /* 0x0000000200027308 */ /* 0x000e220000000800 */
[----:B------:R-:W-:Y:S01]  /*26640*/  IMAD.MOV.U32 R28, RZ, RZ, R21 ;  /* 0x000000ffff1c7224 */ /* 0x000fe200078e0015 */
[----:B---3--:R-:W-:Y:S11]  /*26650*/  HMMA.16816.F32.BF16 R16, R24, R20, R16 ;  /* 0x000000141810723c */ /* 0x008ff60000041810 */
[----:B------:R-:W-:Y:S11]  /*26660*/  @!UPT UIADD3 URZ, URZ, URZ, URZ ;  /* 0x0000003f3f3ff290 */ /* 0x000ff6000fffe03f */
[----:B------:R-:W-:Y:S01]  /*26670*/  @!UPT UIADD3 URZ, URZ, URZ, URZ ;  /* 0x0000003f3f3ff290 */ /* 0x000fe2000fffe03f */
[----:B------:R-:W-:Y:S01]  /*26680*/  STL.64 [R1+0x1f0], R16 ;  /* 0x0001f01001007387 */ /* 0x000fe20000100a00 */
[----:B0-----:R-:W-:Y:S02]  /*26690*/  STL [R1+0x430], R2 ;  /* 0x0004300201007387 */ /* 0x001fe40000100800 */
[----:B------:R0:W-:Y:S02]  /*266a0*/  STL.64 [R1+0x1f8], R18 ;  /* 0x0001f81201007387 */ /* 0x0001e40000100a00 */
[----:B0-----:R-:W3:Y:S01]  /*266b0*/  LDL.LU.64 R18, [R1+0x1b28] ;  /* 0x001b280001127983 */ /* 0x001ee20000300a00 */
[----:B------:R-:W3:Y:S02]  /*266c0*/  LDL.LU.64 R16, [R1+0x1b20] ;  /* 0x001b200001107983 */ /* 0x000ee40000300a00 */
[----:B------:R-:W5:Y:S02]  /*266d0*/  LDL.LU R23, [R1+0x1b18] ;  /* 0x001b180001177983 */ /* 0x000f640000300800 */
[----:B------:R-:W3:Y:S02]  /*266e0*/  LDL.LU.64 R20, [R1+0x1b10] ;  /* 0x001b100001147983 */ /* 0x000ee40000300a00 */
[----:B----4-:R-:W-:-:S04]  /*266f0*/  FADD R0, R0, -R29 ;  /* 0x8000001d00007221 */ /* 0x010fc80000000000 */
[----:B------:R-:W-:-:S06]  /*26700*/  FMUL R0, R0, 1.4426950216293334961 ;  /* 0x3fb8aa3b00007820 */ /* 0x000fcc0000400000 */
[----:B------:R-:W0:Y:S01]  /*26710*/  MUFU.EX2 R0, R0 ;  /* 0x0000000000007308 */ /* 0x000e220000000800 */
[----:B------:R1:W-:Y:S04]  /*26720*/  STL [R1+0x1a7c], R28 ;  /* 0x001a7c1c01007387 */ /* 0x0003e80000100800 */
[----:B0-----:R-:W-:Y:S01]  /*26730*/  STL [R1+0x3f0], R0 ;  /* 0x0003f00001007387 */ /* 0x001fe20000100800 */
[----:B---3--:R-:W-:Y:S01]  /*26740*/  HMMA.16816.F32.BF16 R16, R24, R20, R16 ;  /* 0x000000141810723c */ /* 0x008fe20000041810 */
[----:B-1----:R-:W-:Y:S11]  /*26750*/  MOV R28, R21 ;  /* 0x00000015001c7202 */ /* 0x002ff60000000f00 */
[----:B------:R-:W-:Y:S11]  /*26760*/  @!UPT UIADD3 URZ, URZ, URZ, URZ ;  /* 0x0000003f3f3ff290 */ /* 0x000ff6000fffe03f */
[----:B------:R-:W-:Y:S01]  /*26770*/  STL.64 [R1+0x1e0], R16 ;  /* 0x0001e01001007387 */ /* 0x000fe20000100a00 */
[----:B------:R0:W-:Y:S03]  /*26780*/  STL.64 [R1+0x1e8], R18 ;  /* 0x0001e81201007387 */ /* 0x0001e60000100a00 */
[----:B0-----:R-:W3:Y:S01]  /*26790*/  LDL.LU.64 R18, [R1+0x1b08] ;  /* 0x001b080001127983 */ /* 0x001ee20000300a00 */
[----:B------:R-:W3:Y:S02]  /*267a0*/  LDL.LU.64 R16, [R1+0x1b00] ;  /* 0x001b000001107983 */ /* 0x000ee40000300a00 */
[----:B------:R-:W3:Y:S02]  /*267b0*/  LDL.LU.64 R20, [R1+0x1af8] ;  /* 0x001af80001147983 */ /* 0x000ee40000300a00 */
[--C-:B-----5:R-:W-:Y:S02]  /*267c0*/  FADD R2, R23, -R29.reuse ;  /* 0x8000001d17027221 */ /* 0x120fe40000000000 */
[----:B------:R-:W-:-:S02]  /*267d0*/  FADD R0, R3, -R29 ;  /* 0x8000001d03007221 */ /* 0x000fc40000000000 */
[----:B------:R-:W4:Y:S01]  /*267e0*/  LDL.LU R29, [R1+0x1af0] ;  /* 0x001af000011d7983 */ /* 0x000f220000300800 */
[----:B------:R-:W-:Y:S02]  /*267f0*/  FMUL R2, R2, 1.4426950216293334961 ;  /* 0x3fb8aa3b02027820 */ /* 0x000fe40000400000 */
[----:B------:R-:W5:Y:S02]  /*26800*/  LDL R7, [R1+0x434] ;  /* 0x0004340001077983 */ /* 0x000f640000100800 */
[----:B------:R0:W1:Y:S01]  /*26810*/  MUFU.EX2 R6, R2 ;  /* 0x0000000200067308 */ /* 0x0000620000000800 */
[C---:B---3--:R-:W-:Y:S01]  /*26820*/  HMMA.16816.F32.BF16 R16, R24.reuse, R20, R16 ;  /* 0x000000141810723c */ /* 0x048fe20000041810 */
[----:B0-----:R-:W-:Y:S11]  /*26830*/  IMAD.MOV.U32 R2, RZ, RZ, R21 ;  /* 0x000000ffff027224 */ /* 0x001ff600078e0015 */
[----:B------:R-:W-:Y:S11]  /*26840*/  @!UPT UIADD3 URZ, URZ, URZ, URZ ;  /* 0x0000003f3f3ff290 */ /* 0x000ff6000fffe03f */
[----:B------:R-:W-:Y:S01]  /*26850*/  STL.64 [R1+0x1d0], R16 ;  /* 0x0001d01001007387 */ /* 0x000fe20000100a00 */
[----:B------:R0:W-:Y:S03]  /*26860*/  STL.64 [R1+0x1d8], R18 ;  /* 0x0001d81201007387 */ /* 0x0001e60000100a00 */
[----:B0-----:R-:W3:Y:S01]  /*26870*/  LDL.LU.64 R18, [R1+0x1ae8] ;  /* 0x001ae80001127983 */ /* 0x001ee20000300a00 */
[----:B------:R-:W2:Y:S02]  /*26880*/  LDL.LU.64 R16, [R1+0x1ae0] ;  /* 0x001ae00001107983 */ /* 0x000ea40000300a00 */
[----:B------:R-:W2:Y:S02]  /*26890*/  LDL.LU.64 R22, [R1+0x1ad8] ;  /* 0x001ad80001167983 */ /* 0x000ea40000300a00 */
[----:B------:R-:W2:Y:S02]  /*268a0*/  LDL.LU.64 R20, [R1+0x1ad0] ;  /* 0x001ad00001147983 */ /* 0x000ea40000300a00 */
[----:B------:R-:W-:Y:S01]  /*268b0*/  FMUL R0, R0, 1.4426950216293334961 ;  /* 0x3fb8aa3b00007820 */ /* 0x000fe20000400000 */
[----:B-1----:R-:W-:Y:S01]  /*268c0*/  STL [R1+0x3e0], R6 ;  /* 0x0003e00601007387 */ /* 0x002fe20000100800 */
[----:B-----5:R-:W-:Y:S02]  /*268d0*/  STL.64 [R1+0x1ac8], R6 ;  /* 0x001ac80601007387 */ /* 0x020fe40000100a00 */
[----:B------:R0:W-:Y:S02]  /*268e0*/  STL.64 [R1+0x1ac0], R4 ;  /* 0x001ac00401007387 */ /* 0x0001e40000100a00 */
[----:B------:R-:W1:Y:S01]  /*268f0*/  MUFU.EX2 R0, R0 ;  /* 0x0000000000007308 */ /* 0x000e620000000800 */
[----:B0-----:R-:W5:Y:S01]  /*26900*/  LDL.LU R4, [R1+0x3b0] ;  /* 0x0003b00001047983 */ /* 0x001f620000300800 */
[----:B------:R-:W5:Y:S02]  /*26910*/  LDL.LU R5, [R1+0x3b4] ;  /* 0x0003b40001057983 */ /* 0x000f640000300800 */
[----:B------:R-:W5:Y:S02]  /*26920*/  LDL.LU R6, [R1+0x3b8] ;  /* 0x0003b80001067983 */ /* 0x000f640000300800 */
[----:B------:R-:W5:Y:S01]  /*26930*/  LDL.LU R7, [R1+0x3bc] ;  /* 0x0003bc0001077983 */ /* 0x000f620000300800 */
[----:B--2---:R-:W-:Y:S11]  /*26940*/  HMMA.16816.F32.BF16 R8, R24, R20, R8 ;  /* 0x000000141808723c */ /* 0x004ff60000041808 */
[----:B------:R-:W-:Y:S11]  /*26950*/  @!UPT UIADD3 URZ, URZ, URZ, URZ ;  /* 0x0000003f3f3ff290 */ /* 0x000ff6000fffe03f */
[----:B------:R-:W-:Y:S01]  /*26960*/  @!UPT UIADD3 URZ, URZ, URZ, URZ ;  /* 0x0000003f3f3ff290 */ /* 0x000fe2000fffe03f */
[----:B------:R0:W-:Y:S01]  /*26970*/  STL.64 [R1+0x1c0], R8 ;  /* 0x0001c00801007387 */ /* 0x0001e20000100a00 */
[----:B------:R2:W-:Y:S03]  /*26980*/  STL.64 [R1+0x1c8], R10 ;  /* 0x0001c80a01007387 */ /* 0x0005e60000100a00 */
[----:B0-----:R-:W3:Y:S01]  /*26990*/  LDL.LU R8, [R1+0x3a0] ;  /* 0x0003a00001087983 */ /* 0x001ee20000300800 */
[----:B------:R-:W3:Y:S02]  /*269a0*/  LDL.LU R9, [R1+0x3a4] ;  /* 0x0003a40001097983 */ /* 0x000ee40000300800 */
[----:B--2---:R-:W2:Y:S02]  /*269b0*/  LDL.LU R10, [R1+0x3a8] ;  /* 0x0003a800010a7983 */ /* 0x004ea40000300800 */
[----:B------:R-:W2:Y:S01]  /*269c0*/  LDL.LU R11, [R1+0x3ac] ;  /* 0x0003ac00010b7983 */ /* 0x000ea20000300800 */
[----:B------:R0:W-:Y:S04]  /*269d0*/  STL.64 [R1+0x19a0], R22 ;  /* 0x0019a01601007387 */ /* 0x0001e80000100a00 */
[----:B0-----:R-:W2:Y:S04]  /*269e0*/  LDL R22, [R1+0x430] ;  /* 0x0004300001167983 */ /* 0x001ea80000100800 */
[----:B------:R-:W2:Y:S01]  /*269f0*/  LDL R23, [R1+0x440] ;  /* 0x0004400001177983 */ /* 0x000ea20000100800 */
[----:B------:R0:W-:Y:S02]  /*26a00*/  STL.64 [R1+0x1998], R20 ;  /* 0x0019981401007387 */ /* 0x0001e40000100a00 */
[----:B-1----:R-:W-:Y:S01]  /*26a10*/  STL [R1+0x3d0], R0 ;  /* 0x0003d00001007387 */ /* 0x002fe20000100800 */
[----:B0-----:R-:W3:Y:S01]  /*26a20*/  LDL.LU R20, [R1+0x130] ;  /* 0x0001300001147983 */ /* 0x001ee20000300800 */
[----:B----4-:R-:W-:-:S03]  /*26a30*/  MOV R21, R29 ;  /* 0x0000001d00157202 */ /* 0x010fc60000000f00 */
[----:B--2---:R-:W-:Y:S04]  /*26a40*/  STL.64 [R1+0x1a88], R22 ;  /* 0x001a881601007387 */ /* 0x004fe80000100a00 */
[----:B---3--:R0:W-:Y:S04]  /*26a50*/  STL.64 [R1+0x1a80], R20 ;  /* 0x001a801401007387 */ /* 0x0081e80000100a00 */
[----:B0-----:R-:W2:Y:S01]  /*26a60*/  LDL.LU R20, [R1+0x370] ;  /* 0x0003700001147983 */ /* 0x001ea20000300800 */
[----:B------:R-:W2:Y:S02]  /*26a70*/  LDL.LU R21, [R1+0x374] ;  /* 0x0003740001157983 */ /* 0x000ea40000300800 */
[----:B------:R-:W3:Y:S02]  /*26a80*/  LDL.LU R22, [R1+0x378] ;  /* 0x0003780001167983 */ /* 0x000ee40000300800 */
[----:B------:R-:W3:Y:S01]  /*26a90*/  LDL.LU R23, [R1+0x37c] ;  /* 0x00037c0001177983 */ /* 0x000ee20000300800 */
[C---:B-----5:R-:W-:Y:S01]  /*26aa0*/  HMMA.16816.F32.BF16 R4, R24.reuse, R16, R4 ;  /* 0x000000101804723c */ /* 0x060fe20000041804 */
[----:B---3--:R-:W-:Y:S01]  /*26ab0*/  STL.64 [R1+0x1a98], R22 ;  /* 0x001a981601007387 */ /* 0x008fe20000100a00 */
[----:B--2---:R0:W-:Y:S03]  /*26ac0*/  STL.64 [R1+0x1a90], R20 ;  /* 0x001a901401007387 */ /* 0x0041e60000100a00 */
[----:B0-----:R-:W2:Y:S01]  /*26ad0*/  LDL.LU R20, [R1+0x380] ;  /* 0x0003800001147983 */ /* 0x001ea20000300800 */
[----:B------:R-:W2:Y:S02]  /*26ae0*/  LDL.LU R21, [R1+0x384] ;  /* 0x0003840001157983 */ /* 0x000ea40000300800 */
[----:B------:R-:W3:Y:S02]  /*26af0*/  LDL.LU R22, [R1+0x388] ;  /* 0x0003880001167983 */ /* 0x000ee40000300800 */
[----:B------:R-:W3:Y:S11]  /*26b00*/  LDL.LU R23, [R1+0x38c] ;  /* 0x00038c0001177983 */ /* 0x000ef60000300800 */
[----:B------:R-:W-:Y:S03]  /*26b10*/  @!UPT UIADD3 URZ, URZ, URZ, URZ ;  /* 0x0000003f3f3ff290 */ /* 0x000fe6000fffe03f */
[----:B------:R-:W-:Y:S01]  /*26b20*/  IMAD.MOV.U32 R14, RZ, RZ, R6 ;  /* 0x000000ffff0e7224 */ /* 0x000fe200078e0006 */
[----:B------:R-:W-:Y:S01]  /*26b30*/  MOV R15, R7 ;  /* 0x00000007000f7202 */ /* 0x000fe20000000f00 */
[----:B---3--:R-:W-:Y:S01]  /*26b40*/  STL.64 [R1+0x1aa8], R22 ;  /* 0x001aa81601007387 */ /* 0x008fe20000100a00 */
[----:B--2---:R0:W-:Y:S03]  /*26b50*/  STL.64 [R1+0x1aa0], R20 ;  /* 0x001aa01401007387 */ /* 0x0041e60000100a00 */
[----:B0-----:R-:W2:Y:S01]  /*26b60*/  LDL.LU R20, [R1+0x390] ;  /* 0x0003900001147983 */ /* 0x001ea20000300800 */
[----:B------:R-:W2:Y:S02]  /*26b70*/  LDL.LU R21, [R1+0x394] ;  /* 0x0003940001157983 */ /* 0x000ea40000300800 */
[----:B------:R-:W2:Y:S02]  /*26b80*/  LDL.LU R22, [R1+0x398] ;  /* 0x0003980001167983 */ /* 0x000ea40000300800 */
[----:B------:R-:W2:Y:S01]  /*26b90*/  LDL.LU R23, [R1+0x39c] ;  /* 0x00039c0001177983 */ /* 0x000ea20000300800 */
[----:B------:R0:W-:Y:S01]  /*26ba0*/  STL.64 [R1+0x1b0], R4 ;  /* 0x0001b00401007387 */ /* 0x0001e20000100a00 */
[----:B------:R-:W3:Y:S03]  /*26bb0*/  LDL.LU.64 R6, [R1+0x1ac8] ;  /* 0x001ac80001067983 */ /* 0x000ee60000300a00 */
[----:B0-----:R-:W4:Y:S01]  /*26bc0*/  LDL.LU.64 R4, [R1+0x1ac0] ;  /* 0x001ac00001047983 */ /* 0x001f220000300a00 */
[----:B------:R-:W-:Y:S02]  /*26bd0*/  STL.64 [R1+0x1990], R18 ;  /* 0x0019901201007387 */ /* 0x000fe40000100a00 */
[----:B------:R0:W-:Y:S02]  /*26be0*/  STL.64 [R1+0x1988], R16 ;  /* 0x0019881001007387 */ /* 0x0001e40000100a00 */
[----:B0-----:R-:W5:Y:S01]  /*26bf0*/  LDL.LU R16, [R1+0x360] ;  /* 0x0003600001107983 */ /* 0x001f620000300800 */
[----:B------:R-:W5:Y:S02]  /*26c00*/  LDL.LU R17, [R1+0x364] ;  /* 0x0003640001117983 */ /* 0x000f640000300800 */
[----:B------:R-:W5:Y:S02]  /*26c10*/  LDL.LU R18, [R1+0x368] ;  /* 0x0003680001127983 */ /* 0x000f640000300800 */
[----:B------:R-:W5:Y:S01]  /*26c20*/  LDL.LU R19, [R1+0x36c] ;  /* 0x00036c0001137983 */ /* 0x000f620000300800 */
[C---:B----4-:R-:W-:Y:S11]  /*26c30*/  HMMA.16816.F32.BF16 R8, R24.reuse, R4, R8 ;  /* 0x000000041808723c */ /* 0x050ff60000041808 */
[----:B------:R-:W-:Y:S11]  /*26c40*/  @!UPT UIADD3 URZ, URZ, URZ, URZ ;  /* 0x0000003f3f3ff290 */ /* 0x000ff6000fffe03f */
[----:B------:R-:W-:Y:S01]  /*26c50*/  @!UPT UIADD3 URZ, URZ, URZ, URZ ;  /* 0x0000003f3f3ff290 */ /* 0x000fe2000fffe03f */
[----:B------:R-:W-:Y:S01]  /*26c60*/  STL.64 [R1+0x1a0], R8 ;  /* 0x0001a00801007387 */ /* 0x000fe20000100a00 */
[----:B------:R0:W-:Y:S03]  /*26c70*/  STL.64 [R1+0x1a8], R10 ;  /* 0x0001a80a01007387 */ /* 0x0001e60000100a00 */
[----:B0-----:R-:W4:Y:S01]  /*26c80*/  LDL.LU.64 R10, [R1+0x1ab8] ;  /* 0x001ab800010a7983 */ /* 0x001f220000300a00 */
[----:B------:R-:W2:Y:S02]  /*26c90*/  LDL.LU.64 R8, [R1+0x1ab0] ;  /* 0x001ab00001087983 */ /* 0x000ea40000300a00 */
[C---:B--2---:R-:W-:Y:S11]  /*26ca0*/  HMMA.16816.F32.BF16 R20, R24.reuse, R8, R20 ;  /* 0x000000081814723c */ /* 0x044ff60000041814 */
[----:B------:R-:W-:Y:S11]  /*26cb0*/  @!UPT UIADD3 URZ, URZ, URZ, URZ ;  /* 0x0000003f3f3ff290 */ /* 0x000ff6000fffe03f */
[----:B------:R-:W-:Y:S01]  /*26cc0*/  @!UPT UIADD3 URZ, URZ, URZ, URZ ;  /* 0x0000003f3f3ff290 */ /* 0x000fe2000fffe03f */
[----:B------:R-:W-:Y:S01]  /*26cd0*/  STL.64 [R1+0x190], R20 ;  /* 0x0001901401007387 */ /* 0x000fe20000100a00 */
[----:B------:R0:W-:Y:S03]  /*26ce0*/  STL.64 [R1+0x198], R22 ;  /* 0x0001981601007387 */ /* 0x0001e60000100a00 */
[----:B0-----:R-:W2:Y:S01]  /*26cf0*/  LDL.LU.64 R22, [R1+0x1aa8] ;  /* 0x001aa80001167983 */ /* 0x001ea20000300a00 */
[----:B------:R-:W2:Y:S02]  /*26d00*/  LDL.LU.64 R20, [R1+0x1aa0] ;  /* 0x001aa00001147983 */ /* 0x000ea40000300a00 */
[----:B----4-:R0:W-:Y:S02]  /*26d10*/  STL.64 [R1+0x1968], R10 ;  /* 0x0019680a01007387 */ /* 0x0101e40000100a00 */
[----:B0-----:R-:W4:Y:S04]  /*26d20*/  LDL R10, [R1+0x438] ;  /* 0x00043800010a7983 */ /* 0x001f280000100800 */
[----:B------:R-:W3:Y:S01]  /*26d30*/  LDL R11, [R1+0x3f0] ;  /* 0x0003f000010b7983 */ /* 0x000ee20000100800 */
[----:B------:R0:W-:Y:S03]  /*26d40*/  STL.64 [R1+0x1960], R8 ;  /* 0x0019600801007387 */ /* 0x0001e60000100a00 */
[----:B0-----:R-:W4:Y:S01]  /*26d50*/  LDL R9, [R1+0x43c] ;  /* 0x00043c0001097983 */ /* 0x001f220000100800 */
[C---:B--2---:R-:W-:Y:S11]  /*26d60*/  HMMA.16816.F32.BF16 R20, R24.reuse, R12, R20 ;  /* 0x0000000c1814723c */ /* 0x044ff60000041814 */
[----:B------:R-:W-:Y:S11]  /*26d70*/  @!UPT UIADD3 URZ, URZ, URZ, URZ ;  /* 0x0000003f3f3ff290 */ /* 0x000ff6000fffe03f */
[----:B------:R-:W-:Y:S01]  /*26d80*/  @!UPT UIADD3 URZ, URZ, URZ, URZ ;  /* 0x0000003f3f3ff290 */ /* 0x000fe2000fffe03f */
[----:B------:R-:W-:Y:S01]  /*26d90*/  STL.64 [R1+0x180], R20 ;  /* 0x0001801401007387 */ /* 0x000fe20000100a00 */
[----:B------:R0:W-:Y:S03]  /*26da0*/  STL.64 [R1+0x188], R22 ;  /* 0x0001881601007387 */ /* 0x0001e60000100a00 */
[----:B0-----:R-:W2:Y:S01]  /*26db0*/  LDL.LU.64 R22, [R1+0x1a98] ;  /* 0x001a980001167983 */ /* 0x001ea20000300a00 */
[----:B------:R-:W2:Y:S02]  /*26dc0*/  LDL.LU.64 R20, [R1+0x1a90] ;  /* 0x001a900001147983 */ /* 0x000ea40000300a00 */
[----:B------:R-:W-:Y:S02]  /*26dd0*/  STL.64 [R1+0x1950], R14 ;  /* 0x0019500e01007387 */ /* 0x000fe40000100a00 */
[----:B------:R0:W-:Y:S02]  /*26de0*/  STL.64 [R1+0x1948], R12 ;  /* 0x0019480c01007387 */ /* 0x0001e40000100a00 */
[----:B0-----:R-:W2:Y:S02]  /*26df0*/  LDL.LU.64 R12, [R1+0xa0] ;  /* 0x0000a000010c7983 */ /* 0x001ea40000300a00 */
[----:B--2---:R-:W-:Y:S02]  /*26e00*/  HMMA.16816.F32.BF16 R24, R24, R12, R20 ;  /* 0x0000000c1818723c */ /* 0x004fe40000041814 */
[----:B------:R-:W2:Y:S01]  /*26e10*/  LDL.LU.64 R22, [R1+0x1a88] ;  /* 0x001a880001167983 */ /* 0x000ea20000300a00 */
[----:B------:R-:W5:Y:S11]  /*26e20*/  LDL.LU.64 R20, [R1+0x1a80] ;  /* 0x001a800001147983 */ /* 0x000f760000300a00 */
[----:B------:R-:W-:Y:S09]  /*26e30*/  @!UPT UIADD3 URZ, URZ, URZ, URZ ;  /* 0x0000003f3f3ff290 */ /* 0x000ff2000fffe03f */
[----:B------:R4:W-:Y:S01]  /*26e40*/  STL.64 [R1+0x90], R24 ;  /* 0x0000901801007387 */ /* 0x0009e20000100a00 */
[----:B------:R3:W-:Y:S01]  /*26e50*/  STL.64 [R1+0x98], R26 ;  /* 0x0000981a01007387 */ /* 0x0007e20000100a00 */
[----:B----4-:R-:W-:Y:S02]  /*26e60*/  F2FP.BF16.PACK_AB R24, R9, R10 ;  /* 0x0000000a0918723e */ /* 0x010fe400000010ff */
[----:B---3--:R-:W-:Y:S02]  /*26e70*/  F2FP.BF16.PACK_AB R27, R0, R6 ;  /* 0x00000006001b723e */ /* 0x008fe400000010ff */
[----:B--2---:R-:W-:Y:S02]  /*26e80*/  F2FP.BF16.PACK_AB R25, R11, R22 ;  /* 0x000000160b19723e */ /* 0x004fe400000010ff */
[----:B------:R-:W-:-:S07]  /*26e90*/  F2FP.BF16.PACK_AB R26, R23, R7 ;  /* 0x00000007171a723e */ /* 0x000fce00000010ff */
[----:B-----5:R-:W-:Y:S11]  /*26ea0*/  HMMA.16816.F32.BF16 R8, R24, R20, R16 ;  /* 0x000000141808723c */ /* 0x020ff60000041810 */
[----:B------:R-:W-:Y:S11]  /*26eb0*/  @!UPT UIADD3 URZ, URZ, URZ, URZ ;  /* 0x0000003f3f3ff290 */ /* 0x000ff6000fffe03f */
[----:B------:R-:W-:Y:S01]  /*26ec0*/  @!UPT UIADD3 URZ, URZ, URZ, URZ ;  /* 0x0000003f3f3ff290 */ /* 0x000fe2000fffe03f */
[----:B------:R-:W-:Y:S01]  /*26ed0*/  STL.64 [R1+0x170], R8 ;  /* 0x0001700801007387 */ /* 0x000fe20000100a00 */
[----:B------:R-:W2:Y:S02]  /*26ee0*/  LDL.LU R16, [R1+0x2c0] ;  /* 0x0002c00001107983 */ /* 0x000ea40000300800 */
[----:B------:R-:W2:Y:S02]  /*26ef0*/  LDL.LU R17, [R1+0x2c4] ;  /* 0x0002c40001117983 */ /* 0x000ea40000300800 */
[----:B------:R-:W3:Y:S01]  /*26f00*/  LDL.LU R18, [R1+0x2c8] ;  /* 0x0002c80001127983 */ /* 0x000ee20000300800 */
[----:B------:R-:W3:Y:S01]  /*26f10*/  LDL.LU R19, [R1+0x2cc] ;  /* 0x0002cc0001137983 */ /* 0x000ee20000300800 */
[----:B------:R-:W-:-:S03]  /*26f20*/  IMAD.MOV.U32 R21, RZ, RZ, R2 ;  /* 0x000000ffff157224 */ /* 0x000fc600078e0002 */
[----:B---3--:R-:W-:Y:S01]  /*26f30*/  STL.64 [R1+0x19b0], R18 ;  /* 0x0019b01201007387 */ /* 0x008fe20000100a00 */
[----:B--2---:R-:W-:Y:S02]  /*26f40*/  STL.64 [R1+0x19a8], R16 ;  /* 0x0019a81001007387 */ /* 0x004fe40000100a00 */
[----:B------:R-:W2:Y:S02]  /*26f50*/  LDL.LU R20, [R1] ;  /* 0x0000000001147983 */ /* 0x000ea40000300800 */
[----:B--2---:R0:W-:Y:S04]  /*26f60*/  STL.64 [R1+0x19b8], R20 ;  /* 0x0019b81401007387 */ /* 0x0041e80000100a00 */
[----:B0-----:R-:W2:Y:S01]  /*26f70*/  LDL.LU R20, [R1+0x10] ;  /* 0x0000100001147983 */ /* 0x001ea20000300800 */
[----:B------:R-:W-:-:S02]  /*26f80*/  MOV R21, R28 ;  /* 0x0000001c00157202 */ /* 0x000fc40000000f00 */
[----:B------:R-:W3:Y:S03]  /*26f90*/  LDL.LU R28, [R1+0x1a7c] ;  /* 0x001a7c00011c7983 */ /* 0x000ee60000300800 */
[----:B--2---:R0:W-:Y:S01]  /*26fa0*/  STL.64 [R1+0x19d0], R20 ;  /* 0x0019d01401007387 */ /* 0x0041e20000100a00 */
[----:B------:R-:W2:Y:S02]  /*26fb0*/  LDL.LU R16, [R1+0x2d0] ;  /* 0x0002d00001107983 */ /* 0x000ea40000300800 */
[----:B------:R-:W2:Y:S02]  /*26fc0*/  LDL.LU R17, [R1+0x2d4] ;  /* 0x0002d40001117983 */ /* 0x000ea40000300800 */
[----:B------:R-:W4:Y:S01]  /*26fd0*/  LDL.LU R18, [R1+0x2d8] ;  /* 0x0002d80001127983 */ /* 0x000f220000300800 */
[----:B------:R-:W4:Y:S04]  /*26fe0*/  LDL.LU R19, [R1+0x2dc] ;  /* 0x0002dc0001137983 */ /* 0x000f280000300800 */
[----:B0-----:R-:W5:Y:S01]  /*26ff0*/  LDL.LU R20, [R1+0x20] ;  /* 0x0000200001147983 */ /* 0x001f620000300800 */
[----:B---3--:R-:W-:-:S02]  /*27000*/  IMAD.MOV.U32 R21, RZ, RZ, R28 ;  /* 0x000000ffff157224 */ /* 0x008fc400078e001c */
[----:B------:R-:W3:Y:S03]  /*27010*/  LDL.LU R28, [R1+0x1a78] ;  /* 0x001a7800011c7983 */ /* 0x000ee60000300800 */
[----:B-----5:R-:W-:Y:S01]  /*27020*/  STL.64 [R1+0x19e8], R20 ;  /* 0x0019e81401007387 */ /* 0x020fe20000100a00 */
[----:B----4-:R-:W-:Y:S02]  /*27030*/  STL.64 [R1+0x19c8], R18 ;  /* 0x0019c81201007387 */ /* 0x010fe40000100a00 */
[----:B--2---:R0:W-:Y:S02]  /*27040*/  STL.64 [R1+0x19c0], R16 ;  /* 0x0019c01001007387 */ /* 0x0041e40000100a00 */
[----:B0-----:R-:W2:Y:S01]  /*27050*/  LDL.LU R16, [R1+0x2e0] ;  /* 0x0002e00001107983 */ /* 0x001ea20000300800 */
[----:B------:R-:W2:Y:S02]  /*27060*/  LDL.LU R17, [R1+0x2e4] ;  /* 0x0002e40001117983 */ /* 0x000ea40000300800 */
[----:B------:R-:W4:Y:S02]  /*27070*/  LDL.LU R18, [R1+0x2e8] ;  /* 0x0002e80001127983 */ /* 0x000f240000300800 */
[----:B------:R-:W4:Y:S01]  /*27080*/  LDL.LU R19, [R1+0x2ec] ;  /* 0x0002ec0001137983 */ /* 0x000f220000300800 */
[----:B------:R-:W5:Y:S01]  /*27090*/  LDL.LU R20, [R1+0x30] ;  /* 0x0000300001147983 */ /* 0x000f620000300800 */
[----:B---3--:R-:W-:-:S02]  /*270a0*/  MOV R21, R28 ;  /* 0x0000001c00157202 */ /* 0x008fc40000000f00 */
        /* <DEDUP_REMOVED lines=19> */
[----:B------:R-:W5:Y:S03]  /*271e0*/  LDL.LU R21, [R1+0x54] ;  /* 0x0000540001157983 */ /* 0x000f660000300800 */
[----:B-----5:R0:W-:Y:S04]  /*271f0*/  STL.64 [R1+0x1a30], R20 ;  /* 0x001a301401007387 */ /* 0x0201e80000100a00 */
[----:B0-----:R-:W5:Y:S01]  /*27200*/  LDL.LU R20, [R1+0x60] ;  /* 0x0000600001147983 */ /* 0x001f620000300800 */
        /* <DEDUP_REMOVED lines=10> */
[----:B------:R-:W5:Y:S02]  /*272b0*/  LDL.LU R21, [R1+0x74] ;  /* 0x0000740001157983 */ /* 0x000f640000300800 */
[----:B------:R-:W-:Y:S01]  /*272c0*/  IMAD.MOV.U32 R29, RZ, RZ, R12 ;  /* 0x000000ffff1d7224 */ /* 0x000fe200078e000c */
[----:B------:R-:W-:Y:S01]  /*272d0*/  MOV R3, R13 ;  /* 0x0000000d00037202 */ /* 0x000fe20000000f00 */
[----:B---3--:R-:W-:Y:S01]  /*272e0*/  IMAD.MOV.U32 R13, RZ, RZ, R28 ;  /* 0x000000ffff0d7224 */ /* 0x008fe200078e001c */
[----:B-----5:R0:W-:Y:S01]  /*272f0*/  STL.64 [R1+0x1a60], R20 ;  /* 0x001a601401007387 */ /* 0x0201e20000100a00 */
[----:B------:R-:W3:Y:S02]  /*27300*/  LDL.LU R12, [R1+0x80] ;  /* 0x00008000010c7983 */ /* 0x000ee40000300800 */
[----:B------:R-:W5:Y:S01]  /*27310*/  LDL.LU R28, [R1+0x1a68] ;  /* 0x001a6800011c7983 */ /* 0x000f620000300800 */
[----:B0-----:R-:W3:Y:S01]  /*27320*/  LDL.LU R20, [R1+0x350] ;  /* 0x0003500001147983 */ /* 0x001ee20000300800 */
        /* <DEDUP_REMOVED lines=14> */
[----:B------:R-:W4:Y:S02]  /*27410*/  LDL.LU R19, [R1+0x33c] ;  /* 0x00033c0001137983 */ /* 0x000f240000300800 */
[----:B------:R-:W-:Y:S01]  /*27420*/  IMAD.MOV.U32 R6, RZ, RZ, R10 ;  /* 0x000000ffff067224 */ /* 0x000fe200078e000a */
[----:B------:R-:W-:Y:S01]  /*27430*/  MOV R7, R11 ;  /* 0x0000000b00077202 */ /* 0x000fe20000000f00 */
[----:B----4-:R-:W-:Y:S01]  /*27440*/  STL.64 [R1+0x1a58], R18 ;  /* 0x001a581201007387 */ /* 0x010fe20000100a00 */
[----:B--2---:R0:W-:Y:S03]  /*27450*/  STL.64 [R1+0x1a50], R16 ;  /* 0x001a501001007387 */ /* 0x0041e60000100a00 */
[----:B0-----:R-:W2:Y:S01]  /*27460*/  LDL.LU R16, [R1+0x340] ;  /* 0x0003400001107983 */ /* 0x001ea20000300800 */
[----:B------:R-:W2:Y:S02]  /*27470*/  LDL.LU R17, [R1+0x344] ;  /* 0x0003440001117983 */ /* 0x000ea40000300800 */
[----:B------:R-:W2:Y:S02]  /*27480*/  LDL.LU R18, [R1+0x348] ;  /* 0x0003480001127983 */ /* 0x000ea40000300800 */
[----:B------:R-:W2:Y:S01]  /*27490*/  LDL.LU R19, [R1+0x34c] ;  /* 0x00034c0001137983 */ /* 0x000ea20000300800 */
[----:B------:R-:W4:Y:S01]  /*274a0*/  LDL.LU R8, [R1+0x220] ;  /* 0x0002200001087983 */ /* 0x000f220000300800 */
[----:B------:R-:W4:Y:S02]  /*274b0*/  LDL.LU R9, [R1+0x224] ;  /* 0x0002240001097983 */ /* 0x000f240000300800 */
[----:B------:R-:W2:Y:S02]  /*274c0*/  LDL.LU R10, [R1+0x228] ;  /* 0x00022800010a7983 */ /* 0x000ea40000300800 */
[----:B------:R-:W2:Y:S01]  /*274d0*/  LDL.LU R11, [R1+0x22c] ;  /* 0x00022c00010b7983 */ /* 0x000ea20000300800 */
[C---:B---3--:R-:W-:Y:S01]  /*274e0*/  HMMA.16816.F32.BF16 R12, R24.reuse, R12, R20 ;  /* 0x0000000c180c723c */ /* 0x048fe20000041814 */
[----:B--2---:R-:W-:Y:S01]  /*274f0*/  STL.64 [R1+0x1980], R10 ;  /* 0x0019800a01007387 */ /* 0x004fe20000100a00 */
[----:B----4-:R0:W-:Y:S03]  /*27500*/  STL.64 [R1+0x1978], R8 ;  /* 0x0019780801007387 */ /* 0x0101e60000100a00 */
[----:B0-----:R-:W2:Y:S01]  /*27510*/  LDL.LU R8, [R1+0x2b0] ;  /* 0x0002b00001087983 */ /* 0x001ea20000300800 */
[----:B------:R-:W2:Y:S02]  /*27520*/  LDL.LU R9, [R1+0x2b4] ;  /* 0x0002b40001097983 */ /* 0x000ea40000300800 */
[----:B------:R-:W2:Y:S02]  /*27530*/  LDL.LU R10, [R1+0x2b8] ;  /* 0x0002b800010a7983 */ /* 0x000ea40000300800 */
[----:B------:R-:W2:Y:S01]  /*27540*/  LDL.LU R11, [R1+0x2bc] ;  /* 0x0002bc00010b7983 */ /* 0x000ea20000300800 */
[----:B------:R-:W-:Y:S01]  /*27550*/  STL [R1+0x1874], R7 ;  /* 0x0018740701007387 */ /* 0x000fe20000100800 */
[----:B------:R-:W-:Y:S02]  /*27560*/  STL [R1+0x1870], R6 ;  /* 0x0018700601007387 */ /* 0x000fe40000100800 */
[----:B------:R-:W3:Y:S09]  /*27570*/  LDL.LU.64 R20, [R1+0x1a60] ;  /* 0x001a600001147983 */ /* 0x000ef20000300a00 */
[----:B------:R0:W-:Y:S01]  /*27580*/  STL.64 [R1+0x160], R12 ;  /* 0x0001600c01007387 */ /* 0x0001e20000100a00 */
[----:B------:R1:W-:Y:S04]  /*27590*/  STL.64 [R1+0x168], R14 ;  /* 0x0001680e01007387 */ /* 0x0003e80000100a00 */
[----:B0-----:R-:W4:Y:S01]  /*275a0*/  LDL.LU R12, [R1+0x210] ;  /* 0x00021000010c7983 */ /* 0x001f220000300800 */
[----:B------:R-:W4:Y:S02]  /*275b0*/  LDL.LU R13, [R1+0x214] ;  /* 0x00021400010d7983 */ /* 0x000f240000300800 */
[----:B-1----:R-:W4:Y:S02]  /*275c0*/  LDL.LU R14, [R1+0x218] ;  /* 0x00021800010e7983 */ /* 0x002f240000300800 */
[----:B------:R-:W4:Y:S01]  /*275d0*/  LDL.LU R15, [R1+0x21c] ;  /* 0x00021c00010f7983 */ /* 0x000f220000300800 */
[----:B------:R-:W2:Y:S01]  /*275e0*/  LDL.LU R0, [R1+0x690] ;  /* 0x0006900001007983 */ /* 0x000ea20000300800 */
[----:B---3--:R-:W-:Y:S03]  /*275f0*/  HMMA.16816.F32.BF16 R20, R24, R20, R16 ;  /* 0x000000141814723c */ /* 0x008fe60000041810 */
[----:B------:R-:W3:Y:S01]  /*27600*/  LDL.LU.64 R18, [R1+0x1a58] ;  /* 0x001a580001127983 */ /* 0x000ee20000300a00 */
[----:B------:R-:W3:Y:S11]  /*27610*/  LDL.LU.64 R16, [R1+0x1a50] ;  /* 0x001a500001107983 */ /* 0x000ef60000300a00 */
[----:B------:R-:W-:Y:S08]  /*27620*/  @!UPT UIADD3 URZ, URZ, URZ, URZ ;  /* 0x0000003f3f3ff290 */ /* 0x000ff0000fffe03f */
[----:B------:R0:W-:Y:S04]  /*27630*/  STL.64 [R1+0x150], R20 ;  /* 0x0001501401007387 */ /* 0x0001e80000100a00 */
[----:B0-----:R-:W3:Y:S01]  /*27640*/  LDL.LU.64 R20, [R1+0x1a48] ;  /* 0x001a480001147983 */ /* 0x001ee20000300a00 */
[----:B------:R-:W-:Y:S01]  /*27650*/  MOV R7, R22 ;  /* 0x0000001600077202 */ /* 0x000fe20000000f00 */
[----:B------:R-:W-:-:S05]  /*27660*/  IMAD.MOV.U32 R6, RZ, RZ, R23 ;  /* 0x000000ffff067224 */ /* 0x000fca00078e0017 */
[----:B------:R-:W-:Y:S01]  /*27670*/  STL [R1+0x187c], R6 ;  /* 0x00187c0601007387 */ /* 0x000fe20000100800 */
[----:B------:R-:W-:Y:S01]  /*27680*/  STL [R1+0x1878], R7 ;  /* 0x0018780701007387 */ /* 0x000fe20000100800 */
[C---:B---3--:R-:W-:Y:S02]  /*27690*/  HMMA.16816.F32.BF16 R20, R24.reuse, R20, R16 ;  /* 0x000000141814723c */ /* 0x048fe40000041810 */
[----:B------:R-:W3:Y:S01]  /*276a0*/  LDL.LU.64 R18, [R1+0x1a40] ;  /* 0x001a400001127983 */ /* 0x000ee20000300a00 */
[----:B------:R-:W3:Y:S11]  /*276b0*/  LDL.LU.64 R16, [R1+0x1a38] ;  /* 0x001a380001107983 */ /* 0x000ef60000300a00 */
[----:B------:R-:W-:Y:S09]  /*276c0*/  @!UPT UIADD3 URZ, URZ, URZ, URZ ;  /* 0x0000003f3f3ff290 */ /* 0x000ff2000fffe03f */
[----:B------:R0:W-:Y:S01]  /*276d0*/  STL.64 [R1+0x140], R20 ;  /* 0x0001401401007387 */ /* 0x0001e20000100a00 */
[----:B------:R3:W-:Y:S03]  /*276e0*/  STL.64 [R1+0x148], R22 ;  /* 0x0001481601007387 */ /* 0x0007e60000100a00 */
[----:B0-----:R-:W3:Y:S02]  /*276f0*/  LDL.LU.64 R20, [R1+0x1a30] ;  /* 0x001a300001147983 */ /* 0x001ee40000300a00 */
        /* <DEDUP_REMOVED lines=20> */
[----:B0-----:R-:W3:Y:S01]  /*27840*/  LDL.LU.64 R20, [R1+0x19e8] ;  /* 0x0019e80001147983 */ /* 0x001ee20000300a00 */
[----:B------:R-:W2:Y:S01]  /*27850*/  LDL.LU R2, [R1+0x684] ;  /* 0x0006840001027983 */ /* 0x000ea20000300800 */
        /* <DEDUP_REMOVED lines=18> */
[----:B------:R-:W-:Y:S01]  /*27980*/  STL.64 [R1+0xd0], R20 ;  /* 0x0000d01401007387 */ /* 0x000fe20000100a00 */
[----:B------:R0:W-:Y:S03]  /*27990*/  STL.64 [R1+0xd8], R22 ;  /* 0x0000d81601007387 */ /* 0x0001e60000100a00 */
[----:B0-----:R-:W2:Y:S01]  /*279a0*/  LDL.LU.64 R22, [R1+0x19a0] ;  /* 0x0019a00001167983 */ /* 0x001ea20000300a00 */
[----:B------:R-:W3:Y:S02]  /*279b0*/  LDL.LU.64 R20, [R1+0x1998] ;  /* 0x0019980001147983 */ /* 0x000ee40000300a00 */
[C---:B---3--:R-:W-:Y:S11]  /*279c0*/  HMMA.16816.F32.BF16 R16, R24.reuse, R20, R16 ;  /* 0x000000141810723c */ /* 0x048ff60000041810 */
[----:B------:R-:W-:Y:S11]  /*279d0*/  @!UPT UIADD3 URZ, URZ, URZ, URZ ;  /* 0x0000003f3f3ff290 */ /* 0x000ff6000fffe03f */
[----:B------:R-:W-:Y:S01]  /*279e0*/  @!UPT UIADD3 URZ, URZ, URZ, URZ ;  /* 0x0000003f3f3ff290 */ /* 0x000fe2000fffe03f */
[----:B------:R-:W-:Y:S01]  /*279f0*/  STL.64 [R1+0xc0], R16 ;  /* 0x0000c01001007387 */ /* 0x000fe20000100a00 */
[----:B------:R0:W-:Y:S03]  /*27a00*/  STL.64 [R1+0xc8], R18 ;  /* 0x0000c81201007387 */ /* 0x0001e60000100a00 */
[----:B0-----:R-:W3:Y:S01]  /*27a10*/  LDL.LU.64 R18, [R1+0x1990] ;  /* 0x0019900001127983 */ /* 0x001ee20000300a00 */
[----:B------:R-:W3:Y:S02]  /*27a20*/  LDL.LU.64 R16, [R1+0x1988] ;  /* 0x0019880001107983 */ /* 0x000ee40000300a00 */
[----:B--2---:R0:W-:Y:S02]  /*27a30*/  STL.64 [R1+0x18f0], R22 ;  /* 0x0018f01601007387 */ /* 0x0041e40000100a00 */
[----:B------:R-:W2:Y:S01]  /*27a40*/  LDL.LU R20, [R1+0x250] ;  /* 0x0002500001147983 */ /* 0x000ea20000300800 */
[----:B------:R-:W2:Y:S04]  /*27a50*/  LDL.LU R21, [R1+0x254] ;  /* 0x0002540001157983 */ /* 0x000ea80000300800 */
[----:B0-----:R-:W2:Y:S01]  /*27a60*/  LDL.LU R22, [R1+0x258] ;  /* 0x0002580001167983 */ /* 0x001ea20000300800 */
[----:B------:R-:W2:Y:S01]  /*27a70*/  LDL.LU R23, [R1+0x25c] ;  /* 0x00025c0001177983 */ /* 0x000ea20000300800 */
[C---:B---3--:R-:W-:Y:S11]  /*27a80*/  HMMA.16816.F32.BF16 R8, R24.reuse, R16, R8 ;  /* 0x000000101808723c */ /* 0x048ff60000041808 */
[----:B------:R-:W-:Y:S11]  /*27a90*/  @!UPT UIADD3 URZ, URZ, URZ, URZ ;  /* 0x0000003f3f3ff290 */ /* 0x000ff6000fffe03f */
[----:B------:R-:W-:Y:S01]  /*27aa0*/  @!UPT UIADD3 URZ, URZ, URZ, URZ ;  /* 0x0000003f3f3ff290 */ /* 0x000fe2000fffe03f */
[----:B------:R-:W-:Y:S01]  /*27ab0*/  STL.64 [R1+0xb0], R8 ;  /* 0x0000b00801007387 */ /* 0x000fe20000100a00 */
[----:B------:R0:W-:Y:S03]  /*27ac0*/  STL.64 [R1+0xb8], R10 ;  /* 0x0000b80a01007387 */ /* 0x0001e60000100a00 */
[----:B0-----:R-:W3:Y:S01]  /*27ad0*/  LDL.LU.64 R10, [R1+0x1980] ;  /* 0x00198000010a7983 */ /* 0x001ee20000300a00 */
[----:B------:R-:W3:Y:S02]  /*27ae0*/  LDL.LU.64 R8, [R1+0x1978] ;  /* 0x0019780001087983 */ /* 0x000ee40000300a00 */
[----:B------:R-:W-:Y:S01]  /*27af0*/  STL.64 [R1+0x18a8], R18 ;  /* 0x0018a81201007387 */ /* 0x000fe20000100a00 */
[----:B------:R-:W-:Y:S02]  /*27b00*/  MOV R16, R29 ;  /* 0x0000001d00107202 */ /* 0x000fe40000000f00 */
[----:B------:R-:W2:Y:S01]  /*27b10*/  LDL.LU R29, [R1+0x1970] ;  /* 0x00197000011d7983 */ /* 0x000ea20000300800 */
[C---:B---3--:R-:W-:Y:S03]  /*27b20*/  HMMA.16816.F32.BF16 R4, R24.reuse, R4, R8 ;  /* 0x000000041804723c */ /* 0x048fe60000041808 */
[----:B------:R-:W3:Y:S01]  /*27b30*/  LDL.LU.64 R10, [R1+0x1968] ;  /* 0x00196800010a7983 */ /* 0x000ee20000300a00 */
[----:B------:R-:W4:Y:S11]  /*27b40*/  LDL.LU.64 R8, [R1+0x1960] ;  /* 0x0019600001087983 */ /* 0x000f360000300a00 */
[----:B------:R-:W-:Y:S08]  /*27b50*/  @!UPT UIADD3 URZ, URZ, URZ, URZ ;  /* 0x0000003f3f3ff290 */ /* 0x000ff0000fffe03f */
[----:B------:R0:W-:Y:S01]  /*27b60*/  STL.64 [R1+0x220], R4 ;  /* 0x0002200401007387 */ /* 0x0001e20000100a00 */
[----:B------:R2:W-:Y:S03]  /*27b70*/  STL.64 [R1+0x228], R6 ;  /* 0x0002280601007387 */ /* 0x0005e60000100a00 */
[----:B0-----:R-:W3:Y:S01]  /*27b80*/  LDL.LU R4, [R1+0x698] ;  /* 0x0006980001047983 */ /* 0x001ee20000300800 */
[----:B------:R-:W3:Y:S01]  /*27b90*/  LDL.LU R5, [R1+0x694] ;  /* 0x0006940001057983 */ /* 0x000ee20000300800 */
[----:B--2---:R-:W-:Y:S01]  /*27ba0*/  MOV R7, R29 ;  /* 0x0000001d00077202 */ /* 0x004fe20000000f00 */
[C---:B----4-:R-:W-:Y:S01]  /*27bb0*/  HMMA.16816.F32.BF16 R12, R24.reuse, R8, R12 ;  /* 0x00000008180c723c */ /* 0x050fe2000004180c */
[----:B---3--:R0:W-:Y:S04]  /*27bc0*/  STL.64 [R1+0x1940], R4 ;  /* 0x0019400401007387 */ /* 0x0081e80000100a00 */
[----:B0-----:R-:W2:Y:S01]  /*27bd0*/  LDL.LU R4, [R1+0x2a0] ;  /* 0x0002a00001047983 */ /* 0x001ea20000300800 */
[----:B------:R-:W2:Y:S02]  /*27be0*/  LDL.LU R5, [R1+0x2a4] ;  /* 0x0002a40001057983 */ /* 0x000ea40000300800 */
[----:B------:R-:W2:Y:S02]  /*27bf0*/  LDL.LU R6, [R1+0x2a8] ;  /* 0x0002a80001067983 */ /* 0x000ea40000300800 */
[----:B------:R-:W3:Y:S11]  /*27c00*/  LDL.LU R29, [R1+0x1958] ;  /* 0x00195800011d7983 */ /* 0x000ef60000300800 */
[----:B------:R-:W-:Y:S02]  /*27c10*/  @!UPT UIADD3 URZ, URZ, URZ, URZ ;  /* 0x0000003f3f3ff290 */ /* 0x000fe4000fffe03f */
[----:B------:R-:W-:Y:S01]  /*27c20*/  STL.64 [R1+0x210], R12 ;  /* 0x0002100c01007387 */ /* 0x000fe20000100a00 */
[----:B------:R0:W-:Y:S03]  /*27c30*/  STL.64 [R1+0x218], R14 ;  /* 0x0002180e01007387 */ /* 0x0001e60000100a00 */
[----:B0-----:R-:W4:Y:S01]  /*27c40*/  LDL.LU.64 R14, [R1+0x1950] ;  /* 0x00195000010e7983 */ /* 0x001f220000300a00 */
[----:B------:R-:W3:Y:S02]  /*27c50*/  LDL.LU.64 R12, [R1+0x1948] ;  /* 0x00194800010c7983 */ /* 0x000ee40000300a00 */
[----:B------:R-:W-:Y:S02]  /*27c60*/  IMAD.MOV.U32 R17, RZ, RZ, R3 ;  /* 0x000000ffff117224 */ /* 0x000fe400078e0003 */
[----:B------:R-:W4:Y:S01]  /*27c70*/  LDL.LU R9, [R1+0x674] ;  /* 0x0006740001097983 */ /* 0x000f220000300800 */
[----:B------:R-:W-:Y:S04]  /*27c80*/  STL.64 [R1+0x18e0], R10 ;  /* 0x0018e00a01007387 */ /* 0x000fe80000100a00 */
[C---:B--2---:R-:W-:Y:S08]  /*27c90*/  HMMA.16816.F32.BF16 R16, R24.reuse, R16, R4 ;  /* 0x000000101810723c */ /* 0x044ff00000041804 */
[----:B---3--:R-:W-:Y:S11]  /*27ca0*/  HMMA.16816.F32.BF16 R20, R24, R12, R20 ;  /* 0x0000000c1814723c */ /* 0x008ff60000041814 */
[----:B------:R-:W-:Y:S05]  /*27cb0*/  @!UPT UIADD3 URZ, URZ, URZ, URZ ;  /* 0x0000003f3f3ff290 */ /* 0x000fea000fffe03f */
[----:B------:R-:W-:Y:S01]  /*27cc0*/  MOV R3, R19 ;  /* 0x0000001300037202 */ /* 0x000fe20000000f00 */
[----:B------:R-:W-:Y:S02]  /*27cd0*/  IMAD.MOV.U32 R13, RZ, RZ, R18 ;  /* 0x000000ffff0d7224 */ /* 0x000fe400078e0012 */
[----:B-----5:R-:W-:-:S04]  /*27ce0*/  IMAD.MOV.U32 R18, RZ, RZ, R28 ;  /* 0x000000ffff127224 */ /* 0x020fc800078e001c */
[----:B------:R0:W-:Y:S01]  /*27cf0*/  STL.64 [R1+0x250], R20 ;  /* 0x0002501401007387 */ /* 0x0001e20000100a00 */
[----:B------:R-:W-:Y:S03]  /*27d00*/  STL.64 [R1+0x258], R22 ;  /* 0x0002581601007387 */ /* 0x000fe60000100a00 */
[----:B0-----:R-:W2:Y:S01]  /*27d10*/  LDL.LU R20, [R1+0x68c] ;  /* 0x00068c0001147983 */ /* 0x001ea20000300800 */
[----:B------:R-:W3:Y:S02]  /*27d20*/  LDL.LU.64 R4, [R1+0x1940] ;  /* 0x0019400001047983 */ /* 0x000ee40000300a00 */
[----:B------:R0:W-:Y:S02]  /*27d30*/  STL.64 [R1+0x2a0], R16 ;  /* 0x0002a01001007387 */ /* 0x0001e40000100a00 */
[----:B------:R-:W5:Y:S01]  /*27d40*/  LDL.LU R21, [R1+0x67c] ;  /* 0x00067c0001157983 */ /* 0x000f620000300800 */
[----:B------:R1:W-:Y:S01]  /*27d50*/  STL [R1+0x16fc], R3 ;  /* 0x0016fc0301007387 */ /* 0x0003e20000100800 */
[----:B------:R-:W-:Y:S02]  /*27d60*/  STL [R1+0x16f8], R13 ;  /* 0x0016f80d01007387 */ /* 0x000fe40000100800 */
[----:B----4-:R4:W-:Y:S02]  /*27d70*/  STL.64 [R1+0x18e8], R14 ;  /* 0x0018e80e01007387 */ /* 0x0109e40000100a00 */
[----:B------:R-:W2:Y:S01]  /*27d80*/  LDL.LU R6, [R1+0x680] ;  /* 0x0006800001067983 */ /* 0x000ea20000300800 */
[----:B0-----:R-:W4:Y:S01]  /*27d90*/  LDL.LU R16, [R1+0x290] ;  /* 0x0002900001107983 */ /* 0x001f220000300800 */
[----:B------:R-:W4:Y:S02]  /*27da0*/  LDL.LU R17, [R1+0x294] ;  /* 0x0002940001117983 */ /* 0x000f240000300800 */
[----:B------:R-:W3:Y:S02]  /*27db0*/  LDL.LU R28, [R1+0x193c] ;  /* 0x00193c00011c7983 */ /* 0x000ee40000300800 */
[----:B------:R-:W4:Y:S01]  /*27dc0*/  LDL.LU R19, [R1+0x29c] ;  /* 0x00029c0001137983 */ /* 0x000f220000300800 */
[----:B------:R-:W4:Y:S01]  /*27dd0*/  LDL.LU.64 R22, [R1+0x138] ;  /* 0x0001380001167983 */ /* 0x000f220000300a00 */
[----:B------:R-:W-:-:S02]  /*27de0*/  FADD R0, R0, -R29 ;  /* 0x8000001d00007221 */ /* 0x000fc40000000000 */
[----:B------:R-:W-:Y:S02]  /*27df0*/  FADD R2, R2, -R29 ;  /* 0x8000001d02027221 */ /* 0x000fe40000000000 */
[----:B------:R-:W-:-:S04]  /*27e00*/  FMUL R0, R0, 1.4426950216293334961 ;  /* 0x3fb8aa3b00007820 */ /* 0x000fc80000400000 */
[----:B------:R0:W-:Y:S02]  /*27e10*/  MUFU.EX2 R7, R0 ;  /* 0x0000000000077308 */ /* 0x0001e40000000800 */
[----:B0-----:R-:W-:Y:S02]  /*27e20*/  FMUL R0, R2, 1.4426950216293334961 ;  /* 0x3fb8aa3b02007820 */ /* 0x001fe40000400000 */
[----:B------:R-:W-:-:S04]  /*27e30*/  FADD R2, R9, -R29 ;  /* 0x8000001d09027221 */ /* 0x000fc80000000000 */
[----:B------:R0:W1:Y:S02]  /*27e40*/  MUFU.EX2 R8, R0 ;  /* 0x0000000000087308 */ /* 0x0000640000000800 */
[----:B0-----:R-:W-:-:S06]  /*27e50*/  FMUL R0, R2, 1.4426950216293334961 ;  /* 0x3fb8aa3b02007820 */ /* 0x001fcc0000400000 */
[----:B-1----:R-:W0:Y:S01]  /*27e60*/  MUFU.EX2 R3, R0 ;  /* 0x0000000000037308 */ /* 0x002e220000000800 */
[----:B------:R-:W-:Y:S01]  /*27e70*/  F2FP.BF16.PACK_AB R25, R8, R7 ;  /* 0x000000070819723e */ /* 0x000fe200000010ff */
[----:B------:R-:W-:Y:S01]  /*27e80*/  STL [R1+0x3a4], R7 ;  /* 0x0003a40701007387 */ /* 0x000fe20000100800 */
[----:B------:R-:W-:Y:S03]  /*27e90*/  STL [R1+0x3b0], R8 ;  /* 0x0003b00801007387 */ /* 0x000fe60000100800 */
[----:B0-----:R-:W-:Y:S01]  /*27ea0*/  STL [R1+0x3b8], R3 ;  /* 0x0003b80301007387 */ /* 0x001fe20000100800 */
[----:B---3--:R-:W-:-:S04]  /*27eb0*/  FADD R2, R4, -R28 ;  /* 0x8000001c04027221 */ /* 0x008fc80000000000 */
[----:B------:R-:W-:Y:S02]  /*27ec0*/  FMUL R0, R2, 1.4426950216293334961 ;  /* 0x3fb8aa3b02007820 */ /* 0x000fe40000400000 */
[--C-:B------:R-:W-:Y:S02]  /*27ed0*/  FADD R2, R5, -R28.reuse ;  /* 0x8000001c05027221 */ /* 0x100fe40000000000 */
[----:B------:R0:W-:Y:S02]  /*27ee0*/  MUFU.EX2 R10, R0 ;  /* 0x00000000000a7308 */ /* 0x0001e40000000800 */
[----:B0-----:R-:W-:Y:S02]  /*27ef0*/  FMUL R0, R2, 1.4426950216293334961 ;  /* 0x3fb8aa3b02007820 */ /* 0x001fe40000400000 */
[----:B--2---:R-:W-:-:S04]  /*27f00*/  FADD R2, R20, -R28 ;  /* 0x8000001c14027221 */ /* 0x004fc80000000000 */
[----:B------:R0:W1:Y:S02]  /*27f10*/  MUFU.EX2 R11, R0 ;  /* 0x00000000000b7308 */ /* 0x0000640000000800 */
[----:B0-----:R-:W-:Y:S02]  /*27f20*/  FMUL R0, R2, 1.4426950216293334961 ;  /* 0x3fb8aa3b02007820 */ /* 0x001fe40000400000 */
[----:B-----5:R-:W-:-:S04]  /*27f30*/  FADD R2, R21, -R28 ;  /* 0x8000001c15027221 */ /* 0x020fc80000000000 */
[----:B------:R0:W-:Y:S02]  /*27f40*/  MUFU.EX2 R5, R0 ;  /* 0x0000000000057308 */ /* 0x0001e40000000800 */
[----:B0-----:R-:W-:Y:S02]  /*27f50*/  FMUL R0, R2, 1.4426950216293334961 ;  /* 0x3fb8aa3b02007820 */ /* 0x001fe40000400000 */
[----:B------:R-:W-:-:S04]  /*27f60*/  FADD R2, R6, -R29 ;  /* 0x8000001d06027221 */ /* 0x000fc80000000000 */
[----:B------:R0:W2:Y:S02]  /*27f70*/  MUFU.EX2 R6, R0 ;  /* 0x0000000000067308 */ /* 0x0000a40000000800 */
[----:B0-----:R-:W-:-:S06]  /*27f80*/  FMUL R0, R2, 1.4426950216293334961 ;  /* 0x3fb8aa3b02007820 */ /* 0x001fcc0000400000 */
[----:B------:R-:W0:Y:S01]  /*27f90*/  MUFU.EX2 R4, R0 ;  /* 0x0000000000047308 */ /* 0x000e220000000800 */
[----:B-1----:R-:W-:Y:S02]  /*27fa0*/  F2FP.BF16.PACK_AB R24, R11, R10 ;  /* 0x0000000a0b18723e */ /* 0x002fe400000010ff */
[----:B--2---:R-:W-:Y:S02]  /*27fb0*/  F2FP.BF16.PACK_AB R26, R6, R5 ;  /* 0x00000005061a723e */ /* 0x004fe400000010ff */
[----:B0-----:R-:W-:-:S07]  /*27fc0*/  F2FP.BF16.PACK_AB R27, R4, R3 ;  /* 0x00000003041b723e */ /* 0x001fce00000010ff */
[----:B----4-:R-:W-:Y:S01]  /*27fd0*/  HMMA.16816.F32.BF16 R12, R24, R22, R16 ;  /* 0x00000016180c723c */ /* 0x010fe20000041810 */
[----:B------:R-:W-:Y:S01]  /*27fe0*/  STL [R1+0x3a0], R10 ;  /* 0x0003a00a01007387 */ /* 0x000fe20000100800 */
[----:B------:R-:W2:Y:S02]  /*27ff0*/  LDL R9, [R1+0x408] ;  /* 0x0004080001097983 */ /* 0x000ea40000100800 */
[----:B------:R-:W-:Y:S02]  /*28000*/  STL [R1+0x1818], R28 ;  /* 0x0018181c01007387 */ /* 0x000fe40000100800 */
[----:B------:R-:W-:Y:S01]  /*28010*/  STL [R1+0x3a8], R11 ;  /* 0x0003a80b01007387 */ /* 0x000fe20000100800 */
[----:B------:R-:W-:Y:S01]  /*28020*/  STL [R1+0x181c], R29 ;  /* 0x00181c1d01007387 */ /* 0x000fe20000100800 */
[----:B------:R-:W-:Y:S02]  /*28030*/  STL [R1+0x3b4], R5 ;  /* 0x0003b40501007387 */ /* 0x000fe40000100800 */
[----:B------:R-:W-:Y:S02]  /*28040*/  STL [R1+0x3bc], R6 ;  /* 0x0003bc0601007387 */ /* 0x000fe40000100800 */
[----:B------:R-:W-:Y:S11]  /*28050*/  STL [R1+0x3ac], R4 ;  /* 0x0003ac0401007387 */ /* 0x000ff60000100800 */
[----:B------:R-:W-:Y:S01]  /*28060*/  STL.64 [R1+0x290], R12 ;  /* 0x0002900c01007387 */ /* 0x000fe20000100a00 */
[----:B------:R0:W-:Y:S03]  /*28070*/  STL.64 [R1+0x298], R14 ;  /* 0x0002980e01007387 */ /* 0x0001e60000100a00 */
[----:B0-----:R-:W3:Y:S04]  /*28080*/  LDL R14, [R1+0x38] ;  /* 0x00003800010e7983 */ /* 0x001ee80000100800 */
[----:B------:R-:W3:Y:S01]  /*28090*/  LDL R15, [R1+0x3c] ;  /* 0x00003c00010f7983 */ /* 0x000ee20000100800 */
[----:B------:R-:W4:Y:S02]  /*280a0*/  LDL.LU R17, [R1+0x6ac] ;  /* 0x0006ac0001117983 */ /* 0x000f240000300800 */
[----:B------:R-:W5:Y:S01]  /*280b0*/  LDL.LU R18, [R1+0x6a0] ;  /* 0x0006a00001127983 */ /* 0x000f620000300800 */
[----:B---3--:R0:W-:Y:S04]  /*280c0*/  STL.64 [R1+0x18f8], R14 ;  /* 0x0018f80e01007387 */ /* 0x0081e80000100a00 */
[----:B0-----:R-:W3:Y:S04]  /*280d0*/  LDL.LU.64 R14, [R1+0x48] ;  /* 0x00004800010e7983 */ /* 0x001ee80000300a00 */
[----:B---3--:R0:W-:Y:S04]  /*280e0*/  STL.64 [R1+0x1900], R14 ;  /* 0x0019000e01007387 */ /* 0x0081e80000100a00 */
[----:B0-----:R-:W3:Y:S04]  /*280f0*/  LDL R14, [R1+0x58] ;  /* 0x00005800010e7983 */ /* 0x001ee80000100800 */
[----:B------:R-:W3:Y:S01]  /*28100*/  LDL R15, [R1+0x5c] ;  /* 0x00005c00010f7983 */ /* 0x000ee20000100800 */
[----:B------:R-:W2:Y:S03]  /*28110*/  LDL.LU R11, [R1+0x6a8] ;  /* 0x0006a800010b7983 */ /* 0x000ea60000300800 */
[----:B---3--:R0:W-:Y:S04]  /*28120*/  STL.64 [R1+0x1918], R14 ;  /* 0x0019180e01007387 */ /* 0x0081e80000100a00 */
[----:B0-----:R-:W3:Y:S04]  /*28130*/  LDL.LU.64 R14, [R1+0x68] ;  /* 0x00006800010e7983 */ /* 0x001ee80000300a00 */
[----:B---3--:R0:W-:Y:S04]  /*28140*/  STL.64 [R1+0x1920], R14 ;  /* 0x0019200e01007387 */ /* 0x0081e80000100a00 */
[----:B0-----:R-:W3:Y:S01]  /*28150*/  LDL.LU.64 R14, [R1+0x78] ;  /* 0x00007800010e7983 */ /* 0x001ee20000300a00 */
[----:B------:R-:W-:Y:S01]  /*28160*/  MOV R6, R22 ;  /* 0x0000001600067202 */ /* 0x000fe20000000f00 */
[----:B------:R-:W-:-:S02]  /*28170*/  IMAD.MOV.U32 R7, RZ, RZ, R23 ;  /* 0x000000ffff077224 */ /* 0x000fc400078e0017 */
[----:B---3--:R0:W-:Y:S04]  /*28180*/  STL.64 [R1+0x1928], R14 ;  /* 0x0019280e01007387 */ /* 0x0081e80000100a00 */
[----:B0-----:R-:W3:Y:S04]  /*28190*/  LDL R14, [R1+0x88] ;  /* 0x00008800010e7983 */ /* 0x001ee80000100800 */
[----:B------:R-:W3:Y:S01]  /*281a0*/  LDL R15, [R1+0x8c] ;  /* 0x00008c00010f7983 */ /* 0x000ee20000100800 */
[----:B------:R-:W3:Y:S02]  /*281b0*/  LDL.LU R20, [R1+0x200] ;  /* 0x0002000001147983 */ /* 0x000ee40000300800 */
[----:B------:R-:W3:Y:S02]  /*281c0*/  LDL.LU R21, [R1+0x204] ;  /* 0x0002040001157983 */ /* 0x000ee40000300800 */
[----:B------:R-:W3:Y:S01]  /*281d0*/  LDL.LU R22, [R1+0x208] ;  /* 0x0002080001167983 */ /* 0x000ee20000300800 */
[----:B------:R-:W3:Y:S01]  /*281e0*/  LDL.LU R23, [R1+0x20c] ;  /* 0x00020c0001177983 */ /* 0x000ee20000300800 */
[----:B------:R-:W3:Y:S02]  /*281f0*/  LDL.LU R8, [R1+0x6a4] ;  /* 0x0006a40001087983 */ /* 0x000ee40000300800 */
[----:B--2---:R-:W-:Y:S01]  /*28200*/  STL [R1+0x1938], R11 ;  /* 0x0019380b01007387 */ /* 0x004fe20000100800 */
[----:B---3--:R0:W-:Y:S04]  /*28210*/  STL.64 [R1+0x1930], R8 ;  /* 0x0019300801007387 */ /* 0x0081e80000100a00 */
[----:B0-----:R-:W2:Y:S01]  /*28220*/  LDL.LU R8, [R1+0x280] ;  /* 0x0002800001087983 */ /* 0x001ea20000300800 */
[----:B------:R-:W2:Y:S02]  /*28230*/  LDL.LU R9, [R1+0x284] ;  /* 0x0002840001097983 */ /* 0x000ea40000300800 */
[----:B------:R-:W2:Y:S02]  /*28240*/  LDL.LU R10, [R1+0x288] ;  /* 0x00028800010a7983 */ /* 0x000ea40000300800 */
[----:B------:R-:W2:Y:S01]  /*28250*/  LDL.LU R11, [R1+0x28c] ;  /* 0x00028c00010b7983 */ /* 0x000ea20000300800 */
[----:B------:R-:W-:Y:S01]  /*28260*/  STL.64 [R1+0x1910], R22 ;  /* 0x0019101601007387 */ /* 0x000fe20000100a00 */
[----:B------:R0:W-:Y:S03]  /*28270*/  STL.64 [R1+0x1908], R20 ;  /* 0x0019081401007387 */ /* 0x0001e60000100a00 */
[----:B0-----:R-:W3:Y:S01]  /*28280*/  LDL.LU R20, [R1+0x240] ;  /* 0x0002400001147983 */ /* 0x001ee20000300800 */
[----:B------:R-:W3:Y:S02]  /*28290*/  LDL.LU R21, [R1+0x244] ;  /* 0x0002440001157983 */ /* 0x000ee40000300800 */
[----:B------:R-:W3:Y:S02]  /*282a0*/  LDL.LU R22, [R1+0x248] ;  /* 0x0002480001167983 */ /* 0x000ee40000300800 */
[----:B------:R-:W3:Y:S01]  /*282b0*/  LDL.LU R23, [R1+0x24c] ;  /* 0x00024c0001177983 */ /* 0x000ee20000300800 */
[----:B------:R-:W3:Y:S01]  /*282c0*/  LDL.LU R19, [R1+0x6c0] ;  /* 0x0006c00001137983 */ /* 0x000ee20000300800 */
[----:B------:R-:W3:Y:S02]  /*282d0*/  LDL R16, [R1+0x404] ;  /* 0x0004040001107983 */ /* 0x000ee40000100800 */
[----:B------:R-:W-:Y:S02]  /*282e0*/  STL [R1+0x1884], R7 ;  /* 0x0018840701007387 */ /* 0x000fe40000100800 */
[----:B------:R0:W-:Y:S01]  /*282f0*/  STL [R1+0x1880], R6 ;  /* 0x0018800601007387 */ /* 0x0001e20000100800 */
[----:B------:R-:W3:Y:S01]  /*28300*/  LDL.LU R4, [R1+0x270] ;  /* 0x0002700001047983 */ /* 0x000ee20000300800 */
[----:B------:R-:W3:Y:S03]  /*28310*/  LDL.LU R5, [R1+0x274] ;  /* 0x0002740001057983 */ /* 0x000ee60000300800 */
[----:B0-----:R-:W3:Y:S01]  /*28320*/  LDL.LU R6, [R1+0x278] ;  /* 0x0002780001067983 */ /* 0x001ee20000300800 */
[----:B------:R-:W3:Y:S01]  /*28330*/  LDL.LU R7, [R1+0x27c] ;  /* 0x00027c0001077983 */ /* 0x000ee20000300800 */
[C---:B--2---:R-:W-:Y:S02]  /*28340*/  HMMA.16816.F32.BF16 R12, R24.reuse, R14, R8 ;  /* 0x0000000e180c723c */ /* 0x044fe40000041808 */
[----:B------:R-:W2:Y:S01]  /*28350*/  LDL.LU R11, [R1+0x1938] ;  /* 0x00193800010b7983 */ /* 0x000ea20000300800 */
[----:B------:R-:W4:Y:S11]  /*28360*/  LDL.LU.64 R8, [R1+0x1930] ;  /* 0x0019300001087983 */ /* 0x000f360000300a00 */
[----:B------:R-:W-:Y:S09]  /*28370*/  @!UPT UIADD3 URZ, URZ, URZ, URZ ;  /* 0x0000003f3f3ff290 */ /* 0x000ff2000fffe03f */
[----:B------:R-:W-:Y:S01]  /*28380*/  STL.64 [R1+0x280], R12 ;  /* 0x0002800c01007387 */ /* 0x000fe20000100a00 */
[----:B------:R0:W-:Y:S03]  /*28390*/  STL.64 [R1+0x288], R14 ;  /* 0x0002880e01007387 */ /* 0x0001e60000100a00 */
[----:B0-----:R-:W3:Y:S01]  /*283a0*/  LDL.LU.64 R14, [R1+0x1928] ;  /* 0x00192800010e7983 */ /* 0x001ee20000300a00 */
[----:B----4-:R-:W-:Y:S01]  /*283b0*/  FADD R0, R17, -R9 ;  /* 0x8000000911007221 */ /* 0x010fe20000000000 */
[----:B---3--:R-:W-:Y:S11]  /*283c0*/  HMMA.16816.F32.BF16 R4, R24, R14, R4 ;  /* 0x0000000e1804723c */ /* 0x008ff60000041804 */
[----:B------:R-:W-:Y:S11]  /*283d0*/  @!UPT UIADD3 URZ, URZ, URZ, URZ ;  /* 0x0000003f3f3ff290 */ /* 0x000ff6000fffe03f */
[----:B------:R-:W-:Y:S01]  /*283e0*/  @!UPT UIADD3 URZ, URZ, URZ, URZ ;  /* 0x0000003f3f3ff290 */ /* 0x000fe2000fffe03f */
[----:B------:R-:W-:Y:S01]  /*283f0*/  STL.64 [R1+0x270], R4 ;  /* 0x0002700401007387 */ /* 0x000fe20000100a00 */
[----:B------:R0:W-:Y:S02]  /*28400*/  STL.64 [R1+0x278], R6 ;  /* 0x0002780601007387 */ /* 0x0001e40000100a00 */
[----:B0-----:R-:W-:Y:S01]  /*28410*/  IMAD.MOV.U32 R6, RZ, RZ, R15 ;  /* 0x000000ffff067224 */ /* 0x001fe200078e000f */
[----:B------:R-:W-:Y:S02]  /*28420*/  MOV R7, R14 ;  /* 0x0000000e00077202 */ /* 0x000fe40000000f00 */
[----:B------:R-:W3:Y:S01]  /*28430*/  LDL.LU.64 R14, [R1+0x1920] ;  /* 0x00192000010e7983 */ /* 0x000ee20000300a00 */
[----:B------:R-:W4:Y:S02]  /*28440*/  LDL.LU R17, [R1+0x6bc] ;  /* 0x0006bc0001117983 */ /* 0x000f240000300800 */
[----:B------:R0:W-:Y:S02]  /*28450*/  STL [R1+0x188c], R6 ;  /* 0x00188c0601007387 */ /* 0x0001e40000100800 */
[----:B------:R1:W-:Y:S01]  /*28460*/  STL [R1+0x1888], R7 ;  /* 0x0018880701007387 */ /* 0x0003e20000100800 */
[----:B------:R-:W3:Y:S01]  /*28470*/  LDL.LU R4, [R1+0x260] ;  /* 0x0002600001047983 */ /* 0x000ee20000300800 */
[----:B------:R-:W3:Y:S03]  /*28480*/  LDL.LU R5, [R1+0x264] ;  /* 0x0002640001057983 */ /* 0x000ee60000300800 */
[----:B0-----:R-:W3:Y:S01]  /*28490*/  LDL.LU R6, [R1+0x268] ;  /* 0x0002680001067983 */ /* 0x001ee20000300800 */
[----:B-1----:R-:W3:Y:S02]  /*284a0*/  LDL.LU R7, [R1+0x26c] ;  /* 0x00026c0001077983 */ /* 0x002ee40000300800 */
[----:B------:R-:W-:-:S06]  /*284b0*/  FMUL R0, R0, 1.4426950216293334961 ;  /* 0x3fb8aa3b00007820 */ /* 0x000fcc0000400000 */
[----:B------:R-:W0:Y:S01]  /*284c0*/  MUFU.EX2 R0, R0 ;  /* 0x0000000000007308 */ /* 0x000e220000000800 */
[----:B---3--:R-:W-:Y:S11]  /*284d0*/  HMMA.16816.F32.BF16 R4, R24, R14, R4 ;  /* 0x0000000e1804723c */ /* 0x008ff60000041804 */
[----:B------:R-:W-:Y:S11]  /*284e0*/  @!UPT UIADD3 URZ, URZ, URZ, URZ ;  /* 0x0000003f3f3ff290 */ /* 0x000ff6000fffe03f */
[----:B------:R-:W-:Y:S01]  /*284f0*/  @!UPT UIADD3 URZ, URZ, URZ, URZ ;  /* 0x0000003f3f3ff290 */ /* 0x000fe2000fffe03f */
[----:B------:R-:W-:Y:S01]  /*28500*/  STL.64 [R1+0x260], R4 ;  /* 0x0002600401007387 */ /* 0x000fe20000100a00 */
[----:B0-----:R-:W-:Y:S02]  /*28510*/  STL [R1+0x39c], R0 ;  /* 0x00039c0001007387 */ /* 0x001fe40000100800 */
[----:B------:R0:W-:Y:S02]  /*28520*/  STL.64 [R1+0x268], R6 ;  /* 0x0002680601007387 */ /* 0x0001e40000100a00 */
[----:B0-----:R-:W-:Y:S01]  /*28530*/  MOV R6, R14 ;  /* 0x0000000e00067202 */ /* 0x001fe20000000f00 */
[----:B------:R-:W-:Y:S02]  /*28540*/  IMAD.MOV.U32 R7, RZ, RZ, R15 ;  /* 0x000000ffff077224 */ /* 0x000fe400078e000f */
[----:B------:R-:W3:Y:S01]  /*28550*/  LDL.LU.64 R14, [R1+0x1918] ;  /* 0x00191800010e7983 */ /* 0x000ee20000300a00 */
[----:B--2---:R-:W-:-:S04]  /*28560*/  FADD R2, R11, -R9 ;  /* 0x800000090b027221 */ /* 0x004fc80000000000 */
[----:B------:R-:W-:-:S06]  /*28570*/  FMUL R0, R2, 1.4426950216293334961 ;  /* 0x3fb8aa3b02007820 */ /* 0x000fcc0000400000 */
[----:B------:R-:W0:Y:S01]  /*28580*/  MUFU.EX2 R0, R0 ;  /* 0x0000000000007308 */ /* 0x000e220000000800 */
[----:B------:R-:W-:Y:S01]  /*28590*/  STL [R1+0x1894], R7 ;  /* 0x0018940701007387 */ /* 0x000fe20000100800 */
[----:B------:R1:W-:Y:S02]  /*285a0*/  STL [R1+0x1890], R6 ;  /* 0x0018900601007387 */ /* 0x0003e40000100800 */
[----:B------:R-:W2:Y:S02]  /*285b0*/  LDL.LU R4, [R1+0x230] ;  /* 0x0002300001047983 */ /* 0x000ea40000300800 */
[----:B------:R-:W2:Y:S01]  /*285c0*/  LDL.LU R5, [R1+0x234] ;  /* 0x0002340001057983 */ /* 0x000ea20000300800 */
[----:B-1----:R-:W2:Y:S01]  /*285d0*/  LDL.LU R6, [R1+0x238] ;  /* 0x0002380001067983 */ /* 0x002ea20000300800 */
[----:B------:R-:W2:Y:S01]  /*285e0*/  LDL.LU R7, [R1+0x23c] ;  /* 0x00023c0001077983 */ /* 0x000ea20000300800 */
[----:B---3--:R-:W-:Y:S02]  /*285f0*/  HMMA.16816.F32.BF16 R12, R24, R14, R20 ;  /* 0x0000000e180c723c */ /* 0x008fe40000041814 */
[----:B------:R-:W3:Y:S01]  /*28600*/  LDL.LU.64 R22, [R1+0x1910] ;  /* 0x0019100001167983 */ /* 0x000ee20000300a00 */
[----:B0-----:R-:W-:Y:S02]  /*28610*/  STL [R1+0x394], R0 ;  /* 0x0003940001007387 */ /* 0x001fe40000100800 */
[----:B------:R-:W3:Y:S11]  /*28620*/  LDL.LU.64 R20, [R1+0x1908] ;  /* 0x0019080001147983 */ /* 0x000ef60000300a00 */
[----:B------:R-:W-:Y:S07]  /*28630*/  @!UPT UIADD3 URZ, URZ, URZ, URZ ;  /* 0x0000003f3f3ff290 */ /* 0x000fee000fffe03f */
[----:B------:R-:W-:Y:S01]  /*28640*/  STL.64 [R1+0x240], R12 ;  /* 0x0002400c01007387 */ /* 0x000fe20000100a00 */
[----:B------:R0:W-:Y:S03]  /*28650*/  STL.64 [R1+0x248], R14 ;  /* 0x0002480e01007387 */ /* 0x0001e60000100a00 */
[----:B0-----:R-:W2:Y:S01]  /*28660*/  LDL.LU.64 R14, [R1+0x1900] ;  /* 0x00190000010e7983 */ /* 0x001ea20000300a00 */
[----:B------:R-:W-:Y:S02]  /*28670*/  FADD R2, R8, -R9 ;  /* 0x8000000908027221 */ /* 0x000fe40000000000 */
[----:B------:R-:W3:Y:S02]  /*28680*/  LDL.LU.64 R10, [R1+0x28] ;  /* 0x00002800010a7983 */ /* 0x000ee40000300a00 */
[----:B------:R-:W-:-:S06]  /*28690*/  FMUL R0, R2, 1.4426950216293334961 ;  /* 0x3fb8aa3b02007820 */ /* 0x000fcc0000400000 */
[----:B------:R-:W0:Y:S02]  /*286a0*/  MUFU.EX2 R0, R0 ;  /* 0x0000000000007308 */ /* 0x000e240000000800 */
[----:B0-----:R-:W-:Y:S01]  /*286b0*/  STL [R1+0x398], R0 ;  /* 0x0003980001007387 */ /* 0x001fe20000100800 */
[----:B--2---:R-:W-:Y:S11]  /*286c0*/  HMMA.16816.F32.BF16 R4, R24, R14, R4 ;  /* 0x0000000e1804723c */ /* 0x004ff60000041804 */
[----:B------:R-:W-:Y:S11]  /*286d0*/  @!UPT UIADD3 URZ, URZ, URZ, URZ ;  /* 0x0000003f3f3ff290 */ /* 0x000ff6000fffe03f */
[----:B------:R-:W-:Y:S01]  /*286e0*/  @!UPT UIADD3 URZ, URZ, URZ, URZ ;  /* 0x0000003f3f3ff290 */ /* 0x000fe2000fffe03f */
[----:B------:R-:W-:Y:S01]  /*286f0*/  STL.64 [R1+0x230], R4 ;  /* 0x0002300401007387 */ /* 0x000fe20000100a00 */
[----:B------:R0:W-:Y:S02]  /*28700*/  STL.64 [R1+0x238], R6 ;  /* 0x0002380601007387 */ /* 0x0001e40000100a00 */
[----:B0-----:R-:W-:Y:S01]  /*28710*/  MOV R7, R14 ;  /* 0x0000000e00077202 */ /* 0x001fe20000000f00 */
[----:B------:R-:W-:Y:S02]  /*28720*/  IMAD.MOV.U32 R6, RZ, RZ, R15 ;  /* 0x000000ffff067224 */ /* 0x000fe400078e000f */
[----:B------:R-:W3:Y:S01]  /*28730*/  LDL.LU.64 R14, [R1+0x18f8] ;  /* 0x0018f800010e7983 */ /* 0x000ee20000300a00 */
[----:B-----5:R-:W-:-:S04]  /*28740*/  FADD R2, R18, -R9 ;  /* 0x8000000912027221 */ /* 0x020fc80000000000 */
[----:B------:R-:W-:-:S06]  /*28750*/  FMUL R0, R2, 1.4426950216293334961 ;  /* 0x3fb8aa3b02007820 */ /* 0x000fcc0000400000 */
[----:B------:R-:W0:Y:S01]  /*28760*/  MUFU.EX2 R0, R0 ;  /* 0x0000000000007308 */ /* 0x000e220000000800 */
[----:B---3--:R-:W-:Y:S01]  /*28770*/  HMMA.16816.F32.BF16 R12, R24, R14, R20 ;  /* 0x0000000e180c723c */ /* 0x008fe20000041814 */
[----:B------:R-:W2:Y:S01]  /*28780*/  LDL.LU.64 R22, [R1+0x18f0] ;  /* 0x0018f00001167983 */ /* 0x000ea20000300a00 */
[----:B0-----:R-:W-:Y:S11]  /*28790*/  STL [R1+0x390], R0 ;  /* 0x0003900001007387 */ /* 0x001ff60000100800 */
[----:B------:R-:W-:Y:S10]  /*287a0*/  @!UPT UIADD3 URZ, URZ, URZ, URZ ;  /* 0x0000003f3f3ff290 */ /* 0x000ff4000fffe03f */
[----:B------:R0:W-:Y:S01]  /*287b0*/  STL.64 [R1+0x208], R14 ;  /* 0x0002080e01007387 */ /* 0x0001e20000100a00 */
[----:B------:R-:W-:Y:S01]  /*287c0*/  MOV R20, R12 ;  /* 0x0000000c00147202 */ /* 0x000fe20000000f00 */
[----:B------:R-:W-:Y:S02]  /*287d0*/  IMAD.MOV.U32 R21, RZ, RZ, R13 ;  /* 0x000000ffff157224 */ /* 0x000fe400078e000d */
[----:B0-----:R-:W3:Y:S01]  /*287e0*/  LDL.LU.64 R14, [R1+0x18e8] ;  /* 0x0018e800010e7983 */ /* 0x001ee20000300a00 */
[----:B------:R-:W5:Y:S03]  /*287f0*/  LDL.LU R28, [R1+0x6b4] ;  /* 0x0006b400011c7983 */ /* 0x000f660000300800 */
[----:B--2---:R-:W-:Y:S01]  /*28800*/  STL.64 [R1+0x18a0], R22 ;  /* 0x0018a01601007387 */ /* 0x004fe20000100a00 */
[----:B------:R-:W-:Y:S02]  /*28810*/  STL.64 [R1+0x1898], R20 ;  /* 0x0018981401007387 */ /* 0x000fe40000100a00 */
[----:B------:R-:W2:Y:S02]  /*28820*/  LDL.LU R5, [R1+0x6b8] ;  /* 0x0006b80001057983 */ /* 0x000ea40000300800 */
[----:B------:R-:W-:-:S04]  /*28830*/  FADD R2, R19, -R16 ;  /* 0x8000001013027221 */ /* 0x000fc80000000000 */
[----:B------:R-:W-:-:S06]  /*28840*/  FMUL R0, R2, 1.4426950216293334961 ;  /* 0x3fb8aa3b02007820 */ /* 0x000fcc0000400000 */
[----:B------:R-:W0:Y:S01]  /*28850*/  MUFU.EX2 R0, R0 ;  /* 0x0000000000007308 */ /* 0x000e220000000800 */
[----:B------:R-:W-:Y:S01]  /*28860*/  STL.64 [R1+0x18d8], R6 ;  /* 0x0018d80601007387 */ /* 0x000fe20000100a00 */
[----:B----4-:R-:W-:-:S03]  /*28870*/  FADD R2, R17, -R16 ;  /* 0x8000001011027221 */ /* 0x010fc60000000000 */
[----:B0-----:R-:W-:Y:S04]  /*28880*/  STL [R1+0x38c], R0 ;  /* 0x00038c0001007387 */ /* 0x001fe80000100800 */
[----:B--2---:R0:W-:Y:S01]  /*28890*/  STL [R1+0x18d0], R5 ;  /* 0x0018d00501007387 */ /* 0x0041e20000100800 */
[----:B------:R-:W2:Y:S03]  /*288a0*/  LDL.LU R4, [R1+0x1f0] ;  /* 0x0001f00001047983 */ /* 0x000ea60000300800 */
[----:B0-----:R-:W2:Y:S01]  /*288b0*/  LDL.LU R5, [R1+0x1f4] ;  /* 0x0001f40001057983 */ /* 0x001ea20000300800 */
[----:B------:R-:W2:Y:S02]  /*288c0*/  LDL.LU R6, [R1+0x1f8] ;  /* 0x0001f80001067983 */ /* 0x000ea40000300800 */
[----:B------:R-:W2:Y:S02]  /*288d0*/  LDL.LU R7, [R1+0x1fc] ;  /* 0x0001fc0001077983 */ /* 0x000ea40000300800 */
[----:B------:R-:W4:Y:S01]  /*288e0*/  LDL.LU R16, [R1+0x1d0] ;  /* 0x0001d00001107983 */ /* 0x000f220000300800 */
[----:B------:R-:W4:Y:S01]  /*288f0*/  LDL.LU R17, [R1+0x1d4] ;  /* 0x0001d40001117983 */ /* 0x000f220000300800 */
[----:B------:R-:W2:Y:S02]  /*28900*/  LDL.LU R18, [R1+0x1d8] ;  /* 0x0001d80001127983 */ /* 0x000ea40000300800 */
[----:B------:R-:W2:Y:S02]  /*28910*/  LDL.LU R19, [R1+0x1dc] ;  /* 0x0001dc0001137983 */ /* 0x000ea40000300800 */
[----:B--2---:R0:W-:Y:S01]  /*28920*/  STL.64 [R1+0x18b8], R18 ;  /* 0x0018b81201007387 */ /* 0x0041e20000100a00 */
[----:B----4-:R-:W-:Y:S03]  /*28930*/  STL.64 [R1+0x18b0], R16 ;  /* 0x0018b01001007387 */ /* 0x010fe60000100a00 */
[----:B0-----:R-:W2:Y:S01]  /*28940*/  LDL.LU.64 R18, [R1+0x18] ;  /* 0x0000180001127983 */ /* 0x001ea20000300a00 */
[----:B------:R-:W4:Y:S01]  /*28950*/  LDL.LU.64 R22, [R1+0x8] ;  /* 0x0000080001167983 */ /* 0x000f220000300a00 */
[----:B------:R-:W-:Y:S01]  /*28960*/  HMMA.16816.F32.BF16 R4, R24, R10, R4 ;  /* 0x0000000a1804723c */ /* 0x000fe20000041804 */
[----:B------:R-:W-:Y:S01]  /*28970*/  MOV R13, R10 ;  /* 0x0000000a000d7202 */ /* 0x000fe20000000f00 */
[----:B------:R-:W-:Y:S01]  /*28980*/  IMAD.MOV.U32 R3, RZ, RZ, R11 ;  /* 0x000000ffff037224 */ /* 0x000fe200078e000b */
[----:B----4-:R0:W-:Y:S01]  /*28990*/  STL.64 [R1+0x18c0], R22 ;  /* 0x0018c01601007387 */ /* 0x0101e20000100a00 */
[----:B------:R-:W2:Y:S02]  /*289a0*/  LDL.LU R20, [R1+0x1e0] ;  /* 0x0001e00001147983 */ /* 0x000ea40000300800 */
[----:B------:R-:W2:Y:S01]  /*289b0*/  LDL.LU R21, [R1+0x1e4] ;  /* 0x0001e40001157983 */ /* 0x000ea20000300800 */
[----:B0-----:R-:W2:Y:S01]  /*289c0*/  LDL.LU R22, [R1+0x1e8] ;  /* 0x0001e80001167983 */ /* 0x001ea20000300800 */
[----:B------:R-:W2:Y:S02]  /*289d0*/  LDL.LU R23, [R1+0x1ec] ;  /* 0x0001ec0001177983 */ /* 0x000ea40000300800 */
[----:B------:R-:W4:Y:S11]  /*289e0*/  LDL.LU.64 R10, [R1+0x18e0] ;  /* 0x0018e000010a7983 */ /* 0x000f360000300a00 */
[----:B------:R-:W-:Y:S03]  /*289f0*/  @!UPT UIADD3 URZ, URZ, URZ, URZ ;  /* 0x0000003f3f3ff290 */ /* 0x000fe6000fffe03f */
[----:B------:R-:W-:Y:S01]  /*28a00*/  MOV R12, R4 ;  /* 0x00000004000c7202 */ /* 0x000fe20000000f00 */
[----:B------:R-:W-:Y:S01]  /*28a10*/  IMAD.MOV.U32 R9, RZ, RZ, R5 ;  /* 0x000000ffff097224 */ /* 0x000fe200078e0005 */
[----:B------:R-:W-:Y:S01]  /*28a20*/  MOV R8, R6 ;  /* 0x0000000600087202 */ /* 0x000fe20000000f00 */
[----:B------:R-:W-:Y:S02]  /*28a30*/  IMAD.MOV.U32 R4, RZ, RZ, R7 ;  /* 0x000000ffff047224 */ /* 0x000fe400078e0007 */
[----:B------:R-:W2:Y:S01]  /*28a40*/  LDL.LU.64 R6, [R1+0x18d8] ;  /* 0x0018d80001067983 */ /* 0x000ea20000300a00 */
[----:B------:R-:W2:Y:S02]  /*28a50*/  LDL.LU R5, [R1+0x18d0] ;  /* 0x0018d00001057983 */ /* 0x000ea40000300800 */
[----:B------:R-:W-:Y:S01]  /*28a60*/  FMUL R0, R2, 1.4426950216293334961 ;  /* 0x3fb8aa3b02007820 */ /* 0x000fe20000400000 */
[----:B----4-:R3:W-:Y:S01]  /*28a70*/  STL.64 [R1+0x1860], R10 ;  /* 0x0018600a01007387 */ /* 0x0107e20000100a00 */
[----:B------:R0:W-:Y:S01]  /*28a80*/  STL.64 [R1+0x1858], R8 ;  /* 0x0018580801007387 */ /* 0x0001e20000100a00 */
[----:B---3--:R-:W-:-:S02]  /*28a90*/  MOV R10, R14 ;  /* 0x0000000e000a7202 */ /* 0x008fc40000000f00 */
[----:B0-----:R-:W3:Y:S01]  /*28aa0*/  LDL.LU R8, [R1+0x1b0] ;  /* 0x0001b00001087983 */ /* 0x001ee20000300800 */
[----:B------:R-:W3:Y:S02]  /*28ab0*/  LDL.LU R9, [R1+0x1b4] ;  /* 0x0001b40001097983 */ /* 0x000ee40000300800 */
[----:B------:R-:W4:Y:S02]  /*28ac0*/  LDL.LU R14, [R1+0x18cc] ;  /* 0x0018cc00010e7983 */ /* 0x000f240000300800 */
[----:B------:R-:W-:Y:S02]  /*28ad0*/  IMAD.MOV.U32 R11, RZ, RZ, R15 ;  /* 0x000000ffff0b7224 */ /* 0x000fe400078e000f */
[----:B------:R-:W4:Y:S01]  /*28ae0*/  LDL.LU R15, [R1+0x18c8] ;  /* 0x0018c800010f7983 */ /* 0x000f220000300800 */
[----:B------:R-:W-:Y:S02]  /*28af0*/  STL [R1+0x16d0], R4 ;  /* 0x0016d00401007387 */ /* 0x000fe40000100800 */
[----:B------:R0:W-:Y:S02]  /*28b00*/  STL [R1+0x1648], R12 ;  /* 0x0016480c01007387 */ /* 0x0001e40000100800 */
[----:B0-----:R-:W3:Y:S01]  /*28b10*/  LDL R12, [R1+0x404] ;  /* 0x00040400010c7983 */ /* 0x001ee20000100800 */
[C---:B--2---:R-:W-:Y:S01]  /*28b20*/  HMMA.16816.F32.BF16 R20, R24.reuse, R18, R20 ;  /* 0x000000121814723c */ /* 0x044fe20000041814 */
[----:B------:R-:W0:Y:S01]  /*28b30*/  MUFU.EX2 R0, R0 ;  /* 0x0000000000007308 */ /* 0x000e220000000800 */
[----:B------:R-:W-:Y:S01]  /*28b40*/  IMAD.MOV.U32 R4, RZ, RZ, R19 ;  /* 0x000000ffff047224 */ /* 0x000fe200078e0013 */
[----:B0-----:R-:W-:Y:S11]  /*28b50*/  STL [R1+0x384], R0 ;  /* 0x0003840001007387 */ /* 0x001ff60000100800 */
[----:B------:R-:W-:Y:S09]  /*28b60*/  @!UPT UIADD3 URZ, URZ, URZ, URZ ;  /* 0x0000003f3f3ff290 */ /* 0x000ff2000fffe03f */
[----:B------:R-:W-:Y:S01]  /*28b70*/  STL.64 [R1+0x2e0], R20 ;  /* 0x0002e01401007387 */ /* 0x000fe20000100a00 */
[----:B------:R0:W-:Y:S03]  /*28b80*/  STL.64 [R1+0x2e8], R22 ;  /* 0x0002e81601007387 */ /* 0x0001e60000100a00 */
[----:B0-----:R-:W2:Y:S01]  /*28b90*/  LDL.LU.64 R22, [R1+0x18c0] ;  /* 0x0018c00001167983 */ /* 0x001ea20000300a00 */
[--C-:B---3--:R-:W-:Y:S01]  /*28ba0*/  FADD R2, R5, -R12.reuse ;  /* 0x8000000c05027221 */ /* 0x108fe20000000000 */
[----:B------:R-:W-:Y:S02]  /*28bb0*/  MOV R5, R18 ;  /* 0x0000001200057202 */ /* 0x000fe40000000f00 */
[----:B------:R-:W2:Y:S01]  /*28bc0*/  LDL.LU.64 R18, [R1+0x18b8] ;  /* 0x0018b80001127983 */ /* 0x000ea20000300a00 */
[----:B------:R-:W2:Y:S02]  /*28bd0*/  LDL.LU.64 R16, [R1+0x18b0] ;  /* 0x0018b00001107983 */ /* 0x000ea40000300a00 */
[----:B----4-:R-:W-:Y:S02]  /*28be0*/  STL.64 [R1+0x1850], R14 ;  /* 0x0018500e01007387 */ /* 0x010fe40000100a00 */
[----:B-----5:R-:W-:Y:S01]  /*28bf0*/  FADD R0, R28, -R12 ;  /* 0x8000000c1c007221 */ /* 0x020fe20000000000 */
[----:B------:R0:W-:Y:S04]  /*28c00*/  STL.64 [R1+0x1848], R12 ;  /* 0x0018480c01007387 */ /* 0x0001e80000100a00 */
[----:B0-----:R-:W3:Y:S01]  /*28c10*/  LDL.LU R12, [R1+0x1c0] ;  /* 0x0001c000010c7983 */ /* 0x001ee20000300800 */
[----:B------:R-:W3:Y:S02]  /*28c20*/  LDL.LU R13, [R1+0x1c4] ;  /* 0x0001c400010d7983 */ /* 0x000ee40000300800 */
[----:B------:R-:W3:Y:S02]  /*28c30*/  LDL.LU R14, [R1+0x1c8] ;  /* 0x0001c800010e7983 */ /* 0x000ee40000300800 */
[----:B------:R-:W3:Y:S01]  /*28c40*/  LDL.LU R15, [R1+0x1cc] ;  /* 0x0001cc00010f7983 */ /* 0x000ee20000300800 */
[----:B--2---:R-:W-:Y:S11]  /*28c50*/  HMMA.16816.F32.BF16 R16, R24, R22, R16 ;  /* 0x000000161810723c */ /* 0x004ff60000041810 */
[----:B------:R-:W-:Y:S11]  /*28c60*/  @!UPT UIADD3 URZ, URZ, URZ, URZ ;  /* 0x0000003f3f3ff290 */ /* 0x000ff6000fffe03f */
[----:B------:R-:W-:Y:S01]  /*28c70*/  @!UPT UIADD3 URZ, URZ, URZ, URZ ;  /* 0x0000003f3f3ff290 */ /* 0x000fe2000fffe03f */
[----:B------:R0:W-:Y:S01]  /*28c80*/  STL.64 [R1+0x2d0], R16 ;  /* 0x0002d01001007387 */ /* 0x0001e20000100a00 */
[----:B------:R1:W-:Y:S01]  /*28c90*/  STL.64 [R1+0x2d8], R18 ;  /* 0x0002d81201007387 */ /* 0x0003e20000100a00 */
[----:B0-----:R-:W-:Y:S02]  /*28ca0*/  MOV R17, R22 ;  /* 0x0000001600117202 */ /* 0x001fe40000000f00 */
[----:B-1----:R-:W2:Y:S01]  /*28cb0*/  LDL.LU.64 R18, [R1+0x18a8] ;  /* 0x0018a80001127983 */ /* 0x002ea20000300a00 */
[----:B------:R-:W-:Y:S02]  /*28cc0*/  IMAD.MOV.U32 R16, RZ, RZ, R23 ;  /* 0x000000ffff107224 */ /* 0x000fe400078e0017 */
[----:B------:R-:W3:Y:S02]  /*28cd0*/  LDL.LU.64 R22, [R1+0x18a0] ;  /* 0x0018a00001167983 */ /* 0x000ee40000300a00 */
[----:B------:R-:W4:Y:S02]  /*28ce0*/  LDL.LU.64 R20, [R1+0x1898] ;  /* 0x0018980001147983 */ /* 0x000f240000300a00 */
[----:B------:R-:W-:-:S02]  /*28cf0*/  FMUL R2, R2, 1.4426950216293334961 ;  /* 0x3fb8aa3b02027820 */ /* 0x000fc40000400000 */
[----:B------:R-:W-:Y:S02]  /*28d00*/  FMUL R0, R0, 1.4426950216293334961 ;  /* 0x3fb8aa3b00007820 */ /* 0x000fe40000400000 */
[----:B------:R-:W0:Y:S08]  /*28d10*/  MUFU.EX2 R28, R2 ;  /* 0x00000002001c7308 */ /* 0x000e300000000800 */
[----:B------:R-:W1:Y:S01]  /*28d20*/  MUFU.EX2 R29, R0 ;  /* 0x00000000001d7308 */ /* 0x000e620000000800 */
[----:B0-----:R-:W-:Y:S01]  /*28d30*/  STL [R1+0x388], R28 ;  /* 0x0003881c01007387 */ /* 0x001fe20000100800 */
[----:B------:R-:W5:Y:S01]  /*28d40*/  LDL.LU R2, [R1+0x6c8] ;  /* 0x0006c80001027983 */ /* 0x000f620000300800 */
[C---:B---3--:R-:W-:Y:S02]  /*28d50*/  HMMA.16816.F32.BF16 R12, R24.reuse, R22, R12 ;  /* 0x00000016180c723c */ /* 0x048fe4000004180c */
[----:B------:R0:W-:Y:S11]  /*28d60*/  STL.64 [R1+0x1748], R22 ;  /* 0x0017481601007387 */ /* 0x0001f60000100a00 */
[----:B------:R-:W-:Y:S10]  /*28d70*/  @!UPT UIADD3 URZ, URZ, URZ, URZ ;  /* 0x0000003f3f3ff290 */ /* 0x000ff4000fffe03f */
[----:B------:R-:W-:Y:S01]  /*28d80*/  STL.64 [R1+0x2c0], R12 ;  /* 0x0002c00c01007387 */ /* 0x000fe20000100a00 */
[----:B------:R-:W-:Y:S02]  /*28d90*/  STL.64 [R1+0x2c8], R14 ;  /* 0x0002c80e01007387 */ /* 0x000fe40000100a00 */
[----:B-1----:R-:W-:Y:S02]  /*28da0*/  STL [R1+0x380], R29 ;  /* 0x0003801d01007387 */ /* 0x002fe40000100800 */
[----:B----4-:R-:W-:Y:S01]  /*28db0*/  STL.64 [R1+0x1740], R20 ;  /* 0x0017401401007387 */ /* 0x010fe20000100a00 */
[----:B0-----:R-:W3:Y:S01]  /*28dc0*/  LDL.LU R22, [R1+0x38] ;  /* 0x0000380001167983 */ /* 0x001ee20000300800 */
[----:B------:R-:W3:Y:S01]  /*28dd0*/  LDL.LU R23, [R1+0x3c] ;  /* 0x00003c0001177983 */ /* 0x000ee20000300800 */
[----:B--2---:R-:W-:Y:S02]  /*28de0*/  HMMA.16816.F32.BF16 R8, R24, R18, R8 ;  /* 0x000000121808723c */ /* 0x004fe40000041808 */
[----:B---3--:R0:W-:Y:S02]  /*28df0*/  STL.64 [R1+0x1788], R22 ;  /* 0x0017881601007387 */ /* 0x0081e40000100a00 */
[----:B0-----:R-:W-:Y:S01]  /*28e00*/  MOV R22, R7 ;  /* 0x0000000700167202 */ /* 0x001fe20000000f00 */
[----:B------:R-:W-:Y:S01]  /*28e10*/  IMAD.MOV.U32 R23, RZ, RZ, R6 ;  /* 0x000000ffff177224 */ /* 0x000fe200078e0006 */
[----:B------:R-:W2:Y:S11]  /*28e20*/  LDL.LU R7, [R1+0x1894] ;  /* 0x0018940001077983 */ /* 0x000eb60000300800 */
[----:B------:R-:W-:Y:S06]  /*28e30*/  @!UPT UIADD3 URZ, URZ, URZ, URZ ;  /* 0x0000003f3f3ff290 */ /* 0x000fec000fffe03f */
[----:B------:R-:W-:Y:S02]  /*28e40*/  STL.64 [R1+0x1f0], R8 ;  /* 0x0001f00801007387 */ /* 0x000fe40000100a00 */
[----:B------:R-:W-:Y:S02]  /*28e50*/  STL.64 [R1+0x1f8], R10 ;  /* 0x0001f80a01007387 */ /* 0x000fe40000100a00 */
[----:B------:R-:W3:Y:S01]  /*28e60*/  LDL.LU R6, [R1+0x1890] ;  /* 0x0018900001067983 */ /* 0x000ee20000300800 */
[----:B------:R-:W-:Y:S01]  /*28e70*/  STL.64 [R1+0x17a0], R22 ;  /* 0x0017a01601007387 */ /* 0x000fe20000100a00 */
[----:B------:R-:W4:Y:S02]  /*28e80*/  LDL.LU R0, [R1+0x6d0] ;  /* 0x0006d00001007983 */ /* 0x000f240000300800 */
[----:B------:R-:W-:Y:S02]  /*28e90*/  STL.64 [R1+0x1780], R18 ;  /* 0x0017801201007387 */ /* 0x000fe40000100a00 */
[----:B------:R0:W-:Y:S02]  /*28ea0*/  STL.64 [R1+0x1778], R16 ;  /* 0x0017781001007387 */ /* 0x0001e40000100a00 */
[----:B0-----:R-:W2:Y:S01]  /*28eb0*/  LDL.LU R16, [R1+0x100] ;  /* 0x0001000001107983 */ /* 0x001ea20000300800 */
[----:B------:R-:W2:Y:S02]  /*28ec0*/  LDL.LU R17, [R1+0x104] ;  /* 0x0001040001117983 */ /* 0x000ea40000300800 */
[----:B------:R-:W2:Y:S02]  /*28ed0*/  LDL.LU R18, [R1+0x108] ;  /* 0x0001080001127983 */ /* 0x000ea40000300800 */
[----:B------:R-:W2:Y:S01]  /*28ee0*/  LDL.LU R19, [R1+0x10c] ;  /* 0x00010c0001137983 */ /* 0x000ea20000300800 */
[----:B------:R-:W2:Y:S01]  /*28ef0*/  LDL.LU R22, [R1+0x58] ;  /* 0x0000580001167983 */ /* 0x000ea20000300800 */
[----:B------:R-:W2:Y:S03]  /*28f00*/  LDL.LU R23, [R1+0x5c] ;  /* 0x00005c0001177983 */ /* 0x000ea60000300800 */
[----:B--2---:R3:W-:Y:S02]  /*28f10*/  STL.64 [R1+0x17b8], R22 ;  /* 0x0017b81601007387 */ /* 0x0047e40000100a00 */
[----:B---3--:R-:W-:Y:S01]  /*28f20*/  MOV R22, R6 ;  /* 0x0000000600167202 */ /* 0x008fe20000000f00 */
[----:B------:R-:W-:Y:S01]  /*28f30*/  IMAD.MOV.U32 R23, RZ, RZ, R7 ;  /* 0x000000ffff177224 */ /* 0x000fe200078e0007 */
[----:B------:R-:W2:Y:S01]  /*28f40*/  LDL.LU R6, [R1+0x188c] ;  /* 0x00188c0001067983 */ /* 0x000ea20000300800 */
[----:B------:R-:W3:Y:S03]  /*28f50*/  LDL.LU R7, [R1+0x1888] ;  /* 0x0018880001077983 */ /* 0x000ee60000300800 */
[----:B------:R-:W-:Y:S01]  /*28f60*/  STL.64 [R1+0x17d0], R22 ;  /* 0x0017d01601007387 */ /* 0x000fe20000100a00 */
[----:B------:R-:W-:Y:S02]  /*28f70*/  STL.64 [R1+0x1798], R18 ;  /* 0x0017981201007387 */ /* 0x000fe40000100a00 */
[----:B------:R0:W-:Y:S02]  /*28f80*/  STL.64 [R1+0x1790], R16 ;  /* 0x0017901001007387 */ /* 0x0001e40000100a00 */
[----:B0-----:R-:W4:Y:S01]  /*28f90*/  LDL.LU R16, [R1+0x110] ;  /* 0x0001100001107983 */ /* 0x001f220000300800 */
[----:B------:R-:W4:Y:S02]  /*28fa0*/  LDL.LU R17, [R1+0x114] ;  /* 0x0001140001117983 */ /* 0x000f240000300800 */
[----:B------:R-:W4:Y:S02]  /*28fb0*/  LDL.LU R18, [R1+0x118] ;  /* 0x0001180001127983 */ /* 0x000f240000300800 */
[----:B------:R-:W4:Y:S02]  /*28fc0*/  LDL.LU R19, [R1+0x11c] ;  /* 0x00011c0001137983 */ /* 0x000f240000300800 */
[----:B--2---:R-:W-:Y:S01]  /*28fd0*/  IMAD.MOV.U32 R23, RZ, RZ, R6 ;  /* 0x000000ffff177224 */ /* 0x004fe200078e0006 */
[----:B---3--:R-:W-:-:S02]  /*28fe0*/  MOV R22, R7 ;  /* 0x0000000700167202 */ /* 0x008fc40000000f00 */
[----:B------:R-:W2:Y:S01]  /*28ff0*/  LDL.LU R7, [R1+0x1884] ;  /* 0x0018840001077983 */ /* 0x000ea20000300800 */
[----:B------:R-:W3:Y:S02]  /*29000*/  LDL.LU R6, [R1+0x1880] ;  /* 0x0018800001067983 */ /* 0x000ee40000300800 */
[----:B------:R-:W-:Y:S01]  /*29010*/  STL.64 [R1+0x17e8], R22 ;  /* 0x0017e81601007387 */ /* 0x000fe20000100a00 */
[----:B----4-:R-:W-:Y:S01]  /*29020*/  STL.64 [R1+0x17b0], R18 ;  /* 0x0017b01201007387 */ /* 0x010fe20000100a00 */
[----:B------:R0:W-:Y:S03]  /*29030*/  STL.64 [R1+0x17a8], R16 ;  /* 0x0017a81001007387 */ /* 0x0001e60000100a00 */
[----:B0-----:R-:W4:Y:S01]  /*29040*/  LDL.LU R16, [R1+0x120] ;  /* 0x0001200001107983 */ /* 0x001f220000300800 */
[----:B------:R-:W4:Y:S02]  /*29050*/  LDL.LU R17, [R1+0x124] ;  /* 0x0001240001117983 */ /* 0x000f240000300800 */
[----:B------:R-:W2:Y:S02]  /*29060*/  LDL.LU R18, [R1+0x128] ;  /* 0x0001280001127983 */ /* 0x000ea40000300800 */
[----:B------:R-:W2:Y:S01]  /*29070*/  LDL.LU R19, [R1+0x12c] ;  /* 0x00012c0001137983 */ /* 0x000ea20000300800 */
[----:B------:R-:W2:Y:S01]  /*29080*/  LDL.LU R22, [R1+0x88] ;  /* 0x0000880001167983 */ /* 0x000ea20000300800 */
[----:B------:R-:W2:Y:S03]  /*29090*/  LDL.LU R23, [R1+0x8c] ;  /* 0x00008c0001177983 */ /* 0x000ea60000300800 */
[----:B--2---:R-:W-:Y:S01]  /*290a0*/  STL.64 [R1+0x1800], R22 ;  /* 0x0018001601007387 */ /* 0x004fe20000100a00 */
[----:B------:R-:W-:Y:S02]  /*290b0*/  STL.64 [R1+0x17c8], R18 ;  /* 0x0017c81201007387 */ /* 0x000fe40000100a00 */
[----:B----4-:R0:W-:Y:S02]  /*290c0*/  STL.64 [R1+0x17c0], R16 ;  /* 0x0017c01001007387 */ /* 0x0101e40000100a00 */
[----:B0-----:R-:W2:Y:S01]  /*290d0*/  LDL.LU R16, [R1+0x140] ;  /* 0x0001400001107983 */ /* 0x001ea20000300800 */
[----:B------:R-:W2:Y:S02]  /*290e0*/  LDL.LU R17, [R1+0x144] ;  /* 0x0001440001117983 */ /* 0x000ea40000300800 */
[----:B------:R-:W4:Y:S02]  /*290f0*/  LDL.LU R18, [R1+0x148] ;  /* 0x0001480001127983 */ /* 0x000f240000300800 */
[----:B------:R-:W4:Y:S01]  /*29100*/  LDL.LU R19, [R1+0x14c] ;  /* 0x00014c0001137983 */ /* 0x000f220000300800 */
[----:B---3--:R-:W-:Y:S01]  /*29110*/  MOV R22, R6 ;  /* 0x0000000600167202 */ /* 0x008fe20000000f00 */
[----:B------:R-:W-:Y:S01]  /*29120*/  IMAD.MOV.U32 R23, RZ, RZ, R7 ;  /* 0x000000ffff177224 */ /* 0x000fe200078e0007 */
[----:B------:R-:W3:Y:S01]  /*29130*/  LDL.LU R6, [R1+0x187c] ;  /* 0x00187c0001067983 */ /* 0x000ee20000300800 */
[----:B------:R-:W3:Y:S02]  /*29140*/  LDL.LU R7, [R1+0x1878] ;  /* 0x0018780001077983 */ /* 0x000ee40000300800 */
[----:B------:R-:W3:Y:S02]  /*29150*/  LDL.LU R12, [R1+0x190] ;  /* 0x00019000010c7983 */ /* 0x000ee40000300800 */
[----:B------:R-:W3:Y:S01]  /*29160*/  LDL.LU R13, [R1+0x194] ;  /* 0x00019400010d7983 */ /* 0x000ee20000300800 */
[----:B------:R-:W3:Y:S01]  /*29170*/  LDL.LU R14, [R1+0x198] ;  /* 0x00019800010e7983 */ /* 0x000ee20000300800 */
[----:B------:R-:W3:Y:S02]  /*29180*/  LDL.LU R15, [R1+0x19c] ;  /* 0x00019c00010f7983 */ /* 0x000ee40000300800 */
[----:B------:R-:W3:Y:S02]  /*29190*/  LDL.LU R8, [R1+0x1a0] ;  /* 0x0001a00001087983 */ /* 0x000ee40000300800 */
[----:B------:R-:W3:Y:S01]  /*291a0*/  LDL.LU R9, [R1+0x1a4] ;  /* 0x0001a40001097983 */ /* 0x000ee20000300800 */
[----:B------:R-:W3:Y:S01]  /*291b0*/  LDL.LU R10, [R1+0x1a8] ;  /* 0x0001a800010a7983 */ /* 0x000ee20000300800 */
[----:B------:R-:W3:Y:S03]  /*291c0*/  LDL.LU R11, [R1+0x1ac] ;  /* 0x0001ac00010b7983 */ /* 0x000ee60000300800 */
[----:B----4-:R3:W-:Y:S01]  /*291d0*/  STL.64 [R1+0x17e0], R18 ;  /* 0x0017e01201007387 */ /* 0x0107e20000100a00 */
[----:B--2---:R0:W-:Y:S01]  /*291e0*/  STL.64 [R1+0x17d8], R16 ;  /* 0x0017d81001007387 */ /* 0x0041e20000100a00 */
[----:B---3--:R-:W-:-:S02]  /*291f0*/  MOV R18, R7 ;  /* 0x0000000700127202 */ /* 0x008fc40000000f00 */
[----:B0-----:R-:W2:Y:S01]  /*29200*/  LDL.LU R16, [R1+0x150] ;  /* 0x0001500001107983 */ /* 0x001ea20000300800 */
[----:B------:R-:W2:Y:S02]  /*29210*/  LDL.LU R17, [R1+0x154] ;  /* 0x0001540001117983 */ /* 0x000ea40000300800 */
[----:B------:R-:W3:Y:S02]  /*29220*/  LDL.LU R7, [R1+0x1874] ;  /* 0x0018740001077983 */ /* 0x000ee40000300800 */
[----:B------:R-:W-:Y:S02]  /*29230*/  IMAD.MOV.U32 R19, RZ, RZ, R6 ;  /* 0x000000ffff137224 */ /* 0x000fe400078e0006 */
[----:B------:R-:W4:Y:S01]  /*29240*/  LDL.LU R6, [R1+0x1870] ;  /* 0x0018700001067983 */ /* 0x000f220000300800 */
[----:B------:R-:W2:Y:S02]  /*29250*/  LDL R20, [R1+0x390] ;  /* 0x0003900001147983 */ /* 0x000ea40000100800 */
[----:B------:R-:W2:Y:S02]  /*29260*/  LDL R21, [R1+0x398] ;  /* 0x0003980001157983 */ /* 0x000ea40000100800 */
[----:B------:R0:W-:Y:S01]  /*29270*/  STL.64 [R1+0x1828], R22 ;  /* 0x0018281601007387 */ /* 0x0001e20000100a00 */
[----:B--2---:R1:W-:Y:S01]  /*29280*/  STL.64 [R1+0x1820], R20 ;  /* 0x0018201401007387 */ /* 0x0043e20000100a00 */
[----:B0-----:R-:W2:Y:S03]  /*29290*/  LDL.LU.64 R22, [R1+0xa8] ;  /* 0x0000a80001167983 */ /* 0x001ea60000300a00 */
[----:B--2---:R0:W-:Y:S01]  /*292a0*/  STL.64 [R1+0x1840], R22 ;  /* 0x0018401601007387 */ /* 0x0041e20000100a00 */
[----:B-1----:R-:W2:Y:S02]  /*292b0*/  LDL.LU R20, [R1+0x180] ;  /* 0x0001800001147983 */ /* 0x002ea40000300800 */
[----:B------:R-:W2:Y:S01]  /*292c0*/  LDL.LU R21, [R1+0x184] ;  /* 0x0001840001157983 */ /* 0x000ea20000300800 */
[----:B0-----:R-:W2:Y:S01]  /*292d0*/  LDL.LU R22, [R1+0x188] ;  /* 0x0001880001167983 */ /* 0x001ea20000300800 */
[----:B------:R-:W2:Y:S02]  /*292e0*/  LDL.LU R23, [R1+0x18c] ;  /* 0x00018c0001177983 */ /* 0x000ea40000300800 */
[----:B------:R-:W-:Y:S02]  /*292f0*/  STL.64 [R1+0x17f8], R18 ;  /* 0x0017f81201007387 */ /* 0x000fe40000100a00 */
[----:B------:R0:W-:Y:S02]  /*29300*/  STL.64 [R1+0x17f0], R16 ;  /* 0x0017f01001007387 */ /* 0x0001e40000100a00 */
[----:B0-----:R-:W2:Y:S01]  /*29310*/  LDL.LU R16, [R1+0x160] ;  /* 0x0001600001107983 */ /* 0x001ea20000300800 */
[----:B------:R-:W2:Y:S02]  /*29320*/  LDL.LU R17, [R1+0x164] ;  /* 0x0001640001117983 */ /* 0x000ea40000300800 */
[----:B------:R-:W2:Y:S02]  /*29330*/  LDL.LU R18, [R1+0x168] ;  /* 0x0001680001127983 */ /* 0x000ea40000300800 */
[----:B------:R-:W2:Y:S02]  /*29340*/  LDL.LU R19, [R1+0x16c] ;  /* 0x00016c0001137983 */ /* 0x000ea40000300800 */
[----:B--2---:R4:W-:Y:S01]  /*29350*/  STL.64 [R1+0x1810], R18 ;  /* 0x0018101201007387 */ /* 0x0049e20000100a00 */
[----:B------:R0:W-:Y:S01]  /*29360*/  STL.64 [R1+0x1808], R16 ;  /* 0x0018081001007387 */ /* 0x0001e20000100a00 */
[----:B----4-:R-:W-:-:S02]  /*29370*/  MOV R18, R6 ;  /* 0x0000000600127202 */ /* 0x010fc40000000f00 */
[----:B0-----:R-:W2:Y:S01]  /*29380*/  LDL.LU R16, [R1+0x170] ;  /* 0x0001700001107983 */ /* 0x001ea20000300800 */
[----:B------:R-:W2:Y:S02]  /*29390*/  LDL.LU R17, [R1+0x174] ;  /* 0x0001740001117983 */ /* 0x000ea40000300800 */
[----:B------:R-:W4:Y:S02]  /*293a0*/  LDL.LU R6, [R1+0x186c] ;  /* 0x00186c0001067983 */ /* 0x000f240000300800 */
[----:B---3--:R-:W-:Y:S02]  /*293b0*/  IMAD.MOV.U32 R19, RZ, RZ, R7 ;  /* 0x000000ffff137224 */ /* 0x008fe400078e0007 */
[----:B------:R-:W4:Y:S03]  /*293c0*/  LDL.LU R7, [R1+0x1868] ;  /* 0x0018680001077983 */ /* 0x000f260000300800 */
[----:B------:R-:W-:Y:S01]  /*293d0*/  STL.64 [R1+0x1838], R18 ;  /* 0x0018381201007387 */ /* 0x000fe20000100a00 */
[C---:B----4-:R-:W-:Y:S01]  /*293e0*/  HMMA.16816.F32.BF16 R8, R24.reuse, R6, R8 ;  /* 0x000000061808723c */ /* 0x050fe20000041808 */
        /* <DEDUP_REMOVED lines=9> */
[----:B------:R-:W4:Y:S01]  /*29480*/  LDL.LU.64 R8, [R1+0x1858] ;  /* 0x0018580001087983 */ /* 0x000f220000300a00 */
[C---:B---3--:R-:W-:Y:S11]  /*29490*/  HMMA.16816.F32.BF16 R12, R24.reuse, R10, R12 ;  /* 0x0000000a180c723c */ /* 0x048ff6000004180c */
[----:B------:R-:W-:Y:S11]  /*294a0*/  @!UPT UIADD3 URZ, URZ, URZ, URZ ;  /* 0x0000003f3f3ff290 */ /* 0x000ff6000fffe03f */
[----:B------:R-:W-:Y:S01]  /*294b0*/  @!UPT UIADD3 URZ, URZ, URZ, URZ ;  /* 0x0000003f3f3ff290 */ /* 0x000fe2000fffe03f */
[----:B------:R-:W-:Y:S01]  /*294c0*/  STL.64 [R1+0x1d0], R12 ;  /* 0x0001d00c01007387 */ /* 0x000fe20000100a00 */
[----:B------:R0:W-:Y:S03]  /*294d0*/  STL.64 [R1+0x1d8], R14 ;  /* 0x0001d80e01007387 */ /* 0x0001e60000100a00 */
[----:B0-----:R-:W3:Y:S01]  /*294e0*/  LDL.LU.64 R14, [R1+0x1850] ;  /* 0x00185000010e7983 */ /* 0x001ee20000300a00 */
[----:B------:R-:W2:Y:S02]  /*294f0*/  LDL.LU.64 R12, [R1+0x1848] ;  /* 0x00184800010c7983 */ /* 0x000ea40000300a00 */
[----:B------:R-:W-:Y:S02]  /*29500*/  STL.64 [R1+0x1718], R10 ;  /* 0x0017180a01007387 */ /* 0x000fe40000100a00 */
[----:B----4-:R0:W-:Y:S02]  /*29510*/  STL.64 [R1+0x1710], R8 ;  /* 0x0017100801007387 */ /* 0x0101e40000100a00 */
[----:B0-----:R-:W4:Y:S04]  /*29520*/  LDL R8, [R1+0x384] ;  /* 0x0003840001087983 */ /* 0x001f280000100800 */
[----:B------:R-:W4:Y:S01]  /*29530*/  LDL R9, [R1+0x38c] ;  /* 0x00038c0001097983 */ /* 0x000f220000100800 */
[C---:B---3--:R-:W-:Y:S11]  /*29540*/  HMMA.16816.F32.BF16 R20, R24.reuse, R14, R20 ;  /* 0x0000000e1814723c */ /* 0x048ff60000041814 */
[----:B------:R-:W-:Y:S11]  /*29550*/  @!UPT UIADD3 URZ, URZ, URZ, URZ ;  /* 0x0000003f3f3ff290 */ /* 0x000ff6000fffe03f */
[----:B------:R-:W-:Y:S01]  /*29560*/  @!UPT UIADD3 URZ, URZ, URZ, URZ ;  /* 0x0000003f3f3ff290 */ /* 0x000fe2000fffe03f */
[----:B------:R-:W-:Y:S01]  /*29570*/  STL.64 [R1+0x1c0], R20 ;  /* 0x0001c01401007387 */ /* 0x000fe20000100a00 */
[----:B------:R0:W-:Y:S03]  /*29580*/  STL.64 [R1+0x1c8], R22 ;  /* 0x0001c81601007387 */ /* 0x0001e60000100a00 */
[----:B0-----:R-:W3:Y:S01]  /*29590*/  LDL.LU.64 R22, [R1+0x1840] ;  /* 0x0018400001167983 */ /* 0x001ee20000300a00 */
[----:B--2---:R-:W-:Y:S01]  /*295a0*/  MOV R10, R13 ;  /* 0x0000000d000a7202 */ /* 0x004fe20000000f00 */
[----:B------:R-:W-:Y:S01]  /*295b0*/  IMAD.MOV.U32 R11, RZ, RZ, R3 ;  /* 0x000000ffff0b7224 */ /* 0x000fe200078e0003 */
[----:B---3--:R-:W-:Y:S01]  /*295c0*/  HMMA.16816.F32.BF16 R24, R24, R22, R16 ;  /* 0x000000161818723c */ /* 0x008fe20000041810 */
[----:B------:R-:W2:Y:S01]  /*295d0*/  LDL.LU.64 R18, [R1+0x1838] ;  /* 0x0018380001127983 */ /* 0x000ea20000300a00 */
[----:B------:R-:W2:Y:S01]  /*295e0*/  LDL.LU.64 R16, [R1+0x1830] ;  /* 0x0018300001107983 */ /* 0x000ea20000300a00 */
[----:B------:R-:W-:Y:S01]  /*295f0*/  MOV R3, R22 ;  /* 0x0000001600037202 */ /* 0x000fe20000000f00 */
[----:B------:R-:W-:Y:S11]  /*29600*/  IMAD.MOV.U32 R13, RZ, RZ, R23 ;  /* 0x000000ffff0d7224 */ /* 0x000ff600078e0017 */
[----:B------:R-:W-:Y:S08]  /*29610*/  @!UPT UIADD3 URZ, URZ, URZ, URZ ;  /* 0x0000003f3f3ff290 */ /* 0x000ff0000fffe03f */
[----:B------:R-:W-:Y:S01]  /*29620*/  STL.64 [R1+0x2b0], R24 ;  /* 0x0002b01801007387 */ /* 0x000fe20000100a00 */
[----:B------:R0:W-:Y:S02]  /*29630*/  STL.64 [R1+0x2b8], R26 ;  /* 0x0002b81a01007387 */ /* 0x0001e40000100a00 */
[----:B------:R-:W2:Y:S02]  /*29640*/  LDL.LU.64 R22, [R1+0x1828] ;  /* 0x0018280001167983 */ /* 0x000ea40000300a00 */
[----:B------:R-:W3:Y:S01]  /*29650*/  LDL.LU.64 R20, [R1+0x1820] ;  /* 0x0018200001147983 */ /* 0x000ee20000300a00 */
[----:B0-----:R-:W2:Y:S04]  /*29660*/  LDL R26, [R1+0x394] ;  /* 0x00039400011a7983 */ /* 0x001ea80000100800 */
[----:B------:R-:W2:Y:S01]  /*29670*/  LDL R27, [R1+0x39c] ;  /* 0x00039c00011b7983 */ /* 0x000ea20000100800 */
[----:B----4-:R-:W-:Y:S01]  /*29680*/  F2FP.BF16.PACK_AB R25, R8, R9 ;  /* 0x000000090819723e */ /* 0x010fe200000010ff */
[----:B------:R-:W-:Y:S02]  /*29690*/  STL.64 [R1+0x1708], R14 ;  /* 0x0017080e01007387 */ /* 0x000fe40000100a00 */
[----:B------:R0:W-:Y:S02]  /*296a0*/  STL.64 [R1+0x1700], R12 ;  /* 0x0017000c01007387 */ /* 0x0001e40000100a00 */
[----:B0-----:R-:W4:Y:S01]  /*296b0*/  LDL.LU R12, [R1+0xf0] ;  /* 0x0000f000010c7983 */ /* 0x001f220000300800 */
[----:B------:R-:W4:Y:S02]  /*296c0*/  LDL.LU R13, [R1+0xf4] ;  /* 0x0000f400010d7983 */ /* 0x000f240000300800 */
[----:B------:R-:W4:Y:S02]  /*296d0*/  LDL.LU R14, [R1+0xf8] ;  /* 0x0000f800010e7983 */ /* 0x000f240000300800 */
[----:B------:R-:W4:Y:S01]  /*296e0*/  LDL.LU R15, [R1+0xfc] ;  /* 0x0000fc00010f7983 */ /* 0x000f220000300800 */
[----:B--2---:R-:W-:Y:S01]  /*296f0*/  F2FP.BF16.PACK_AB R24, R26, R27 ;  /* 0x0000001b1a18723e */ /* 0x004fe200000010ff */
[----:B---3--:R-:W-:Y:S01]  /*29700*/  F2FP.BF16.PACK_AB R26, R20, R21 ;  /* 0x00000015141a723e */ /* 0x008fe200000010ff */
[----:B------:R-:W-:-:S02]  /*29710*/  F2FP.BF16.PACK_AB R27, R29, R28 ;  /* 0x0000001c1d1b723e */ /* 0x000fc400000010ff */
[----:B------:R-:W2:Y:S01]  /*29720*/  LDL.LU R29, [R1+0x181c] ;  /* 0x00181c00011d7983 */ /* 0x000ea20000300800 */
[----:B------:R-:W3:Y:S04]  /*29730*/  LDL.LU R28, [R1+0x1818] ;  /* 0x00181800011c7983 */ /* 0x000ee80000300800 */
        /* <DEDUP_REMOVED lines=42> */
[----:B------:R-:W-:Y:S01]  /*299e0*/  FADD R0, R0, -R29 ;  /* 0x8000001d00007221 */ /* 0x000fe20000000000 */
[----:B----4-:R-:W-:Y:S03]  /*299f0*/  HMMA.16816.F32.BF16 R8, R24, R10, R12 ;  /* 0x0000000a1808723c */ /* 0x010fe6000004180c */
[----:B------:R-:W-:-:S05]  /*29a00*/  FMUL R0, R0, 1.4426950216293334961 ;  /* 0x3fb8aa3b00007820 */ /* 0x000fca0000400000 */
[----:B--2---:R-:W-:Y:S01]  /*29a10*/  HMMA.16816.F32.BF16 R20, R24, R22, R16 ;  /* 0x000000161814723c */ /* 0x004fe20000041810 */
[----:B------:R-:W2:Y:S01]  /*29a20*/  LDL.LU.64 R18, [R1+0x1780] ;  /* 0x0017800001127983 */ /* 0x000ea20000300a00 */
[----:B------:R-:W4:Y:S01]  /*29a30*/  LDL.LU.64 R16, [R1+0x1778] ;  /* 0x0017780001107983 */ /* 0x000f220000300a00 */
[----:B------:R-:W0:Y:S11]  /*29a40*/  MUFU.EX2 R0, R0 ;  /* 0x0000000000007308 */ /* 0x000e360000000800 */
[----:B------:R-:W-:Y:S09]  /*29a50*/  @!UPT UIADD3 URZ, URZ, URZ, URZ ;  /* 0x0000003f3f3ff290 */ /* 0x000ff2000fffe03f */
[----:B------:R-:W-:Y:S01]  /*29a60*/  STL.64 [R1+0x150], R20 ;  /* 0x0001501401007387 */ /* 0x000fe20000100a00 */
[----:B------:R4:W-:Y:S02]  /*29a70*/  STL.64 [R1+0x158], R22 ;  /* 0x0001581601007387 */ /* 0x0009e40000100a00 */
[----:B0-----:R-:W-:Y:S01]  /*29a80*/  STL [R1+0x37c], R0 ;  /* 0x00037c0001007387 */ /* 0x001fe20000100800 */
[----:B----4-:R-:W-:Y:S01]  /*29a90*/  MOV R22, R17 ;  /* 0x0000001100167202 */ /* 0x010fe20000000f00 */
[----:B------:R-:W-:-:S05]  /*29aa0*/  IMAD.MOV.U32 R23, RZ, RZ, R16 ;  /* 0x000000ffff177224 */ /* 0x000fca00078e0010 */
[----:B------:R0:W-:Y:S01]  /*29ab0*/  STL.64 [R1+0x1760], R22 ;  /* 0x0017601601007387 */ /* 0x0001e20000100a00 */
[----:B------:R-:W-:Y:S02]  /*29ac0*/  STL.64 [R1+0x140], R8 ;  /* 0x0001400801007387 */ /* 0x000fe40000100a00 */
[----:B------:R-:W-:Y:S02]  /*29ad0*/  STL.64 [R1+0x148], R10 ;  /* 0x0001480a01007387 */ /* 0x000fe40000100a00 */
[----:B------:R-:W4:Y:S01]  /*29ae0*/  LDL.LU R21, [R1+0x6c4] ;  /* 0x0006c40001157983 */ /* 0x000f220000300800 */
[----:B0-----:R-:W-:Y:S02]  /*29af0*/  MOV R22, R5 ;  /* 0x0000000500167202 */ /* 0x001fe40000000f00 */
[----:B------:R-:W2:Y:S01]  /*29b00*/  LDL.LU R5, [R1+0x6e4] ;  /* 0x0006e40001057983 */ /* 0x000ea20000300800 */
[----:B------:R-:W-:Y:S02]  /*29b10*/  STL.64 [R1+0x1770], R6 ;  /* 0x0017700601007387 */ /* 0x000fe40000100a00 */
[----:B------:R-:W-:Y:S01]  /*29b20*/  IMAD.MOV.U32 R23, RZ, RZ, R4 ;  /* 0x000000ffff177224 */ /* 0x000fe200078e0004 */
[----:B--2---:R0:W-:Y:S01]  /*29b30*/  STL [R1+0x1768], R5 ;  /* 0x0017680501007387 */ /* 0x0041e20000100800 */
[----:B------:R-:W2:Y:S03]  /*29b40*/  LDL.LU R4, [R1+0xe0] ;  /* 0x0000e00001047983 */ /* 0x000ea60000300800 */
[----:B0-----:R-:W2:Y:S01]  /*29b50*/  LDL.LU R5, [R1+0xe4] ;  /* 0x0000e40001057983 */ /* 0x001ea20000300800 */
[----:B------:R-:W2:Y:S02]  /*29b60*/  LDL.LU R6, [R1+0xe8] ;  /* 0x0000e80001067983 */ /* 0x000ea40000300800 */
[----:B------:R-:W2:Y:S02]  /*29b70*/  LDL.LU R7, [R1+0xec] ;  /* 0x0000ec0001077983 */ /* 0x000ea40000300800 */
[----:B------:R-:W2:Y:S01]  /*29b80*/  LDL.LU R16, [R1+0x6e0] ;  /* 0x0006e00001107983 */ /* 0x000ea20000300800 */
[----:B------:R-:W2:Y:S01]  /*29b90*/  LDL.LU R17, [R1+0x6d8] ;  /* 0x0006d80001117983 */ /* 0x000ea20000300800 */
[----:B------:R-:W-:Y:S03]  /*29ba0*/  STL.64 [R1+0x1758], R18 ;  /* 0x0017581201007387 */ /* 0x000fe60000100a00 */
[----:B--2---:R0:W-:Y:S04]  /*29bb0*/  STL.64 [R1+0x1750], R16 ;  /* 0x0017501001007387 */ /* 0x0041e80000100a00 */
[----:B0-----:R-:W2:Y:S01]  /*29bc0*/  LDL.LU R16, [R1+0xd0] ;  /* 0x0000d00001107983 */ /* 0x001ea20000300800 */
[----:B------:R-:W2:Y:S02]  /*29bd0*/  LDL.LU R17, [R1+0xd4] ;  /* 0x0000d40001117983 */ /* 0x000ea40000300800 */
[----:B------:R-:W2:Y:S02]  /*29be0*/  LDL.LU R18, [R1+0xd8] ;  /* 0x0000d80001127983 */ /* 0x000ea40000300800 */
[----:B------:R-:W2:Y:S01]  /*29bf0*/  LDL.LU R19, [R1+0xdc] ;  /* 0x0000dc0001137983 */ /* 0x000ea20000300800 */
[----:B------:R-:W2:Y:S01]  /*29c00*/  LDL.LU R8, [R1+0x220] ;  /* 0x0002200001087983 */ /* 0x000ea20000300800 */
[----:B------:R-:W2:Y:S02]  /*29c10*/  LDL.LU R9, [R1+0x224] ;  /* 0x0002240001097983 */ /* 0x000ea40000300800 */
[----:B------:R-:W2:Y:S02]  /*29c20*/  LDL.LU R10, [R1+0x228] ;  /* 0x00022800010a7983 */ /* 0x000ea40000300800 */
[----:B------:R-:W2:Y:S02]  /*29c30*/  LDL.LU R11, [R1+0x22c] ;  /* 0x00022c00010b7983 */ /* 0x000ea40000300800 */
[----:B-----5:R-:W-:-:S04]  /*29c40*/  FADD R2, R2, -R29 ;  /* 0x8000001d02027221 */ /* 0x020fc80000000000 */
[----:B------:R-:W-:Y:S02]  /*29c50*/  FMUL R0, R2, 1.4426950216293334961 ;  /* 0x3fb8aa3b02007820 */ /* 0x000fe40000400000 */
[----:B----4-:R-:W-:Y:S01]  /*29c60*/  FADD R2, R21, -R29 ;  /* 0x8000001d15027221 */ /* 0x010fe20000000000 */
[----:B--2---:R-:W-:Y:S01]  /*29c70*/  STL.64 [R1+0x1728], R10 ;  /* 0x0017280a01007387 */ /* 0x004fe20000100a00 */
[----:B------:R0:W-:Y:S03]  /*29c80*/  STL.64 [R1+0x1720], R8 ;  /* 0x0017200801007387 */ /* 0x0001e60000100a00 */
[----:B0-----:R-:W2:Y:S01]  /*29c90*/  LDL.LU R8, [R1+0xb0] ;  /* 0x0000b00001087983 */ /* 0x001ea20000300800 */
[----:B------:R-:W2:Y:S02]  /*29ca0*/  LDL.LU R9, [R1+0xb4] ;  /* 0x0000b40001097983 */ /* 0x000ea40000300800 */
[----:B------:R-:W4:Y:S02]  /*29cb0*/  LDL.LU R10, [R1+0xb8] ;  /* 0x0000b800010a7983 */ /* 0x000f240000300800 */
[----:B------:R-:W4:Y:S01]  /*29cc0*/  LDL.LU R11, [R1+0xbc] ;  /* 0x0000bc00010b7983 */ /* 0x000f220000300800 */
[C---:B------:R-:W-:Y:S01]  /*29cd0*/  HMMA.16816.F32.BF16 R20, R24.reuse, R22, R4 ;  /* 0x000000161814723c */ /* 0x040fe20000041804 */
[----:B------:R-:W0:Y:S01]  /*29ce0*/  MUFU.EX2 R0, R0 ;  /* 0x0000000000007308 */ /* 0x000e220000000800 */
[----:B----4-:R-:W-:Y:S01]  /*29cf0*/  STL.64 [R1+0x1738], R10 ;  /* 0x0017380a01007387 */ /* 0x010fe20000100a00 */
[----:B--2---:R1:W-:Y:S03]  /*29d00*/  STL.64 [R1+0x1730], R8 ;  /* 0x0017300801007387 */ /* 0x0043e60000100a00 */
[----:B-1----:R-:W2:Y:S01]  /*29d10*/  LDL.LU R8, [R1+0xc0] ;  /* 0x0000c00001087983 */ /* 0x002ea20000300800 */
[----:B------:R-:W2:Y:S02]  /*29d20*/  LDL.LU R9, [R1+0xc4] ;  /* 0x0000c40001097983 */ /* 0x000ea40000300800 */
[----:B------:R-:W2:Y:S02]  /*29d30*/  LDL.LU R10, [R1+0xc8] ;  /* 0x0000c800010a7983 */ /* 0x000ea40000300800 */
[----:B------:R-:W2:Y:S01]  /*29d40*/  LDL.LU R11, [R1+0xcc] ;  /* 0x0000cc00010b7983 */ /* 0x000ea20000300800 */
[----:B------:R-:W4:Y:S01]  /*29d50*/  LDL.LU R12, [R1+0x210] ;  /* 0x00021000010c7983 */ /* 0x000f220000300800 */
[----:B------:R-:W4:Y:S02]  /*29d60*/  LDL.LU R13, [R1+0x214] ;  /* 0x00021400010d7983 */ /* 0x000f240000300800 */
[----:B------:R-:W4:Y:S02]  /*29d70*/  LDL.LU R14, [R1+0x218] ;  /* 0x00021800010e7983 */ /* 0x000f240000300800 */
[----:B------:R-:W4:Y:S01]  /*29d80*/  LDL.LU R15, [R1+0x21c] ;  /* 0x00021c00010f7983 */ /* 0x000f220000300800 */
[----:B------:R-:W5:Y:S01]  /*29d90*/  LDL.LU.64 R6, [R1+0x1770] ;  /* 0x0017700001067983 */ /* 0x000f620000300a00 */
[----:B0-----:R-:W-:Y:S02]  /*29da0*/  STL [R1+0x378], R0 ;  /* 0x0003780001007387 */ /* 0x001fe40000100800 */
[----:B------:R-:W3:Y:S02]  /*29db0*/  LDL.LU R5, [R1+0x1768] ;  /* 0x0017680001057983 */ /* 0x000ee40000300800 */
[----:B------:R-:W-:Y:S01]  /*29dc0*/  STL.64 [R1+0x130], R20 ;  /* 0x0001301401007387 */ /* 0x000fe20000100a00 */
[----:B------:R0:W-:Y:S04]  /*29dd0*/  STL.64 [R1+0x138], R22 ;  /* 0x0001381601007387 */ /* 0x0001e80000100a00 */
[----:B0-----:R-:W2:Y:S02]  /*29de0*/  LDL.LU.64 R22, [R1+0x1760] ;  /* 0x0017600001167983 */ /* 0x001ea40000300a00 */
[----:B--2---:R-:W-:Y:S02]  /*29df0*/  HMMA.16816.F32.BF16 R20, R24, R22, R16 ;  /* 0x000000161814723c */ /* 0x004fe40000041810 */
[----:B------:R-:W2:Y:S01]  /*29e00*/  LDL.LU.64 R18, [R1+0x1758] ;  /* 0x0017580001127983 */ /* 0x000ea20000300a00 */
[----:B------:R-:W2:Y:S11]  /*29e10*/  LDL.LU.64 R16, [R1+0x1750] ;  /* 0x0017500001107983 */ /* 0x000eb60000300a00 */
[----:B------:R-:W-:Y:S09]  /*29e20*/  @!UPT UIADD3 URZ, URZ, URZ, URZ ;  /* 0x0000003f3f3ff290 */ /* 0x000ff2000fffe03f */
[----:B------:R-:W-:Y:S01]  /*29e30*/  STL.64 [R1+0x120], R20 ;  /* 0x0001201401007387 */ /* 0x000fe20000100a00 */
[----:B------:R0:W-:Y:S03]  /*29e40*/  STL.64 [R1+0x128], R22 ;  /* 0x0001281601007387 */ /* 0x0001e60000100a00 */
[----:B0-----:R-:W2:Y:S01]  /*29e50*/  LDL.LU.64 R22, [R1+0x1748] ;  /* 0x0017480001167983 */ /* 0x001ea20000300a00 */
[----:B------:R-:W-:Y:S02]  /*29e60*/  FMUL R0, R2, 1.4426950216293334961 ;  /* 0x3fb8aa3b02007820 */ /* 0x000fe40000400000 */
[----:B---3--:R-:W-:Y:S02]  /*29e70*/  FADD R2, R5, -R28 ;  /* 0x8000001c05027221 */ /* 0x008fe40000000000 */
[----:B------:R-:W3:Y:S01]  /*29e80*/  LDL.LU.64 R20, [R1+0x1740] ;  /* 0x0017400001147983 */ /* 0x000ee20000300a00 */
[----:B------:R0:W1:Y:S02]  /*29e90*/  MUFU.EX2 R4, R0 ;  /* 0x0000000000047308 */ /* 0x0000640000000800 */
[----:B0-----:R-:W-:-:S06]  /*29ea0*/  FMUL R0, R2, 1.4426950216293334961 ;  /* 0x3fb8aa3b02007820 */ /* 0x001fcc0000400000 */
[----:B------:R-:W0:Y:S01]  /*29eb0*/  MUFU.EX2 R0, R0 ;  /* 0x0000000000007308 */ /* 0x000e220000000800 */
[----:B-1----:R-:W-:Y:S01]  /*29ec0*/  STL [R1+0x374], R4 ;  /* 0x0003740401007387 */ /* 0x002fe20000100800 */
[----:B--2---:R-:W-:Y:S11]  /*29ed0*/  HMMA.16816.F32.BF16 R8, R24, R22, R8 ;  /* 0x000000161808723c */ /* 0x004ff60000041808 */
[----:B------:R-:W-:Y:S11]  /*29ee0*/  @!UPT UIADD3 URZ, URZ, URZ, URZ ;  /* 0x0000003f3f3ff290 */ /* 0x000ff6000fffe03f */
[----:B------:R-:W-:Y:S01]  /*29ef0*/  @!UPT UIADD3 URZ, URZ, URZ, URZ ;  /* 0x0000003f3f3ff290 */ /* 0x000fe2000fffe03f */
[----:B------:R-:W-:Y:S01]  /*29f00*/  STL.64 [R1+0x110], R8 ;  /* 0x0001100801007387 */ /* 0x000fe20000100a00 */
[----:B0-----:R-:W-:Y:S02]  /*29f10*/  STL [R1+0x370], R0 ;  /* 0x0003700001007387 */ /* 0x001fe40000100800 */
[----:B------:R0:W-:Y:S02]  /*29f20*/  STL.64 [R1+0x118], R10 ;  /* 0x0001180a01007387 */ /* 0x0001e40000100a00 */
[----:B0-----:R-:W2:Y:S01]  /*29f30*/  LDL.LU.64 R10, [R1+0x1738] ;  /* 0x00173800010a7983 */ /* 0x001ea20000300a00 */
[----:B------:R-:W2:Y:S02]  /*29f40*/  LDL.LU.64 R8, [R1+0x1730] ;  /* 0x0017300001087983 */ /* 0x000ea40000300a00 */
[----:B------:R-:W-:Y:S02]  /*29f50*/  FADD R2, R16, -R28 ;  /* 0x8000001c10027221 */ /* 0x000fe40000000000 */
[----:B------:R-:W3:Y:S01]  /*29f60*/  LDL.LU R22, [R1+0x6d4] ;  /* 0x0006d40001167983 */ /* 0x000ee20000300800 */
[----:B------:R-:W0:Y:S04]  /*29f70*/  S2R R16, SR_TID.X ;  /* 0x0000000000107919 */ /* 0x000e280000002100 */
[----:B------:R-:W3:Y:S01]  /*29f80*/  LDL.LU R23, [R1+0x6dc] ;  /* 0x0006dc0001177983 */ /* 0x000ee20000300800 */
[----:B------:R-:W-:-:S06]  /*29f90*/  FMUL R0, R2, 1.4426950216293334961 ;  /* 0x3fb8aa3b02007820 */ /* 0x000fcc0000400000 */
[----:B------:R-:W1:Y:S01]  /*29fa0*/  MUFU.EX2 R0, R0 ;  /* 0x0000000000007308 */ /* 0x000e620000000800 */
[----:B------:R-:W-:Y:S01]  /*29fb0*/  FADD R2, R17, -R28 ;  /* 0x8000001c11027221 */ /* 0x000fe20000000000 */
[C---:B0-----:R-:W-:Y:S01]  /*29fc0*/  LOP3.LUT R5, R16.reuse, 0x7, RZ, 0xc0, !PT ;  /* 0x0000000710057812 */ /* 0x041fe200078ec0ff */
[----:B------:R-:W-:-:S04]  /*29fd0*/  SHF.L.U32 R16, R16, 0x1, RZ ;  /* 0x0000000110107819 */ /* 0x000fc800000006ff */
[----:B------:R-:W-:-:S05]  /*29fe0*/  IMAD R5, R5, 0x110, RZ ;  /* 0x0000011005057824 */ /* 0x000fca00078e02ff */
[----:B------:R-:W-:Y:S02]  /*29ff0*/  LOP3.LUT R5, R5, 0x30, R16, 0x78, !PT ;  /* 0x0000003005057812 */ /* 0x000fe400078e7810 */
[C---:B--2---:R-:W-:Y:S01]  /*2a000*/  HMMA.16816.F32.BF16 R16, R24.reuse, R18, R8 ;  /* 0x000000121810723c */ /* 0x044fe20000041808 */
[----:B------:R-:W5:Y:S01]  /*2a010*/  LDL.LU.64 R10, [R1+0x1728] ;  /* 0x00172800010a7983 */ /* 0x000f620000300a00 */
[----:B-1----:R-:W-:Y:S02]  /*2a020*/  STL [R1+0x36c], R0 ;  /* 0x00036c0001007387 */ /* 0x002fe40000100800 */
[----:B------:R-:W5:Y:S11]  /*2a030*/  LDL.LU.64 R8, [R1+0x1720] ;  /* 0x0017200001087983 */ /* 0x000f760000300a00 */
[----:B------:R-:W-:Y:S08]  /*2a040*/  @!UPT UIADD3 URZ, URZ, URZ, URZ ;  /* 0x0000003f3f3ff290 */ /* 0x000ff0000fffe03f */
[----:B------:R-:W-:Y:S01]  /*2a050*/  STL.64 [R1+0x100], R16 ;  /* 0x0001001001007387 */ /* 0x000fe20000100a00 */
[----:B------:R-:W-:Y:S02]  /*2a060*/  STL.64 [R1+0x108], R18 ;  /* 0x0001081201007387 */ /* 0x000fe40000100a00 */
[----:B------:R-:W0:Y:S04]  /*2a070*/  LDSM.16.M88.4 R16, [R5+0x10080] ;  /* 0x010080000510783b */ /* 0x000e280000000200 */
[----:B------:R-:W-:Y:S01]  /*2a080*/  STL [R1+0x1480], R28 ;  /* 0x0014801c01007387 */ /* 0x000fe20000100800 */
[----:B0-----:R-:W-:Y:S01]  /*2a090*/  STL.64 [R1+0xb0], R16 ;  /* 0x0000b01001007387 */ /* 0x001fe20000100a00 */
[----:B------:R-:W-:Y:S01]  /*2a0a0*/  STL.64 [R1+0xb8], R18 ;  /* 0x0000b81201007387 */ /* 0x000fe20000100a00 */
[----:B-----5:R-:W-:Y:S11]  /*2a0b0*/  HMMA.16816.F32.BF16 R8, R24, R6, R8 ;  /* 0x000000061808723c */ /* 0x020ff60000041808 */
[----:B------:R-:W-:Y:S11]  /*2a0c0*/  @!UPT UIADD3 URZ, URZ, URZ, URZ ;  /* 0x0000003f3f3ff290 */ /* 0x000ff6000fffe03f */
[----:B------:R-:W-:Y:S01]  /*2a0d0*/  @!UPT UIADD3 URZ, URZ, URZ, URZ ;  /* 0x0000003f3f3ff290 */ /* 0x000fe2000fffe03f */
[----:B------:R-:W-:Y:S01]  /*2a0e0*/  STL.64 [R1+0xf0], R8 ;  /* 0x0000f00801007387 */ /* 0x000fe20000100a00 */
[----:B------:R0:W-:Y:S03]  /*2a0f0*/  STL.64 [R1+0xf8], R10 ;  /* 0x0000f80a01007387 */ /* 0x0001e60000100a00 */
[----:B0-----:R-:W4:Y:S01]  /*2a100*/  LDL.LU.64 R10, [R1+0x1718] ;  /* 0x00171800010a7983 */ /* 0x001f220000300a00 */
[----:B------:R-:W2:Y:S02]  /*2a110*/  LDL.LU.64 R8, [R1+0x1710] ;  /* 0x0017100001087983 */ /* 0x000ea40000300a00 */
[----:B------:R-:W-:Y:S02]  /*2a120*/  FMUL R0, R2, 1.4426950216293334961 ;  /* 0x3fb8aa3b02007820 */ /* 0x000fe40000400000 */
[----:B---3--:R-:W-:Y:S02]  /*2a130*/  FADD R2, R22, -R28 ;  /* 0x8000001c16027221 */ /* 0x008fe40000000000 */
[----:B------:R0:W1:Y:S02]  /*2a140*/  MUFU.EX2 R19, R0 ;  /* 0x0000000000137308 */ /* 0x0000640000000800 */
[----:B0-----:R-:W-:-:S06]  /*2a150*/  FMUL R0, R2, 1.4426950216293334961 ;  /* 0x3fb8aa3b02007820 */ /* 0x001fcc0000400000 */
[----:B------:R-:W0:Y:S01]  /*2a160*/  MUFU.EX2 R0, R0 ;  /* 0x0000000000007308 */ /* 0x000e220000000800 */
[----:B-1----:R-:W-:Y:S01]  /*2a170*/  STL [R1+0x368], R19 ;  /* 0x0003681301007387 */ /* 0x002fe20000100800 */
[----:B------:R-:W-:Y:S02]  /*2a180*/  STL [R1+0x1484], R29 ;  /* 0x0014841d01007387 */ /* 0x000fe40000100800 */
[----:B------:R-:W3:Y:S01]  /*2a190*/  LDL R7, [R1+0x408] ;  /* 0x0004080001077983 */ /* 0x000ee20000100800 */
[----:B0-----:R0:W-:Y:S01]  /*2a1a0*/  STL [R1+0x364], R0 ;  /* 0x0003640001007387 */ /* 0x0011e20000100800 */
[----:B------:R-:W-:-:S04]  /*2a1b0*/  FADD R2, R23, -R29 ;  /* 0x8000001d17027221 */ /* 0x000fc80000000000 */
[----:B0-----:R-:W-:-:S04]  /*2a1c0*/  FMUL R0, R2, 1.4426950216293334961 ;  /* 0x3fb8aa3b02007820 */ /* 0x001fc80000400000 */
[----:B------:R-:W0:Y:S01]  /*2a1d0*/  MUFU.EX2 R18, R0 ;  /* 0x0000000000127308 */ /* 0x000e220000000800 */
[----:B----4-:R-:W-:Y:S01]  /*2a1e0*/  HMMA.16816.F32.BF16 R12, R24, R10, R12 ;  /* 0x0000000a180c723c */ /* 0x010fe2000004180c */
[----:B--2---:R-:W-:Y:S11]  /*2a1f0*/  STL.64 [R1+0x1650], R8 ;  /* 0x0016500801007387 */ /* 0x004ff60000100a00 */
[----:B------:R-:W-:Y:S11]  /*2a200*/  @!UPT UIADD3 URZ, URZ, URZ, URZ ;  /* 0x0000003f3f3ff290 */ /* 0x000ff6000fffe03f */
[----:B------:R-:W-:Y:S01]  /*2a210*/  STL.64 [R1+0xe0], R12 ;  /* 0x0000e00c01007387 */ /* 0x000fe20000100a00 */
[----:B------:R-:W-:Y:S02]  /*2a220*/  STL.64 [R1+0xe8], R14 ;  /* 0x0000e80e01007387 */ /* 0x000fe40000100a00 */
[----:B------:R-:W1:Y:S02]  /*2a230*/  LDSM.16.M88.4 R12, [R5+0x10880] ;  /* 0x01088000050c783b */ /* 0x000e640000000200 */
[----:B-1----:R-:W-:Y:S02]  /*2a240*/  STL.64 [R1+0x90], R12 ;  /* 0x0000900c01007387 */ /* 0x002fe40000100a00 */
[----:B------:R-:W-:Y:S02]  /*2a250*/  IMAD.MOV.U32 R8, RZ, RZ, R12 ;  /* 0x000000ffff087224 */ /* 0x000fe400078e000c */
[----:B------:R-:W-:Y:S01]  /*2a260*/  STL.64 [R1+0x98], R14 ;  /* 0x0000980e01007387 */ /* 0x000fe20000100a00 */
[----:B------:R-:W-:-:S02]  /*2a270*/  MOV R6, R13 ;  /* 0x0000000d00067202 */ /* 0x000fc40000000f00 */
[----:B------:R-:W1:Y:S04]  /*2a280*/  LDSM.16.M88.4 R12, [R5+0x11080] ;  /* 0x01108000050c783b */ /* 0x000e680000000200 */
[----:B-1----:R-:W-:Y:S01]  /*2a290*/  STL.64 [R1+0x80], R12 ;  /* 0x0000800c01007387 */ /* 0x002fe20000100a00 */
[----:B------:R1:W-:Y:S02]  /*2a2a0*/  STL.64 [R1+0x88], R14 ;  /* 0x0000880e01007387 */ /* 0x0003e40000100a00 */
[----:B------:R-:W-:Y:S01]  /*2a2b0*/  IMAD.MOV.U32 R9, RZ, RZ, R12 ;  /* 0x000000ffff097224 */ /* 0x000fe200078e000c */
[----:B------:R-:W-:Y:S01]  /*2a2c0*/  MOV R2, R13 ;  /* 0x0000000d00027202 */ /* 0x000fe20000000f00 */
[----:B-1----:R-:W2:Y:S01]  /*2a2d0*/  LDL.LU.64 R14, [R1+0x1708] ;  /* 0x00170800010e7983 */ /* 0x002ea20000300a00 */
[----:B------:R-:W4:Y:S02]  /*2a2e0*/  LDL.LU.64 R12, [R1+0x1700] ;  /* 0x00170000010c7983 */ /* 0x000f240000300a00 */
[----:B0-----:R-:W-:Y:S02]  /*2a2f0*/  STL.64 [R1+0x16f0], R18 ;  /* 0x0016f01201007387 */ /* 0x001fe40000100a00 */
[----:B------:R0:W-:Y:S02]  /*2a300*/  STL.64 [R1+0x16e8], R16 ;  /* 0x0016e81001007387 */ /* 0x0001e40000100a00 */
[----:B0-----:R-:W2:Y:S01]  /*2a310*/  LDL.LU R16, [R1+0x250] ;  /* 0x0002500001107983 */ /* 0x001ea20000300800 */
[----:B------:R-:W2:Y:S02]  /*2a320*/  LDL.LU R17, [R1+0x254] ;  /* 0x0002540001117983 */ /* 0x000ea40000300800 */
[----:B------:R-:W2:Y:S02]  /*2a330*/  LDL.LU R18, [R1+0x258] ;  /* 0x0002580001127983 */ /* 0x000ea40000300800 */
[----:B------:R-:W2:Y:S02]  /*2a340*/  LDL.LU R19, [R1+0x25c] ;  /* 0x00025c0001137983 */ /* 0x000ea40000300800 */
[----:B--2---:R-:W-:Y:S01]  /*2a350*/  HMMA.16816.F32.BF16 R16, R24, R14, R16 ;  /* 0x0000000e1810723c */ /* 0x004fe20000041810 */
[----:B----4-:R-:W-:Y:S11]  /*2a360*/  STL [R1+0x16d4], R12 ;  /* 0x0016d40c01007387 */ /* 0x010ff60000100800 */
[----:B------:R-:W-:Y:S11]  /*2a370*/  @!UPT UIADD3 URZ, URZ, URZ, URZ ;  /* 0x0000003f3f3ff290 */ /* 0x000ff6000fffe03f */
[----:B------:R-:W-:Y:S01]  /*2a380*/  STL.64 [R1+0xd0], R16 ;  /* 0x0000d01001007387 */ /* 0x000fe20000100a00 */
[----:B------:R-:W-:Y:S02]  /*2a390*/  STL.64 [R1+0xd8], R18 ;  /* 0x0000d81201007387 */ /* 0x000fe40000100a00 */
[----:B------:R-:W0:Y:S04]  /*2a3a0*/  LDSM.16.M88.4 R16, [R5+0x11880] ;  /* 0x011880000510783b */ /* 0x000e280000000200 */
[----:B------:R-:W-:Y:S01]  /*2a3b0*/  IMAD.MOV.U32 R14, RZ, RZ, R3 ;  /* 0x000000ffff0e7224 */ /* 0x000fe200078e0003 */
[----:B------:R-:W-:Y:S01]  /*2a3c0*/  MOV R15, R13 ;  /* 0x0000000d000f7202 */ /* 0x000fe20000000f00 */
[----:B------:R-:W2:Y:S01]  /*2a3d0*/  LDL.LU R3, [R1+0x16fc] ;  /* 0x0016fc0001037983 */ /* 0x000ea20000300800 */
[----:B------:R-:W4:Y:S03]  /*2a3e0*/  LDL.LU R13, [R1+0x16f8] ;  /* 0x0016f800010d7983 */ /* 0x000f260000300800 */
[----:B0-----:R-:W-:Y:S01]  /*2a3f0*/  STL.64 [R1+0x70], R16 ;  /* 0x0000701001007387 */ /* 0x001fe20000100a00 */
[----:B------:R-:W-:-:S02]  /*2a400*/  IMAD.MOV.U32 R10, RZ, RZ, R16 ;  /* 0x000000ffff0a7224 */ /* 0x000fc400078e0010 */
[----:B------:R-:W-:Y:S01]  /*2a410*/  STL.64 [R1+0x78], R18 ;  /* 0x0000781201007387 */ /* 0x000fe20000100a00 */
[----:B------:R-:W-:Y:S02]  /*2a420*/  MOV R0, R17 ;  /* 0x0000001100007202 */ /* 0x000fe40000000f00 */
[----:B------:R-:W0:Y:S04]  /*2a430*/  LDSM.16.M88.4 R16, [R5+0x12080] ;  /* 0x012080000510783b */ /* 0x000e280000000200 */
[----:B0-----:R-:W-:Y:S01]  /*2a440*/  STL.64 [R1+0x60], R16 ;  /* 0x0000601001007387 */ /* 0x001fe20000100a00 */
[----:B------:R0:W-:Y:S02]  /*2a450*/  STL.64 [R1+0x68], R18 ;  /* 0x0000681201007387 */ /* 0x0001e40000100a00 */
[----:B------:R-:W-:Y:S01]  /*2a460*/  IMAD.MOV.U32 R22, RZ, RZ, R16 ;  /* 0x000000ffff167224 */ /* 0x000fe200078e0010 */
[----:B------:R-:W-:Y:S01]  /*2a470*/  MOV R11, R17 ;  /* 0x00000011000b7202 */ /* 0x000fe20000000f00 */
[----:B0-----:R-:W5:Y:S01]  /*2a480*/  LDL.LU.64 R18, [R1+0x16f0] ;  /* 0x0016f00001127983 */ /* 0x001f620000300a00 */
[----:B------:R-:W5:Y:S02]  /*2a490*/  LDL.LU.64 R16, [R1+0x16e8] ;  /* 0x0016e80001107983 */ /* 0x000f640000300a00 */
[----:B---3--:R-:W-:Y:S02]  /*2a4a0*/  STL.64 [R1+0x16e0], R6 ;  /* 0x0016e00601007387 */ /* 0x008fe40000100a00 */
[----:B------:R0:W-:Y:S02]  /*2a4b0*/  STL.64 [R1+0x16d8], R4 ;  /* 0x0016d80401007387 */ /* 0x0001e40000100a00 */
[----:B0-----:R-:W3:Y:S01]  /*2a4c0*/  LDL.LU R4, [R1+0x2a0] ;  /* 0x0002a00001047983 */ /* 0x001ee20000300800 */
[----:B------:R-:W3:Y:S01]  /*2a4d0*/  LDL.LU R5, [R1+0x2a4] ;  /* 0x0002a40001057983 */ /* 0x000ee20000300800 */
[----:B--2---:R-:W-:Y:S01]  /*2a4e0*/  MOV R7, R3 ;  /* 0x0000000300077202 */ /* 0x004fe20000000f00 */
[----:B----4-:R-:W-:-:S07]  /*2a4f0*/  IMAD.MOV.U32 R6, RZ, RZ, R13 ;  /* 0x000000ffff067224 */ /* 0x010fce00078e000d */
[----:B---3--:R-:W-:Y:S01]  /*2a500*/  HMMA.16816.F32.BF16 R24, R24, R14, R4 ;  /* 0x0000000e1818723c */ /* 0x008fe20000041804 */
[----:B-----5:R-:W-:Y:S01]  /*2a510*/  STL [R1+0x360], R18 ;  /* 0x0003601201007387 */ /* 0x020fe20000100800 */
[----:B------:R-:W2:Y:S02]  /*2a520*/  LDL.LU.64 R6, [R1+0x16e0] ;  /* 0x0016e00001067983 */ /* 0x000ea40000300a00 */
[----:B------:R-:W3:Y:S02]  /*2a530*/  LDL.LU.64 R4, [R1+0x16d8] ;  /* 0x0016d80001047983 */ /* 0x000ee40000300a00 */
[----:B------:R-:W4:Y:S11]  /*2a540*/  LDL.LU R12, [R1+0x16d4] ;  /* 0x0016d400010c7983 */ /* 0x000f360000300800 */
[----:B------:R-:W-:Y:S06]  /*2a550*/  @!UPT UIADD3 URZ, URZ, URZ, URZ ;  /* 0x0000003f3f3ff290 */ /* 0x000fec000fffe03f */
[----:B------:R-:W-:Y:S01]  /*2a560*/  STL.64 [R1+0xa0], R24 ;  /* 0x0000a01801007387 */ /* 0x000fe20000100a00 */
[----:B------:R-:W5:Y:S02]  /*2a570*/  LDL.LU R3, [R1+0x6ec] ;  /* 0x0006ec0001037983 */ /* 0x000f640000300800 */
[----:B------:R-:W4:Y:S02]  /*2a580*/  LDL.LU R13, [R1+0x6fc] ;  /* 0x0006fc00010d7983 */ /* 0x000f240000300800 */
[----:B----4-:R0:W-:Y:S04]  /*2a590*/  STL.64 [R1+0x1658], R12 ;  /* 0x0016580c01007387 */ /* 0x0101e80000100a00 */
[----:B0-----:R-:W4:Y:S01]  /*2a5a0*/  LDL.LU R12, [R1+0x230] ;  /* 0x00023000010c7983 */ /* 0x001f220000300800 */
[----:B------:R-:W4:Y:S02]  /*2a5b0*/  LDL.LU R13, [R1+0x234] ;  /* 0x00023400010d7983 */ /* 0x000f240000300800 */
[----:B------:R-:W2:Y:S02]  /*2a5c0*/  LDL.LU R14, [R1+0x238] ;  /* 0x00023800010e7983 */ /* 0x000ea40000300800 */
[----:B------:R-:W2:Y:S02]  /*2a5d0*/  LDL.LU R15, [R1+0x23c] ;  /* 0x00023c00010f7983 */ /* 0x000ea40000300800 */
[----:B--2---:R-:W-:Y:S01]  /*2a5e0*/  STL.64 [R1+0x1668], R14 ;  /* 0x0016680e01007387 */ /* 0x004fe20000100a00 */
[----:B----4-:R0:W-:Y:S02]  /*2a5f0*/  STL.64 [R1+0x1660], R12 ;  /* 0x0016600c01007387 */ /* 0x0101e40000100a00 */
[----:B0-----:R-:W-:Y:S01]  /*2a600*/  IMAD.MOV.U32 R12, RZ, RZ, R22 ;  /* 0x000000ffff0c7224 */ /* 0x001fe200078e0016 */
[----:B------:R-:W-:-:S05]  /*2a610*/  MOV R13, R11 ;  /* 0x0000000b000d7202 */ /* 0x000fca0000000f00 */
[----:B------:R0:W-:Y:S02]  /*2a620*/  STL.64 [R1+0x1680], R12 ;  /* 0x0016800c01007387 */ /* 0x0001e40000100a00 */
        /* <DEDUP_REMOVED lines=8> */
[----:B------:R0:W-:Y:S01]  /*2a6b0*/  STL.64 [R1+0x16c8], R12 ;  /* 0x0016c80c01007387 */ /* 0x0001e20000100a00 */
[----:B------:R-:W2:Y:S02]  /*2a6c0*/  LDL.LU R2, [R1+0x6f4] ;  /* 0x0006f40001027983 */ /* 0x000ea40000300800 */
[----:B------:R-:W4:Y:S02]  /*2a6d0*/  LDL.LU R6, [R1+0x6f0] ;  /* 0x0006f00001067983 */ /* 0x000f240000300800 */
[----:B------:R-:W2:Y:S01]  /*2a6e0*/  LDL.LU R22, [R1+0x208] ;  /* 0x0002080001167983 */ /* 0x000ea20000300800 */
[----:B------:R-:W2:Y:S01]  /*2a6f0*/  LDL.LU R23, [R1+0x20c] ;  /* 0x00020c0001177983 */ /* 0x000ea20000300800 */
[----:B------:R-:W-:Y:S02]  /*2a700*/  MOV R28, R27 ;  /* 0x0000001b001c7202 */ /* 0x000fe40000000f00 */
[----:B------:R-:W3:Y:S02]  /*2a710*/  LDL R27, [R1+0x36c] ;  /* 0x00036c00011b7983 */ /* 0x000ee40000100800 */
[----:B------:R-:W3:Y:S01]  /*2a720*/  LDL R8, [R1+0x370] ;  /* 0x0003700001087983 */ /* 0x000ee20000100800 */
[----:B------:R-:W3:Y:S04]  /*2a730*/  LDL R9, [R1+0x378] ;  /* 0x0003780001097983 */ /* 0x000ee80000100800 */
[----:B------:R-:W3:Y:S04]  /*2a740*/  LDL R10, [R1+0x37c] ;  /* 0x00037c00010a7983 */ /* 0x000ee80000100800 */
[----:B------:R-:W3:Y:S01]  /*2a750*/  LDL R11, [R1+0x364] ;  /* 0x00036400010b7983 */ /* 0x000ee20000100800 */
[----:B0-----:R-:W3:Y:S02]  /*2a760*/  LDL.LU R12, [R1+0x290] ;  /* 0x00029000010c7983 */ /* 0x001ee40000300800 */
[----:B------:R-:W3:Y:S01]  /*2a770*/  LDL.LU R13, [R1+0x294] ;  /* 0x00029400010d7983 */ /* 0x000ee20000300800 */
[----:B------:R-:W3:Y:S04]  /*2a780*/  LDL.LU R14, [R1+0x298] ;  /* 0x00029800010e7983 */ /* 0x000ee80000300800 */
[----:B------:R-:W3:Y:S01]  /*2a790*/  LDL.LU R15, [R1+0x29c] ;  /* 0x00029c00010f7983 */ /* 0x000ee20000300800 */
[----:B------:R-:W3:Y:S03]  /*2a7a0*/  LDL.LU R0, [R1+0x6f8] ;  /* 0x0006f80001007983 */ /* 0x000ee60000300800 */
        /* <DEDUP_REMOVED lines=18> */
[----:B------:R-:W-:Y:S01]  /*2a8d0*/  IMAD.MOV.U32 R29, RZ, RZ, R26 ;  /* 0x000000ffff1d7224 */ /* 0x000fe200078e001a */
[----:B---3--:R-:W-:-:S02]  /*2a8e0*/  F2FP.BF16.PACK_AB R24, R27, R8 ;  /* 0x000000081b18723e */ /* 0x008fc400000010ff */
[----:B------:R-:W-:Y:S02]  /*2a8f0*/  F2FP.BF16.PACK_AB R25, R9, R10 ;  /* 0x0000000a0919723e */ /* 0x000fe400000010ff */
[----:B------:R-:W-:Y:S01]  /*2a900*/  F2FP.BF16.PACK_AB R26, R11, R19 ;  /* 0x000000130b1a723e */ /* 0x000fe200000010ff */
[----:B------:R-:W-:Y:S01]  /*2a910*/  F2FP.BF16.PACK_AB R27, R18, R4 ;  /* 0x00000004121b723e */ /* 0x000fe200000010ff */
[----:B------:R-:W0:Y:S06]  /*2a920*/  LDSM.16.M88.4 R8, [R5+0x12880] ;  /* 0x012880000508783b */ /* 0x000e2c0000000200 */
[C---:B------:R-:W-:Y:S01]  /*2a930*/  HMMA.16816.F32.BF16 R16, R24.reuse, R16, R12 ;  /* 0x000000101810723c */ /* 0x040fe2000004180c */
[----:B--2---:R-:W-:Y:S01]  /*2a940*/  STL.64 [R1+0x16c0], R22 ;  /* 0x0016c01601007387 */ /* 0x004fe20000100a00 */
[----:B------:R1:W-:Y:S03]  /*2a950*/  STL.64 [R1+0x16b8], R20 ;  /* 0x0016b81401007387 */ /* 0x0003e60000100a00 */
[----:B-1----:R-:W2:Y:S01]  /*2a960*/  LDL.LU R20, [R1+0x280] ;  /* 0x0002800001147983 */ /* 0x002ea20000300800 */
[----:B------:R-:W2:Y:S02]  /*2a970*/  LDL.LU R21, [R1+0x284] ;  /* 0x0002840001157983 */ /* 0x000ea40000300800 */
[----:B------:R-:W2:Y:S02]  /*2a980*/  LDL.LU R22, [R1+0x288] ;  /* 0x0002880001167983 */ /* 0x000ea40000300800 */
[----:B------:R-:W2:Y:S01]  /*2a990*/  LDL.LU R23, [R1+0x28c] ;  /* 0x00028c0001177983 */ /* 0x000ea20000300800 */
[----:B------:R-:W-:Y:S01]  /*2a9a0*/  STL [R1+0x15c4], R28 ;  /* 0x0015c41c01007387 */ /* 0x000fe20000100800 */
[----:B------:R-:W-:Y:S02]  /*2a9b0*/  STL [R1+0x15c0], R29 ;  /* 0x0015c01d01007387 */ /* 0x000fe40000100800 */
[----:B------:R-:W3:Y:S02]  /*2a9c0*/  LDL.LU R4, [R1+0x16d0] ;  /* 0x0016d00001047983 */ /* 0x000ee40000300800 */
[----:B------:R-:W2:Y:S07]  /*2a9d0*/  LDL.LU.64 R12, [R1+0x16c8] ;  /* 0x0016c800010c7983 */ /* 0x000eae0000300a00 */
[----:B------:R-:W-:Y:S01]  /*2a9e0*/  STL.64 [R1+0x2a0], R16 ;  /* 0x0002a01001007387 */ /* 0x000fe20000100a00 */
[----:B------:R-:W-:Y:S02]  /*2a9f0*/  STL.64 [R1+0x2a8], R18 ;  /* 0x0002a81201007387 */ /* 0x000fe40000100a00 */
[----:B------:R-:W1:Y:S01]  /*2aa00*/  LDSM.16.M88.4 R16, [R5+0x13080] ;  /* 0x013080000510783b */ /* 0x000e620000000200 */
[C---:B--2---:R-:W-:Y:S01]  /*2aa10*/  HMMA.16816.F32.BF16 R12, R24.reuse, R12, R20 ;  /* 0x0000000c180c723c */ /* 0x044fe20000041814 */
[----:B------:R-:W2:Y:S02]  /*2aa20*/  LDL.LU.64 R22, [R1+0x16c0] ;  /* 0x0016c00001167983 */ /* 0x000ea40000300a00 */
[----:B------:R-:W2:Y:S11]  /*2aa30*/  LDL.LU.64 R20, [R1+0x16b8] ;  /* 0x0016b80001147983 */ /* 0x000eb60000300a00 */
[----:B------:R-:W-:Y:S09]  /*2aa40*/  @!UPT UIADD3 URZ, URZ, URZ, URZ ;  /* 0x0000003f3f3ff290 */ /* 0x000ff2000fffe03f */
[----:B------:R0:W-:Y:S01]  /*2aa50*/  STL.64 [R1+0x290], R12 ;  /* 0x0002900c01007387 */ /* 0x0001e20000100a00 */
[----:B------:R2:W-:Y:S03]  /*2aa60*/  STL.64 [R1+0x298], R14 ;  /* 0x0002980e01007387 */ /* 0x0005e60000100a00 */
[----:B0-----:R-:W2:Y:S01]  /*2aa70*/  LDL.LU.64 R12, [R1+0x16b0] ;  /* 0x0016b000010c7983 */ /* 0x001ea20000300a00 */
[----:B------:R-:W-:Y:S02]  /*2aa80*/  STL.64 [R1+0x50], R8 ;  /* 0x0000500801007387 */ /* 0x000fe40000100a00 */
[----:B------:R-:W-:Y:S01]  /*2aa90*/  STL.64 [R1+0x58], R10 ;  /* 0x0000580a01007387 */ /* 0x000fe20000100a00 */
[----:B--2---:R-:W-:Y:S01]  /*2aaa0*/  HMMA.16816.F32.BF16 R12, R24, R12, R20 ;  /* 0x0000000c180c723c */ /* 0x004fe20000041814 */
[----:B------:R-:W2:Y:S01]  /*2aab0*/  LDL.LU.64 R22, [R1+0x16a8] ;  /* 0x0016a80001167983 */ /* 0x000ea20000300a00 */
[----:B------:R-:W2:Y:S11]  /*2aac0*/  LDL.LU.64 R20, [R1+0x16a0] ;  /* 0x0016a00001147983 */ /* 0x000eb60000300a00 */
[----:B------:R-:W-:Y:S10]  /*2aad0*/  @!UPT UIADD3 URZ, URZ, URZ, URZ ;  /* 0x0000003f3f3ff290 */ /* 0x000ff4000fffe03f */
[----:B------:R0:W-:Y:S01]  /*2aae0*/  STL.64 [R1+0x280], R12 ;  /* 0x0002800c01007387 */ /* 0x0001e20000100a00 */
[----:B------:R2:W-:Y:S03]  /*2aaf0*/  STL.64 [R1+0x288], R14 ;  /* 0x0002880e01007387 */ /* 0x0005e60000100a00 */
[----:B0-----:R-:W2:Y:S01]  /*2ab00*/  LDL.LU.64 R12, [R1+0x1698] ;  /* 0x00169800010c7983 */ /* 0x001ea20000300a00 */
[----:B------:R-:W-:-:S04]  /*2ab10*/  FADD R0, R0, -R7 ;  /* 0x8000000700007221 */ /* 0x000fc80000000000 */
[----:B------:R-:W-:-:S06]  /*2ab20*/  FMUL R0, R0, 1.4426950216293334961 ;  /* 0x3fb8aa3b00007820 */ /* 0x000fcc0000400000 */
[----:B------:R-:W0:Y:S01]  /*2ab30*/  MUFU.EX2 R0, R0 ;  /* 0x0000000000007308 */ /* 0x000e220000000800 */
[----:B-1----:R-:W-:Y:S01]  /*2ab40*/  STL.64 [R1+0x40], R16 ;  /* 0x0000401001007387 */ /* 0x002fe20000100a00 */
[----:B------:R-:W-:Y:S01]  /*2ab50*/  STL.64 [R1+0x48], R18 ;  /* 0x0000481201007387 */ /* 0x000fe20000100a00 */
[----:B--2---:R-:W-:Y:S02]  /*2ab60*/  HMMA.16816.F32.BF16 R12, R24, R12, R20 ;  /* 0x0000000c180c723c */ /* 0x004fe40000041814 */
[----:B------:R-:W2:Y:S01]  /*2ab70*/  LDL.LU.64 R22, [R1+0x1690] ;  /* 0x0016900001167983 */ /* 0x000ea20000300a00 */
[----:B0-----:R-:W-:Y:S02]  /*2ab80*/  STL [R1+0x358], R0 ;  /* 0x0003580001007387 */ /* 0x001fe40000100800 */
[----:B------:R-:W2:Y:S11]  /*2ab90*/  LDL.LU.64 R20, [R1+0x1688] ;  /* 0x0016880001147983 */ /* 0x000eb60000300a00 */
[----:B------:R-:W-:Y:S07]  /*2aba0*/  @!UPT UIADD3 URZ, URZ, URZ, URZ ;  /* 0x0000003f3f3ff290 */ /* 0x000fee000fffe03f */
[----:B------:R0:W-:Y:S01]  /*2abb0*/  STL.64 [R1+0x270], R12 ;  /* 0x0002700c01007387 */ /* 0x0001e20000100a00 */
[----:B------:R2:W-:Y:S03]  /*2abc0*/  STL.64 [R1+0x278], R14 ;  /* 0x0002780e01007387 */ /* 0x0005e60000100a00 */
[----:B0-----:R-:W2:Y:S01]  /*2abd0*/  LDL.LU.64 R12, [R1+0x1680] ;  /* 0x00168000010c7983 */ /* 0x001ea20000300a00 */
[----:B------:R-:W-:-:S04]  /*2abe0*/  FADD R2, R2, -R7 ;  /* 0x8000000702027221 */ /* 0x000fc80000000000 */
[----:B------:R-:W-:-:S06]  /*2abf0*/  FMUL R0, R2, 1.4426950216293334961 ;  /* 0x3fb8aa3b02007820 */ /* 0x000fcc0000400000 */
[----:B------:R-:W0:Y:S01]  /*2ac00*/  MUFU.EX2 R0, R0 ;  /* 0x0000000000007308 */ /* 0x000e220000000800 */
[C---:B--2---:R-:W-:Y:S01]  /*2ac10*/  HMMA.16816.F32.BF16 R12, R24.reuse, R12, R20 ;  /* 0x0000000c180c723c */ /* 0x044fe20000041814 */
[----:B------:R-:W2:Y:S01]  /*2ac20*/  LDL.LU.64 R22, [R1+0x1678] ;  /* 0x0016780001167983 */ /* 0x000ea20000300a00 */
[----:B0-----:R-:W-:Y:S02]  /*2ac30*/  STL [R1+0x350], R0 ;  /* 0x0003500001007387 */ /* 0x001fe40000100800 */
[----:B------:R-:W2:Y:S11]  /*2ac40*/  LDL.LU.64 R20, [R1+0x1670] ;  /* 0x0016700001147983 */ /* 0x000eb60000300a00 */
[----:B------:R-:W-:Y:S08]  /*2ac50*/  @!UPT UIADD3 URZ, URZ, URZ, URZ ;  /* 0x0000003f3f3ff290 */ /* 0x000ff0000fffe03f */
[----:B------:R-:W-:Y:S01]  /*2ac60*/  STL.64 [R1+0x260], R12 ;  /* 0x0002600c01007387 */ /* 0x000fe20000100a00 */
[----:B------:R0:W-:Y:S03]  /*2ac70*/  STL.64 [R1+0x268], R14 ;  /* 0x0002680e01007387 */ /* 0x0001e60000100a00 */
[----:B0-----:R-:W2:Y:S01]  /*2ac80*/  LDL.LU.64 R14, [R1+0x1668] ;  /* 0x00166800010e7983 */ /* 0x001ea20000300a00 */
[----:B------:R-:W2:Y:S02]  /*2ac90*/  LDL.LU.64 R12, [R1+0x1660] ;  /* 0x00166000010c7983 */ /* 0x000ea40000300a00 */
[--C-:B----4-:R-:W-:Y:S01]  /*2aca0*/  FADD R2, R6, -R7.reuse ;  /* 0x8000000706027221 */ /* 0x110fe20000000000 */
[C---:B--2---:R-:W-:Y:S01]  /*2acb0*/  HMMA.16816.F32.BF16 R8, R24.reuse, R8, R12 ;  /* 0x000000081808723c */ /* 0x044fe2000004180c */
[----:B------:R-:W2:Y:S02]  /*2acc0*/  LDL.LU.64 R12, [R1+0x1658] ;  /* 0x00165800010c7983 */ /* 0x000ea40000300a00 */
[----:B------:R-:W-:Y:S11]  /*2acd0*/  FMUL R0, R2, 1.4426950216293334961 ;  /* 0x3fb8aa3b02007820 */ /* 0x000ff60000400000 */
[----:B------:R-:W-:Y:S09]  /*2ace0*/  @!UPT UIADD3 URZ, URZ, URZ, URZ ;  /* 0x0000003f3f3ff290 */ /* 0x000ff2000fffe03f */
[----:B------:R0:W-:Y:S01]  /*2acf0*/  STL.64 [R1+0x250], R8 ;  /* 0x0002500801007387 */ /* 0x0001e20000100a00 */
[----:B------:R-:W-:Y:S03]  /*2ad00*/  STL.64 [R1+0x258], R10 ;  /* 0x0002580a01007387 */ /* 0x000fe60000100a00 */
[----:B0-----:R-:W4:Y:S01]  /*2ad10*/  LDL.LU.64 R8, [R1+0x1650] ;  /* 0x0016500001087983 */ /* 0x001f220000300a00 */
[----:B------:R-:W-:Y:S01]  /*2ad20*/  HMMA.16816.F32.BF16 R16, R24, R16, R20 ;  /* 0x000000101810723c */ /* 0x000fe20000041814 */
[----:B------:R0:W1:Y:S01]  /*2ad30*/  MUFU.EX2 R29, R0 ;  /* 0x00000000001d7308 */ /* 0x0000620000000800 */
[----:B------:R-:W1:Y:S04]  /*2ad40*/  LDSM.16.M88.4 R20, [R5+0x13880] ;  /* 0x013880000514783b */ /* 0x000e680000000200 */
[----:B-----5:R-:W-:-:S04]  /*2ad50*/  FADD R3, R3, -R7 ;  /* 0x8000000703037221 */ /* 0x020fc80000000000 */
[----:B0-----:R-:W-:-:S04]  /*2ad60*/  FMUL R0, R3, 1.4426950216293334961 ;  /* 0x3fb8aa3b03007820 */ /* 0x001fc80000400000 */
[----:B------:R-:W0:Y:S01]  /*2ad70*/  MUFU.EX2 R3, R0 ;  /* 0x0000000000037308 */ /* 0x000e220000000800 */
[----:B--2---:R-:W-:Y:S02]  /*2ad80*/  FADD R2, R13, -R12 ;  /* 0x8000000c0d027221 */ /* 0x004fe40000000000 */
[----:B------:R-:W2:Y:S01]  /*2ad90*/  LDL.LU R12, [R1+0x1648] ;  /* 0x00164800010c7983 */ /* 0x000ea20000300800 */
[----:B-1----:R-:W-:Y:S02]  /*2ada0*/  STL [R1+0x354], R29 ;  /* 0x0003541d01007387 */ /* 0x002fe40000100800 */
[----:B------:R-:W-:Y:S02]  /*2adb0*/  STL [R1+0x15c8], R29 ;  /* 0x0015c81d01007387 */ /* 0x000fe40000100800 */
[----:B------:R-:W5:Y:S01]  /*2adc0*/  LDL.LU R28, [R1+0x708] ;  /* 0x00070800011c7983 */ /* 0x000f620000300800 */
[----:B------:R-:W-:Y:S01]  /*2add0*/  STL.64 [R1+0x240], R16 ;  /* 0x0002401001007387 */ /* 0x000fe20000100a00 */
[----:B------:R-:W-:Y:S02]  /*2ade0*/  STL.64 [R1+0x248], R18 ;  /* 0x0002481201007387 */ /* 0x000fe40000100a00 */
[----:B------:R-:W1:Y:S04]  /*2adf0*/  LDSM.16.M88.4 R16, [R5+0x14080] ;  /* 0x014080000510783b */ /* 0x000e680000000200 */
[----:B------:R-:W-:Y:S01]  /*2ae00*/  STL.64 [R1+0x30], R20 ;  /* 0x0000301401007387 */ /* 0x000fe20000100a00 */
[----:B------:R-:W-:Y:S01]  /*2ae10*/  STL.64 [R1+0x38], R22 ;  /* 0x0000381601007387 */ /* 0x000fe20000100a00 */
[----:B0-----:R-:W-:Y:S02]  /*2ae20*/  STL [R1+0x35c], R3 ;  /* 0x00035c0301007387 */ /* 0x001fe40000100800 */
[----:B------:R-:W0:Y:S04]  /*2ae30*/  LDSM.16.M88.4 R20, [R5+0x14880] ;  /* 0x014880000514783b */ /* 0x000e280000000200 */
[----:B------:R-:W-:Y:S01]  /*2ae40*/  STL [R1+0x15cc], R3 ;  /* 0x0015cc0301007387 */ /* 0x000fe20000100800 */
[----:B-1----:R-:W-:Y:S01]  /*2ae50*/  STL.64 [R1+0x20], R16 ;  /* 0x0000201001007387 */ /* 0x002fe20000100a00 */
[----:B------:R-:W-:Y:S02]  /*2ae60*/  STL.64 [R1+0x28], R18 ;  /* 0x0000281201007387 */ /* 0x000fe40000100a00 */
[----:B------:R-:W1:Y:S04]  /*2ae70*/  LDSM.16.M88.4 R16, [R5+0x15080] ;  /* 0x015080000510783b */ /* 0x000e680000000200 */
[----:B------:R-:W3:Y:S01]  /*2ae80*/  LDL.LU R29, [R1+0x704] ;  /* 0x00070400011d7983 */ /* 0x000ee20000300800 */
[----:B0-----:R-:W-:Y:S01]  /*2ae90*/  STL.64 [R1+0x10], R20 ;  /* 0x0000101401007387 */ /* 0x001fe20000100a00 */
[----:B------:R-:W-:Y:S02]  /*2aea0*/  STL.64 [R1+0x18], R22 ;  /* 0x0000181601007387 */ /* 0x000fe40000100a00 */
[----:B------:R-:W0:Y:S01]  /*2aeb0*/  LDSM.16.M88.4 R20, [R5+0x15880] ;  /* 0x015880000514783b */ /* 0x000e220000000200 */
[----:B-1----:R-:W-:Y:S03]  /*2aec0*/  STL.64 [R1], R16 ;  /* 0x0000001001007387 */ /* 0x002fe60000100a00 */
[----:B------:R-:W-:Y:S02]  /*2aed0*/  STL.64 [R1+0x8], R18 ;  /* 0x0000081201007387 */ /* 0x000fe40000100a00 */
[----:B------:R-:W1:Y:S01]  /*2aee0*/  LDSM.16.M88.4 R16, [R5+0x16080] ;  /* 0x016080000510783b */ /* 0x000e620000000200 */
[----:B0-----:R-:W-:Y:S03]  /*2aef0*/  STL [R1+0x1404], R22 ;  /* 0x0014041601007387 */ /* 0x001fe60000100800 */
[----:B------:R-:W-:Y:S02]  /*2af00*/  STL [R1+0x1400], R23 ;  /* 0x0014001701007387 */ /* 0x000fe40000100800 */
[----:B------:R0:W-:Y:S02]  /*2af10*/  STL.64 [R1+0x1610], R20 ;  /* 0x0016101401007387 */ /* 0x0001e40000100a00 */
[----:B0-----:R-:W5:Y:S04]  /*2af20*/  LDL.LU.64 R20, [R1+0x30] ;  /* 0x0000300001147983 */ /* 0x001f680000300a00 */
[----:B-1----:R4:W-:Y:S01]  /*2af30*/  STL [R1+0x13e4], R18 ;  /* 0x0013e41201007387 */ /* 0x0029e20000100800 */
[----:B------:R-:W-:Y:S02]  /*2af40*/  STL [R1+0x13e0], R19 ;  /* 0x0013e01301007387 */ /* 0x000fe40000100800 */
[----:B------:R0:W-:Y:S02]  /*2af50*/  STL.64 [R1+0x1618], R16 ;  /* 0x0016181001007387 */ /* 0x0001e40000100a00 */
[----:B----4-:R-:W-:Y:S01]  /*2af60*/  IMAD.MOV.U32 R18, RZ, RZ, R8 ;  /* 0x000000ffff127224 */ /* 0x010fe200078e0008 */
[----:B0-----:R-:W-:-:S02]  /*2af70*/  MOV R17, R9 ;  /* 0x0000000900117202 */ /* 0x001fc40000000f00 */
[----:B------:R-:W-:Y:S01]  /*2af80*/  LDSM.16.M88.4 R8, [R5+0x17080] ;  /* 0x017080000508783b */ /* 0x000fe20000000200 */
[----:B--2---:R-:W-:-:S03]  /*2af90*/  IMAD.MOV.U32 R16, RZ, RZ, R12 ;  /* 0x000000ffff107224 */ /* 0x004fc600078e000c */
[----:B------:R-:W0:Y:S04]  /*2afa0*/  LDSM.16.M88.4 R12, [R5+0x16880] ;  /* 0x01688000050c783b */ /* 0x000e280000000200 */
[----:B0-----:R-:W-:Y:S01]  /*2afb0*/  STL [R1+0x1394], R14 ;  /* 0x0013940e01007387 */ /* 0x001fe20000100800 */
[----:B------:R-:W-:Y:S02]  /*2afc0*/  STL [R1+0x1390], R15 ;  /* 0x0013900f01007387 */ /* 0x000fe40000100800 */
[----:B------:R0:W-:Y:S02]  /*2afd0*/  STL [R1+0x1428], R10 ;  /* 0x0014280a01007387 */ /* 0x0001e40000100800 */
[----:B0-----:R-:W2:Y:S01]  /*2afe0*/  LDL R10, [R1+0x404] ;  /* 0x00040400010a7983 */ /* 0x001ea20000100800 */
[----:B---3--:R-:W-:-:S02]  /*2aff0*/  MOV R19, R4 ;  /* 0x0000000400137202 */ /* 0x008fc40000000f00 */
[----:B------:R-:W0:Y:S04]  /*2b000*/  LDSM.16.M88.4 R4, [R5+0x17880] ;  /* 0x017880000504783b */ /* 0x000e280000000200 */
[----:B------:R-:W-:Y:S01]  /*2b010*/  FMUL R2, R2, 1.4426950216293334961 ;  /* 0x3fb8aa3b02027820 */ /* 0x000fe20000400000 */
[----:B------:R-:W-:Y:S01]  /*2b020*/  STL [R1+0x137c], R11 ;  /* 0x00137c0b01007387 */ /* 0x000fe20000100800 */
[----:B-----5:R-:W-:Y:S03]  /*2b030*/  HMMA.16816.F32.BF16 R16, R24, R20, R16 ;  /* 0x000000141810723c */ /* 0x020fe60000041810 */
[----:B0-----:R-:W-:Y:S01]  /*2b040*/  STL.64 [R1+0x15e8], R6 ;  /* 0x0015e80601007387 */ /* 0x001fe20000100a00 */
[----:B------:R-:W-:Y:S01]  /*2b050*/  MOV R14, R21 ;  /* 0x00000015000e7202 */ /* 0x000fe20000000f00 */
[----:B------:R0:W-:Y:S02]  /*2b060*/  STL.64 [R1+0x15e0], R4 ;  /* 0x0015e00401007387 */ /* 0x0001e40000100a00 */
[----:B------:R-:W-:Y:S01]  /*2b070*/  IMAD.MOV.U32 R15, RZ, RZ, R20 ;  /* 0x000000ffff0f7224 */ /* 0x000fe200078e0014 */
[----:B0-----:R-:W3:Y:S11]  /*2b080*/  LDL.LU.64 R4, [R1+0x20] ;  /* 0x0000200001047983 */ /* 0x001ef60000300a00 */
[----:B------:R-:W-:Y:S04]  /*2b090*/  @!UPT UIADD3 URZ, URZ, URZ, URZ ;  /* 0x0000003f3f3ff290 */ /* 0x000fe8000fffe03f */
[----:B------:R-:W-:Y:S01]  /*2b0a0*/  STL.64 [R1+0x230], R16 ;  /* 0x0002301001007387 */ /* 0x000fe20000100a00 */
[----:B------:R-:W-:Y:S02]  /*2b0b0*/  STL [R1+0x238], R18 ;  /* 0x0002381201007387 */ /* 0x000fe40000100800 */
[----:B------:R-:W-:Y:S02]  /*2b0c0*/  IMAD.MOV.U32 R11, RZ, RZ, R19 ;  /* 0x000000ffff0b7224 */ /* 0x000fe400078e0013 */
[----:B------:R-:W-:Y:S01]  /*2b0d0*/  STL [R1+0x15d4], R14 ;  /* 0x0015d40e01007387 */ /* 0x000fe20000100800 */
[----:B------:R-:W-:Y:S01]  /*2b0e0*/  STL [R1+0x15d0], R15 ;  /* 0x0015d00f01007387 */ /* 0x000fe20000100800 */
[----:B------:R-:W-:Y:S02]  /*2b0f0*/  STL.64 [R1+0x1630], R12 ;  /* 0x0016300c01007387 */ /* 0x000fe40000100a00 */
[--C-:B--2---:R-:W-:Y:S02]  /*2b100*/  FADD R0, R28, -R10.reuse ;  /* 0x8000000a1c007221 */ /* 0x104fe40000000000 */
[----:B------:R0:W1:Y:S02]  /*2b110*/  MUFU.EX2 R28, R2 ;  /* 0x00000002001c7308 */ /* 0x0000640000000800 */
[----:B0-----:R-:W-:Y:S01]  /*2b120*/  FADD R2, R29, -R10 ;  /* 0x8000000a1d027221 */ /* 0x001fe20000000000 */
[----:B-1----:R-:W-:Y:S01]  /*2b130*/  STL [R1+0x344], R28 ;  /* 0x0003441c01007387 */ /* 0x002fe20000100800 */
[----:B------:R-:W-:Y:S02]  /*2b140*/  STL [R1+0x15d8], R28 ;  /* 0x0015d81c01007387 */ /* 0x000fe40000100800 */
[----:B------:R-:W-:Y:S02]  /*2b150*/  STL.64 [R1+0x1640], R10 ;  /* 0x0016400a01007387 */ /* 0x000fe40000100a00 */
[----:B------:R0:W-:Y:S02]  /*2b160*/  STL.64 [R1+0x1638], R8 ;  /* 0x0016380801007387 */ /* 0x0001e40000100a00 */
[----:B0-----:R-:W2:Y:S01]  /*2b170*/  LDL.LU R8, [R1+0x2e0] ;  /* 0x0002e00001087983 */ /* 0x001ea20000300800 */
[----:B------:R-:W2:Y:S02]  /*2b180*/  LDL.LU R9, [R1+0x2e4] ;  /* 0x0002e40001097983 */ /* 0x000ea40000300800 */
[----:B------:R-:W2:Y:S02]  /*2b190*/  LDL.LU R10, [R1+0x2e8] ;  /* 0x0002e800010a7983 */ /* 0x000ea40000300800 */
[----:B------:R-:W2:Y:S01]  /*2b1a0*/  LDL.LU R11, [R1+0x2ec] ;  /* 0x0002ec00010b7983 */ /* 0x000ea20000300800 */
[----:B------:R-:W4:Y:S01]  /*2b1b0*/  LDL.LU R12, [R1+0x2d0] ;  /* 0x0002d000010c7983 */ /* 0x000f220000300800 */
[----:B------:R-:W4:Y:S02]  /*2b1c0*/  LDL.LU R13, [R1+0x2d4] ;  /* 0x0002d400010d7983 */ /* 0x000f240000300800 */
[----:B------:R-:W4:Y:S02]  /*2b1d0*/  LDL.LU R14, [R1+0x2d8] ;  /* 0x0002d800010e7983 */ /* 0x000f240000300800 */
[----:B------:R-:W4:Y:S01]  /*2b1e0*/  LDL.LU R15, [R1+0x2dc] ;  /* 0x0002dc00010f7983 */ /* 0x000f220000300800 */
[----:B------:R-:W5:Y:S01]  /*2b1f0*/  LDL.LU R22, [R1+0x700] ;  /* 0x0007000001167983 */ /* 0x000f620000300800 */
[----:B------:R-:W4:Y:S02]  /*2b200*/  LDL.LU R16, [R1+0x2c0] ;  /* 0x0002c00001107983 */ /* 0x000f240000300800 */
[----:B------:R-:W4:Y:S02]  /*2b210*/  LDL.LU R17, [R1+0x2c4] ;  /* 0x0002c40001117983 */ /* 0x000f240000300800 */
[----:B------:R-:W4:Y:S01]  /*2b220*/  LDL.LU R18, [R1+0x2c8] ;  /* 0x0002c80001127983 */ /* 0x000f220000300800 */
[----:B------:R-:W4:Y:S01]  /*2b230*/  LDL.LU R19, [R1+0x2cc] ;  /* 0x0002cc0001137983 */ /* 0x000f220000300800 */
[----:B------:R-:W-:-:S06]  /*2b240*/  FMUL R0, R0, 1.4426950216293334961 ;  /* 0x3fb8aa3b00007820 */ /* 0x000fcc0000400000 */
[----:B------:R-:W0:Y:S01]  /*2b250*/  MUFU.EX2 R0, R0 ;  /* 0x0000000000007308 */ /* 0x000e220000000800 */
[----:B---3--:R-:W-:Y:S01]  /*2b260*/  MOV R3, R4 ;  /* 0x0000000400037202 */ /* 0x008fe20000000f00 */
[----:B------:R-:W-:Y:S01]  /*2b270*/  IMAD.MOV.U32 R29, RZ, RZ, R5 ;  /* 0x000000ffff1d7224 */ /* 0x000fe200078e0005 */
[C---:B--2---:R-:W-:Y:S01]  /*2b280*/  HMMA.16816.F32.BF16 R8, R24.reuse, R4, R8 ;  /* 0x000000041808723c */ /* 0x044fe20000041808 */
[----:B----4-:R-:W-:Y:S01]  /*2b290*/  STL.64 [R1+0x1628], R18 ;  /* 0x0016281201007387 */ /* 0x010fe20000100a00 */
[----:B------:R1:W-:Y:S03]  /*2b2a0*/  STL.64 [R1+0x1620], R16 ;  /* 0x0016201001007387 */ /* 0x0003e60000100a00 */
[----:B-1----:R-:W2:Y:S01]  /*2b2b0*/  LDL.LU.64 R16, [R1+0x10] ;  /* 0x0000100001107983 */ /* 0x002ea20000300a00 */
[----:B------:R-:W3:Y:S02]  /*2b2c0*/  LDL.LU.64 R20, [R1] ;  /* 0x0000000001147983 */ /* 0x000ee40000300a00 */
[----:B0-----:R-:W-:Y:S11]  /*2b2d0*/  STL [R1+0x34c], R0 ;  /* 0x00034c0001007387 */ /* 0x001ff60000100800 */
[----:B------:R-:W-:Y:S04]  /*2b2e0*/  @!UPT UIADD3 URZ, URZ, URZ, URZ ;  /* 0x0000003f3f3ff290 */ /* 0x000fe8000fffe03f */
[----:B------:R-:W-:Y:S01]  /*2b2f0*/  STL.64 [R1+0x220], R8 ;  /* 0x0002200801007387 */ /* 0x000fe20000100a00 */
[----:B------:R0:W-:Y:S04]  /*2b300*/  STL.64 [R1+0x228], R10 ;  /* 0x0002280a01007387 */ /* 0x0001e80000100a00 */
[----:B0-----:R-:W5:Y:S01]  /*2b310*/  LDL.LU.64 R10, [R1+0x1640] ;  /* 0x00164000010a7983 */ /* 0x001f620000300a00 */
[----:B------:R-:W4:Y:S02]  /*2b320*/  LDL.LU.64 R8, [R1+0x1638] ;  /* 0x0016380001087983 */ /* 0x000f240000300a00 */
[----:B------:R-:W2:Y:S02]  /*2b330*/  LDL.LU R4, [R1+0x1d0] ;  /* 0x0001d00001047983 */ /* 0x000ea40000300800 */
[----:B------:R-:W2:Y:S01]  /*2b340*/  LDL.LU R5, [R1+0x1d4] ;  /* 0x0001d40001057983 */ /* 0x000ea20000300800 */
[----:B------:R-:W2:Y:S01]  /*2b350*/  LDL.LU R6, [R1+0x1d8] ;  /* 0x0001d80001067983 */ /* 0x000ea20000300800 */
[----:B------:R-:W2:Y:S03]  /*2b360*/  LDL.LU R7, [R1+0x1dc] ;  /* 0x0001dc0001077983 */ /* 0x000ea60000300800 */
[----:B--2---:R-:W-:Y:S01]  /*2b370*/  STL.64 [R1+0x15f8], R6 ;  /* 0x0015f80601007387 */ /* 0x004fe20000100a00 */
[----:B------:R0:W-:Y:S03]  /*2b380*/  STL.64 [R1+0x15f0], R4 ;  /* 0x0015f00401007387 */ /* 0x0001e60000100a00 */
[----:B0-----:R-:W2:Y:S01]  /*2b390*/  LDL.LU R4, [R1+0x1e0] ;  /* 0x0001e00001047983 */ /* 0x001ea20000300800 */
[----:B------:R-:W2:Y:S02]  /*2b3a0*/  LDL.LU R5, [R1+0x1e4] ;  /* 0x0001e40001057983 */ /* 0x000ea40000300800 */
[----:B------:R-:W2:Y:S02]  /*2b3b0*/  LDL.LU R6, [R1+0x1e8] ;  /* 0x0001e80001067983 */ /* 0x000ea40000300800 */
[----:B------:R-:W2:Y:S01]  /*2b3c0*/  LDL.LU R7, [R1+0x1ec] ;  /* 0x0001ec0001077983 */ /* 0x000ea20000300800 */
[----:B------:R-:W-:Y:S01]  /*2b3d0*/  HMMA.16816.F32.BF16 R12, R24, R16, R12 ;  /* 0x00000010180c723c */ /* 0x000fe2000004180c */
[----:B--2---:R-:W-:Y:S01]  /*2b3e0*/  STL.64 [R1+0x1608], R6 ;  /* 0x0016080601007387 */ /* 0x004fe20000100a00 */
[----:B------:R0:W-:Y:S03]  /*2b3f0*/  STL.64 [R1+0x1600], R4 ;  /* 0x0016000401007387 */ /* 0x0001e60000100a00 */
[----:B0-----:R-:W2:Y:S01]  /*2b400*/  LDL.LU R4, [R1+0x1f0] ;  /* 0x0001f00001047983 */ /* 0x001ea20000300800 */
[----:B------:R-:W2:Y:S02]  /*2b410*/  LDL.LU R5, [R1+0x1f4] ;  /* 0x0001f40001057983 */ /* 0x000ea40000300800 */
[----:B------:R-:W2:Y:S02]  /*2b420*/  LDL.LU R6, [R1+0x1f8] ;  /* 0x0001f80001067983 */ /* 0x000ea40000300800 */
[----:B------:R-:W2:Y:S01]  /*2b430*/  LDL.LU R7, [R1+0x1fc] ;  /* 0x0001fc0001077983 */ /* 0x000ea20000300800 */
[----:B------:R-:W-:Y:S11]  /*2b440*/  STL [R1+0x15dc], R3 ;  /* 0x0015dc0301007387 */ /* 0x000ff60000100800 */
[----:B------:R-:W-:Y:S01]  /*2b450*/  @!UPT UIADD3 URZ, URZ, URZ, URZ ;  /* 0x0000003f3f3ff290 */ /* 0x000fe2000fffe03f */
[----:B------:R0:W-:Y:S02]  /*2b460*/  STL.64 [R1+0x210], R12 ;  /* 0x0002100c01007387 */ /* 0x0001e40000100a00 */
[----:B------:R1:W-:Y:S01]  /*2b470*/  STL.64 [R1+0x218], R14 ;  /* 0x0002180e01007387 */ /* 0x0003e20000100a00 */
[----:B0-----:R-:W2:Y:S01]  /*2b480*/  LDL.LU.64 R12, [R1+0x1630] ;  /* 0x00163000010c7983 */ /* 0x001ea20000300a00 */
[----:B-1----:R-:W-:Y:S01]  /*2b490*/  MOV R14, R16 ;  /* 0x00000010000e7202 */ /* 0x002fe20000000f00 */
[----:B------:R-:W-:Y:S02]  /*2b4a0*/  IMAD.MOV.U32 R15, RZ, RZ, R17 ;  /* 0x000000ffff0f7224 */ /* 0x000fe400078e0011 */
[----:B------:R-:W2:Y:S01]  /*2b4b0*/  LDL.LU.64 R18, [R1+0x1628] ;  /* 0x0016280001127983 */ /* 0x000ea20000300a00 */
[----:B------:R-:W2:Y:S01]  /*2b4c0*/  LDL.LU.64 R16, [R1+0x1620] ;  /* 0x0016200001107983 */ /* 0x000ea20000300a00 */
[----:B------:R-:W-:-:S06]  /*2b4d0*/  FMUL R2, R2, 1.4426950216293334961 ;  /* 0x3fb8aa3b02027820 */ /* 0x000fcc0000400000 */
[----:B------:R-:W0:Y:S01]  /*2b4e0*/  MUFU.EX2 R2, R2 ;  /* 0x0000000200027308 */ /* 0x000e220000000800 */
[----:B---3--:R-:W-:Y:S01]  /*2b4f0*/  MOV R3, R20 ;  /* 0x0000001400037202 */ /* 0x008fe20000000f00 */
[----:B------:R-:W-:Y:S01]  /*2b500*/  IMAD.MOV.U32 R28, RZ, RZ, R21 ;  /* 0x000000ffff1c7224 */ /* 0x000fe200078e0015 */
[----:B0-----:R-:W-:Y:S01]  /*2b510*/  STL [R1+0x340], R2 ;  /* 0x0003400201007387 */ /* 0x001fe20000100800 */
[C---:B--2---:R-:W-:Y:S11]  /*2b520*/  HMMA.16816.F32.BF16 R16, R24.reuse, R20, R16 ;  /* 0x000000141810723c */ /* 0x044ff60000041810 */
[----:B------:R-:W-:Y:S11]  /*2b530*/  @!UPT UIADD3 URZ, URZ, URZ, URZ ;  /* 0x0000003f3f3ff290 */ /* 0x000ff6000fffe03f */
[----:B------:R-:W-:Y:S01]  /*2b540*/  @!UPT UIADD3 URZ, URZ, URZ, URZ ;  /* 0x0000003f3f3ff290 */ /* 0x000fe2000fffe03f */
[----:B------:R0:W-:Y:S01]  /*2b550*/  STL.64 [R1+0x200], R16 ;  /* 0x0002001001007387 */ /* 0x0001e20000100a00 */
[----:B------:R1:W-:Y:S03]  /*2b560*/  STL.64 [R1+0x208], R18 ;  /* 0x0002081201007387 */ /* 0x0003e60000100a00 */
[----:B0-----:R-:W2:Y:S01]  /*2b570*/  LDL.LU.64 R16, [R1+0x1618] ;  /* 0x0016180001107983 */ /* 0x001ea20000300a00 */
[----:B------:R-:W3:Y:S02]  /*2b580*/  LDL.LU.64 R20, [R1+0x1610] ;  /* 0x0016100001147983 */ /* 0x000ee40000300a00 */
[----:B---3--:R-:W-:Y:S11]  /*2b590*/  HMMA.16816.F32.BF16 R4, R24, R20, R4 ;  /* 0x000000141804723c */ /* 0x008ff60000041804 */
[----:B------:R-:W-:Y:S11]  /*2b5a0*/  @!UPT UIADD3 URZ, URZ, URZ, URZ ;  /* 0x0000003f3f3ff290 */ /* 0x000ff6000fffe03f */
[----:B------:R-:W-:Y:S01]  /*2b5b0*/  @!UPT UIADD3 URZ, URZ, URZ, URZ ;  /* 0x0000003f3f3ff290 */ /* 0x000fe2000fffe03f */
[----:B------:R0:W-:Y:S01]  /*2b5c0*/  STL.64 [R1+0x1f8], R6 ;  /* 0x0001f80601007387 */ /* 0x0001e20000100a00 */
[----:B-1----:R-:W-:Y:S01]  /*2b5d0*/  MOV R18, R4 ;  /* 0x0000000400127202 */ /* 0x002fe20000000f00 */
[----:B------:R-:W-:Y:S02]  /*2b5e0*/  IMAD.MOV.U32 R19, RZ, RZ, R5 ;  /* 0x000000ffff137224 */ /* 0x000fe400078e0005 */
[----:B0-----:R-:W2:Y:S01]  /*2b5f0*/  LDL.LU.64 R6, [R1+0x1608] ;  /* 0x0016080001067983 */ /* 0x001ea20000300a00 */
[----:B------:R-:W2:Y:S02]  /*2b600*/  LDL.LU.64 R4, [R1+0x1600] ;  /* 0x0016000001047983 */ /* 0x000ea40000300a00 */
[----:B-----5:R-:W-:-:S04]  /*2b610*/  FADD R0, R22, -R10 ;  /* 0x8000000a16007221 */ /* 0x020fc80000000000 */
[----:B------:R-:W-:-:S06]  /*2b620*/  FMUL R0, R0, 1.4426950216293334961 ;  /* 0x3fb8aa3b00007820 */ /* 0x000fcc0000400000 */
[----:B------:R-:W0:Y:S02]  /*2b630*/  MUFU.EX2 R0, R0 ;  /* 0x0000000000007308 */ /* 0x000e240000000800 */
[----:B0-----:R-:W-:Y:S01]  /*2b640*/  STL [R1+0x348], R0 ;  /* 0x0003480001007387 */ /* 0x001fe20000100800 */
[C---:B--2---:R-:W-:Y:S11]  /*2b650*/  HMMA.16816.F32.BF16 R4, R24.reuse, R16, R4 ;  /* 0x000000101804723c */ /* 0x044ff60000041804 */
[----:B------:R-:W-:Y:S11]  /*2b660*/  @!UPT UIADD3 URZ, URZ, URZ, URZ ;  /* 0x0000003f3f3ff290 */ /* 0x000ff6000fffe03f */
[----:B------:R-:W-:Y:S01]  /*2b670*/  @!UPT UIADD3 URZ, URZ, URZ, URZ ;  /* 0x0000003f3f3ff290 */ /* 0x000fe2000fffe03f */
[----:B------:R0:W-:Y:S01]  /*2b680*/  STL.64 [R1+0x1e0], R4 ;  /* 0x0001e00401007387 */ /* 0x0001e20000100a00 */
[----:B------:R-:W-:Y:S01]  /*2b690*/  MOV R22, R6 ;  /* 0x0000000600167202 */ /* 0x000fe20000000f00 */
[----:B------:R-:W-:Y:S02]  /*2b6a0*/  IMAD.MOV.U32 R23, RZ, RZ, R7 ;  /* 0x000000ffff177224 */ /* 0x000fe400078e0007 */
[----:B------:R-:W2:Y:S04]  /*2b6b0*/  LDL.LU.64 R6, [R1+0x15f8] ;  /* 0x0015f80001067983 */ /* 0x000ea80000300a00 */
[----:B0-----:R-:W2:Y:S01]  /*2b6c0*/  LDL.LU.64 R4, [R1+0x15f0] ;  /* 0x0015f00001047983 */ /* 0x001ea20000300a00 */
[----:B------:R-:W-:Y:S02]  /*2b6d0*/  STL.64 [R1+0x14c0], R22 ;  /* 0x0014c01601007387 */ /* 0x000fe40000100a00 */
[----:B------:R0:W-:Y:S02]  /*2b6e0*/  STL.64 [R1+0x14b8], R20 ;  /* 0x0014b81401007387 */ /* 0x0001e40000100a00 */
[----:B0-----:R-:W3:Y:S01]  /*2b6f0*/  LDL.LU R20, [R1+0x2b0] ;  /* 0x0002b00001147983 */ /* 0x001ee20000300800 */
[----:B------:R-:W3:Y:S02]  /*2b700*/  LDL.LU R21, [R1+0x2b4] ;  /* 0x0002b40001157983 */ /* 0x000ee40000300800 */
[----:B------:R-:W3:Y:S02]  /*2b710*/  LDL.LU R22, [R1+0x2b8] ;  /* 0x0002b80001167983 */ /* 0x000ee40000300800 */
[----:B------:R-:W3:Y:S01]  /*2b720*/  LDL.LU R23, [R1+0x2bc] ;  /* 0x0002bc0001177983 */ /* 0x000ee20000300800 */
[----:B------:R-:W-:Y:S01]  /*2b730*/  STL.64 [R1+0x14b0], R18 ;  /* 0x0014b01201007387 */ /* 0x000fe20000100a00 */
[----:B------:R0:W-:Y:S03]  /*2b740*/  STL.64 [R1+0x14a8], R16 ;  /* 0x0014a81001007387 */ /* 0x0001e60000100a00 */
[----:B0-----:R-:W4:Y:S01]  /*2b750*/  LDL.LU R16, [R1+0x1c0] ;  /* 0x0001c00001107983 */ /* 0x001f220000300800 */
[----:B------:R-:W4:Y:S02]  /*2b760*/  LDL.LU R17, [R1+0x1c4] ;  /* 0x0001c40001117983 */ /* 0x000f240000300800 */
[----:B------:R-:W4:Y:S02]  /*2b770*/  LDL.LU R18, [R1+0x1c8] ;  /* 0x0001c80001127983 */ /* 0x000f240000300800 */
[----:B------:R-:W4:Y:S01]  /*2b780*/  LDL.LU R19, [R1+0x1cc] ;  /* 0x0001cc0001137983 */ /* 0x000f220000300800 */
[C---:B--2---:R-:W-:Y:S11]  /*2b790*/  HMMA.16816.F32.BF16 R4, R24.reuse, R12, R4 ;  /* 0x0000000c1804723c */ /* 0x044ff60000041804 */
[----:B------:R-:W-:Y:S11]  /*2b7a0*/  @!UPT UIADD3 URZ, URZ, URZ, URZ ;  /* 0x0000003f3f3ff290 */ /* 0x000ff6000fffe03f */
[----:B------:R-:W-:Y:S01]  /*2b7b0*/  @!UPT UIADD3 URZ, URZ, URZ, URZ ;  /* 0x0000003f3f3ff290 */ /* 0x000fe2000fffe03f */
[----:B------:R-:W-:Y:S01]  /*2b7c0*/  STL.64 [R1+0x1d0], R4 ;  /* 0x0001d00401007387 */ /* 0x000fe20000100a00 */
[----:B------:R0:W-:Y:S03]  /*2b7d0*/  STL.64 [R1+0x1d8], R6 ;  /* 0x0001d80601007387 */ /* 0x0001e60000100a00 */
[----:B0-----:R-:W2:Y:S01]  /*2b7e0*/  LDL.LU.64 R6, [R1+0x15e8] ;  /* 0x0015e80001067983 */ /* 0x001ea20000300a00 */
[----:B------:R-:W3:Y:S01]  /*2b7f0*/  LDL.LU.64 R4, [R1+0x15e0] ;  /* 0x0015e00001047983 */ /* 0x000ee20000300a00 */
[C---:B----4-:R-:W-:Y:S01]  /*2b800*/  HMMA.16816.F32.BF16 R16, R24.reuse, R8, R16 ;  /* 0x000000081810723c */ /* 0x050fe20000041810 */
[----:B------:R-:W-:Y:S01]  /*2b810*/  STL.64 [R1+0x15a0], R12 ;  /* 0x0015a00c01007387 */ /* 0x000fe20000100a00 */
[----:B------:R-:W-:Y:S01]  /*2b820*/  STL.64 [R1+0x1490], R10 ;  /* 0x0014900a01007387 */ /* 0x000fe20000100a00 */
[----:B------:R3:W-:Y:S11]  /*2b830*/  STL.64 [R1+0x1488], R8 ;  /* 0x0014880801007387 */ /* 0x0007f60000100a00 */
[----:B------:R-:W-:Y:S09]  /*2b840*/  @!UPT UIADD3 URZ, URZ, URZ, URZ ;  /* 0x0000003f3f3ff290 */ /* 0x000ff2000fffe03f */
[----:B------:R-:W-:Y:S01]  /*2b850*/  STL.64 [R1+0x1c0], R16 ;  /* 0x0001c01001007387 */ /* 0x000fe20000100a00 */
[----:B------:R-:W-:Y:S01]  /*2b860*/  STL.64 [R1+0x1c8], R18 ;  /* 0x0001c81201007387 */ /* 0x000fe20000100a00 */
[----:B---3--:R-:W-:Y:S02]  /*2b870*/  HMMA.16816.F32.BF16 R8, R24, R4, R20 ;  /* 0x000000041808723c */ /* 0x008fe40000041814 */
[----:B--2---:R-:W-:Y:S01]  /*2b880*/  STL.64 [R1+0x14a0], R6 ;  /* 0x0014a00601007387 */ /* 0x004fe20000100a00 */
[----:B------:R0:W-:Y:S11]  /*2b890*/  STL.64 [R1+0x1498], R4 ;  /* 0x0014980401007387 */ /* 0x0001f60000100a00 */
[----:B------:R-:W-:Y:S09]  /*2b8a0*/  @!UPT UIADD3 URZ, URZ, URZ, URZ ;  /* 0x0000003f3f3ff290 */ /* 0x000ff2000fffe03f */
[----:B------:R-:W-:Y:S01]  /*2b8b0*/  STL.64 [R1+0xc0], R8 ;  /* 0x0000c00801007387 */ /* 0x000fe20000100a00 */
[----:B------:R-:W-:Y:S02]  /*2b8c0*/  STL.64 [R1+0xc8], R10 ;  /* 0x0000c80a01007387 */ /* 0x000fe40000100a00 */
[----:B0-----:R-:W2:Y:S02]  /*2b8d0*/  LDL.LU R4, [R1+0xf0] ;  /* 0x0000f00001047983 */ /* 0x001ea40000300800 */
[----:B------:R-:W2:Y:S01]  /*2b8e0*/  LDL.LU R5, [R1+0xf4] ;  /* 0x0000f40001057983 */ /* 0x000ea20000300800 */
[----:B------:R-:W3:Y:S01]  /*2b8f0*/  LDL.LU R6, [R1+0xf8] ;  /* 0x0000f80001067983 */ /* 0x000ee20000300800 */
[----:B------:R-:W3:Y:S01]  /*2b900*/  LDL.LU R7, [R1+0xfc] ;  /* 0x0000fc0001077983 */ /* 0x000ee20000300800 */
[----:B------:R-:W-:Y:S01]  /*2b910*/  MOV R20, R3 ;  /* 0x0000000300147202 */ /* 0x000fe20000000f00 */
[----:B------:R-:W-:Y:S01]  /*2b920*/  IMAD.MOV.U32 R21, RZ, RZ, R28 ;  /* 0x000000ffff157224 */ /* 0x000fe200078e001c */
[----:B---3--:R-:W-:Y:S01]  /*2b930*/  STL.64 [R1+0x14d0], R6 ;  /* 0x0014d00601007387 */ /* 0x008fe20000100a00 */
[----:B--2---:R0:W-:Y:S02]  /*2b940*/  STL.64 [R1+0x14c8], R4 ;  /* 0x0014c80401007387 */ /* 0x0041e40000100a00 */
[----:B------:R-:W2:Y:S02]  /*2b950*/  LDL.LU R3, [R1+0x15dc] ;  /* 0x0015dc0001037983 */ /* 0x000ea40000300800 */
[----:B------:R-:W3:Y:S01]  /*2b960*/  LDL.LU R28, [R1+0x15d8] ;  /* 0x0015d800011c7983 */ /* 0x000ee20000300800 */
[----:B------:R1:W-:Y:S04]  /*2b970*/  STL.64 [R1+0x14d8], R20 ;  /* 0x0014d81401007387 */ /* 0x0003e80000100a00 */
[----:B0-----:R-:W4:Y:S01]  /*2b980*/  LDL.LU R4, [R1+0x110] ;  /* 0x0001100001047983 */ /* 0x001f220000300800 */
[----:B------:R-:W4:Y:S02]  /*2b990*/  LDL.LU R5, [R1+0x114] ;  /* 0x0001140001057983 */ /* 0x000f240000300800 */
[----:B------:R-:W5:Y:S02]  /*2b9a0*/  LDL.LU R6, [R1+0x118] ;  /* 0x0001180001067983 */ /* 0x000f640000300800 */
[----:B------:R-:W5:Y:S01]  /*2b9b0*/  LDL.LU R7, [R1+0x11c] ;  /* 0x00011c0001077983 */ /* 0x000f620000300800 */
[----:B-1----:R-:W-:Y:S01]  /*2b9c0*/  MOV R20, R14 ;  /* 0x0000000e00147202 */ /* 0x002fe20000000f00 */
[----:B------:R-:W-:Y:S01]  /*2b9d0*/  IMAD.MOV.U32 R21, RZ, RZ, R15 ;  /* 0x000000ffff157224 */ /* 0x000fe200078e000f */
[----:B-----5:R-:W-:Y:S01]  /*2b9e0*/  STL.64 [R1+0x14e8], R6 ;  /* 0x0014e80601007387 */ /* 0x020fe20000100a00 */
[----:B----4-:R0:W-:Y:S02]  /*2b9f0*/  STL.64 [R1+0x14e0], R4 ;  /* 0x0014e00401007387 */ /* 0x0101e40000100a00 */
[----:B------:R-:W4:Y:S02]  /*2ba00*/  LDL.LU R14, [R1+0x15d4] ;  /* 0x0015d400010e7983 */ /* 0x000f240000300800 */
[----:B------:R-:W5:Y:S01]  /*2ba10*/  LDL.LU R15, [R1+0x15d0] ;  /* 0x0015d000010f7983 */ /* 0x000f620000300800 */
[----:B------:R2:W-:Y:S04]  /*2ba20*/  STL.64 [R1+0x14f0], R20 ;  /* 0x0014f01401007387 */ /* 0x0005e80000100a00 */
[----:B0-----:R-:W3:Y:S01]  /*2ba30*/  LDL.LU R4, [R1+0x120] ;  /* 0x0001200001047983 */ /* 0x001ee20000300800 */
[----:B------:R-:W3:Y:S02]  /*2ba40*/  LDL.LU R5, [R1+0x124] ;  /* 0x0001240001057983 */ /* 0x000ee40000300800 */
[----:B------:R-:W3:Y:S02]  /*2ba50*/  LDL.LU R6, [R1+0x128] ;  /* 0x0001280001067983 */ /* 0x000ee40000300800 */
[----:B------:R-:W3:Y:S01]  /*2ba60*/  LDL.LU R7, [R1+0x12c] ;  /* 0x00012c0001077983 */ /* 0x000ee20000300800 */
[----:B--2---:R-:W-:Y:S01]  /*2ba70*/  MOV R20, R3 ;  /* 0x0000000300147202 */ /* 0x004fe20000000f00 */
[----:B------:R-:W-:Y:S01]  /*2ba80*/  IMAD.MOV.U32 R21, RZ, RZ, R29 ;  /* 0x000000ffff157224 */ /* 0x000fe200078e001d */
[----:B---3--:R-:W-:Y:S01]  /*2ba90*/  STL.64 [R1+0x1500], R6 ;  /* 0x0015000601007387 */ /* 0x008fe20000100a00 */
[----:B------:R-:W-:Y:S02]  /*2baa0*/  STL.64 [R1+0x14f8], R4 ;  /* 0x0014f80401007387 */ /* 0x000fe40000100a00 */
[----:B------:R-:W2:Y:S02]  /*2bab0*/  LDL.LU R3, [R1+0x15cc] ;  /* 0x0015cc0001037983 */ /* 0x000ea40000300800 */
[----:B------:R-:W2:Y:S01]  /*2bac0*/  LDL.LU R29, [R1+0x15c8] ;  /* 0x0015c800011d7983 */ /* 0x000ea20000300800 */
[----:B------:R5:W-:Y:S02]  /*2bad0*/  STL.64 [R1+0x1508], R20 ;  /* 0x0015081401007387 */ /* 0x000be40000100a00 */
[----:B-----5:R-:W-:Y:S01]  /*2bae0*/  MOV R20, R15 ;  /* 0x0000000f00147202 */ /* 0x020fe20000000f00 */
[----:B----4-:R-:W-:-:S05]  /*2baf0*/  IMAD.MOV.U32 R21, RZ, RZ, R14 ;  /* 0x000000ffff157224 */ /* 0x010fca00078e000e */
[----:B------:R0:W-:Y:S01]  /*2bb00*/  STL.64 [R1+0x1520], R20 ;  /* 0x0015201401007387 */ /* 0x0001e20000100a00 */
[----:B------:R-:W3:Y:S02]  /*2bb10*/  LDL.LU R4, [R1+0x130] ;  /* 0x0001300001047983 */ /* 0x000ee40000300800 */
[----:B------:R-:W3:Y:S02]  /*2bb20*/  LDL.LU R5, [R1+0x134] ;  /* 0x0001340001057983 */ /* 0x000ee40000300800 */
[----:B------:R-:W4:Y:S01]  /*2bb30*/  LDL.LU R6, [R1+0x138] ;  /* 0x0001380001067983 */ /* 0x000f220000300800 */
[----:B------:R-:W4:Y:S04]  /*2bb40*/  LDL.LU R7, [R1+0x13c] ;  /* 0x00013c0001077983 */ /* 0x000f280000300800 */
[----:B0-----:R-:W5:Y:S01]  /*2bb50*/  LDL.LU R20, [R1+0x40] ;  /* 0x0000400001147983 */ /* 0x001f620000300800 */
[----:B------:R-:W5:Y:S03]  /*2bb60*/  LDL.LU R21, [R1+0x44] ;  /* 0x0000440001157983 */ /* 0x000f660000300800 */
[----:B-----5:R-:W-:Y:S01]  /*2bb70*/  STL.64 [R1+0x1538], R20 ;  /* 0x0015381401007387 */ /* 0x020fe20000100a00 */
[----:B----4-:R-:W-:Y:S02]  /*2bb80*/  STL.64 [R1+0x1518], R6 ;  /* 0x0015180601007387 */ /* 0x010fe40000100a00 */
[----:B---3--:R0:W-:Y:S02]  /*2bb90*/  STL.64 [R1+0x1510], R4 ;  /* 0x0015100401007387 */ /* 0x0081e40000100a00 */
[----:B0-----:R-:W3:Y:S01]  /*2bba0*/  LDL.LU R4, [R1+0x140] ;  /* 0x0001400001047983 */ /* 0x001ee20000300800 */
[----:B------:R-:W3:Y:S02]  /*2bbb0*/  LDL.LU R5, [R1+0x144] ;  /* 0x0001440001057983 */ /* 0x000ee40000300800 */
[----:B------:R-:W4:Y:S02]  /*2bbc0*/  LDL.LU R6, [R1+0x148] ;  /* 0x0001480001067983 */ /* 0x000f240000300800 */
[----:B------:R-:W4:Y:S01]  /*2bbd0*/  LDL.LU R7, [R1+0x14c] ;  /* 0x00014c0001077983 */ /* 0x000f220000300800 */
[----:B------:R-:W5:Y:S01]  /*2bbe0*/  LDL.LU R20, [R1+0x50] ;  /* 0x0000500001147983 */ /* 0x000f620000300800 */
        /* <DEDUP_REMOVED lines=10> */
[----:B-----5:R0:W-:Y:S04]  /*2bc90*/  STL.64 [R1+0x1568], R20 ;  /* 0x0015681401007387 */ /* 0x0201e80000100a00 */
        /* <DEDUP_REMOVED lines=14> */
[----:B-----5:R0:W-:Y:S01]  /*2bd80*/  STL.64 [R1+0x15a8], R20 ;  /* 0x0015a81401007387 */ /* 0x0201e20000100a00 */
[----:B------:R-:W5:Y:S02]  /*2bd90*/  LDL.LU R12, [R1+0x1a0] ;  /* 0x0001a000010c7983 */ /* 0x000f640000300800 */
[----:B------:R-:W5:Y:S02]  /*2bda0*/  LDL.LU R13, [R1+0x1a4] ;  /* 0x0001a400010d7983 */ /* 0x000f640000300800 */
[----:B------:R-:W2:Y:S01]  /*2bdb0*/  LDL.LU R14, [R1+0x1a8] ;  /* 0x0001a800010e7983 */ /* 0x000ea20000300800 */
[----:B------:R-:W2:Y:S04]  /*2bdc0*/  LDL.LU R15, [R1+0x1ac] ;  /* 0x0001ac00010f7983 */ /* 0x000ea80000300800 */
[----:B--2---:R-:W-:Y:S01]  /*2bdd0*/  STL.64 [R1+0x15b8], R14 ;  /* 0x0015b80e01007387 */ /* 0x004fe20000100a00 */
[----:B-----5:R1:W-:Y:S02]  /*2bde0*/  STL.64 [R1+0x15b0], R12 ;  /* 0x0015b00c01007387 */ /* 0x0203e40000100a00 */
[----:B0-----:R-:W2:Y:S02]  /*2bdf0*/  LDL.LU R20, [R1+0xb0] ;  /* 0x0000b00001147983 */ /* 0x001ea40000300800 */
[----:B------:R-:W2:Y:S01]  /*2be00*/  LDL.LU R21, [R1+0xb4] ;  /* 0x0000b40001157983 */ /* 0x000ea20000300800 */
[----:B------:R-:W5:Y:S04]  /*2be10*/  LDL R27, [R1+0x350] ;  /* 0x00035000011b7983 */ /* 0x000f680000100800 */
[----:B------:R-:W5:Y:S04]  /*2be20*/  LDL R22, [R1+0x358] ;  /* 0x0003580001167983 */ /* 0x000f680000100800 */
[----:B------:R-:W2:Y:S04]  /*2be30*/  LDL R23, [R1+0x34c] ;  /* 0x00034c0001177983 */ /* 0x000ea80000100800 */
[----:B-1----:R-:W2:Y:S01]  /*2be40*/  LDL.LU R12, [R1+0x1b0] ;  /* 0x0001b000010c7983 */ /* 0x002ea20000300800 */
[----:B------:R-:W2:Y:S02]  /*2be50*/  LDL.LU R13, [R1+0x1b4] ;  /* 0x0001b400010d7983 */ /* 0x000ea40000300800 */
[----:B------:R-:W2:Y:S02]  /*2be60*/  LDL.LU R14, [R1+0x1b8] ;  /* 0x0001b800010e7983 */ /* 0x000ea40000300800 */
[----:B------:R-:W2:Y:S01]  /*2be70*/  LDL.LU R15, [R1+0x1bc] ;  /* 0x0001bc00010f7983 */ /* 0x000ea20000300800 */
[----:B----4-:R-:W-:Y:S01]  /*2be80*/  STL.64 [R1+0x1560], R6 ;  /* 0x0015600601007387 */ /* 0x010fe20000100a00 */
[----:B---3--:R0:W-:Y:S03]  /*2be90*/  STL.64 [R1+0x1558], R4 ;  /* 0x0015580401007387 */ /* 0x0081e60000100a00 */
[----:B0-----:R-:W3:Y:S01]  /*2bea0*/  LDL.LU R4, [R1+0x170] ;  /* 0x0001700001047983 */ /* 0x001ee20000300800 */
[----:B------:R-:W3:Y:S02]  /*2beb0*/  LDL.LU R5, [R1+0x174] ;  /* 0x0001740001057983 */ /* 0x000ee40000300800 */
[----:B------:R-:W4:Y:S02]  /*2bec0*/  LDL.LU R6, [R1+0x178] ;  /* 0x0001780001067983 */ /* 0x000f240000300800 */
[----:B------:R-:W4:Y:S01]  /*2bed0*/  LDL.LU R7, [R1+0x17c] ;  /* 0x00017c0001077983 */ /* 0x000f220000300800 */
[----:B------:R-:W-:Y:S01]  /*2bee0*/  F2FP.BF16.PACK_AB R26, R3, R29 ;  /* 0x0000001d031a723e */ /* 0x000fe200000010ff */
[----:B----4-:R-:W-:Y:S01]  /*2bef0*/  STL.64 [R1+0x1578], R6 ;  /* 0x0015780601007387 */ /* 0x010fe20000100a00 */
[----:B---3--:R0:W-:Y:S03]  /*2bf00*/  STL.64 [R1+0x1570], R4 ;  /* 0x0015700401007387 */ /* 0x0081e60000100a00 */
[----:B0-----:R-:W3:Y:S01]  /*2bf10*/  LDL.LU R4, [R1+0x180] ;  /* 0x0001800001047983 */ /* 0x001ee20000300800 */
[----:B------:R-:W3:Y:S02]  /*2bf20*/  LDL.LU R5, [R1+0x184] ;  /* 0x0001840001057983 */ /* 0x000ee40000300800 */
[----:B------:R-:W4:Y:S02]  /*2bf30*/  LDL.LU R6, [R1+0x188] ;  /* 0x0001880001067983 */ /* 0x000f240000300800 */
[----:B------:R-:W4:Y:S01]  /*2bf40*/  LDL.LU R7, [R1+0x18c] ;  /* 0x00018c0001077983 */ /* 0x000f220000300800 */
[----:B-----5:R-:W-:-:S02]  /*2bf50*/  F2FP.BF16.PACK_AB R24, R27, R22 ;  /* 0x000000161b18723e */ /* 0x020fc400000010ff */
[----:B--2---:R-:W-:Y:S01]  /*2bf60*/  F2FP.BF16.PACK_AB R25, R23, R28 ;  /* 0x0000001c1719723e */ /* 0x004fe200000010ff */
[----:B------:R-:W-:-:S07]  /*2bf70*/  F2FP.BF16.PACK_AB R27, R0, R2 ;  /* 0x00000002001b723e */ /* 0x000fce00000010ff */
[C---:B------:R-:W-:Y:S01]  /*2bf80*/  HMMA.16816.F32.BF16 R20, R24.reuse, R20, R12 ;  /* 0x000000141814723c */ /* 0x040fe2000004180c */
[----:B----4-:R-:W-:Y:S01]  /*2bf90*/  STL.64 [R1+0x1590], R6 ;  /* 0x0015900601007387 */ /* 0x010fe20000100a00 */
[----:B---3--:R0:W-:Y:S03]  /*2bfa0*/  STL.64 [R1+0x1588], R4 ;  /* 0x0015880401007387 */ /* 0x0081e60000100a00 */
        /* <DEDUP_REMOVED lines=8> */
[----:B------:R-:W4:Y:S01]  /*2c030*/  LDL.LU R8, [R1+0xe0] ;  /* 0x0000e00001087983 */ /* 0x000f220000300800 */
[----:B------:R-:W4:Y:S02]  /*2c040*/  LDL.LU R9, [R1+0xe4] ;  /* 0x0000e40001097983 */ /* 0x000f240000300800 */
[----:B------:R-:W4:Y:S02]  /*2c050*/  LDL.LU R10, [R1+0xe8] ;  /* 0x0000e800010a7983 */ /* 0x000f240000300800 */
[----:B------:R-:W4:Y:S01]  /*2c060*/  LDL.LU R11, [R1+0xec] ;  /* 0x0000ec00010b7983 */ /* 0x000f220000300800 */
[----:B------:R-:W5:Y:S01]  /*2c070*/  LDL.LU R28, [R1+0x15c4] ;  /* 0x0015c400011c7983 */ /* 0x000f620000300800 */
[----:B------:R-:W2:Y:S02]  /*2c080*/  LDL.LU R29, [R1+0x15c0] ;  /* 0x0015c000011d7983 */ /* 0x000ea40000300800 */
[----:B------:R-:W2:Y:S02]  /*2c090*/  LDL.LU.64 R14, [R1+0x15b8] ;  /* 0x0015b800010e7983 */ /* 0x000ea40000300a00 */
[----:B------:R-:W2:Y:S01]  /*2c0a0*/  LDL.LU.64 R12, [R1+0x15b0] ;  /* 0x0015b000010c7983 */ /* 0x000ea20000300a00 */
[----:B------:R0:W-:Y:S01]  /*2c0b0*/  STL.64 [R1+0x1b0], R20 ;  /* 0x0001b01401007387 */ /* 0x0001e20000100a00 */
[----:B------:R2:W-:Y:S03]  /*2c0c0*/  STL.64 [R1+0x1b8], R22 ;  /* 0x0001b81601007387 */ /* 0x0005e60000100a00 */
[----:B0-----:R-:W2:Y:S02]  /*2c0d0*/  LDL.LU.64 R20, [R1+0x15a8] ;  /* 0x0015a80001147983 */ /* 0x001ea40000300a00 */
[----:B--2---:R-:W-:Y:S02]  /*2c0e0*/  HMMA.16816.F32.BF16 R20, R24, R20, R12 ;  /* 0x000000141814723c */ /* 0x004fe4000004180c */
[----:B------:R-:W4:Y:S11]  /*2c0f0*/  LDL.LU.64 R12, [R1+0x15a0] ;  /* 0x0015a000010c7983 */ /* 0x000f360000300a00 */
[----:B------:R-:W-:Y:S10]  /*2c100*/  @!UPT UIADD3 URZ, URZ, URZ, URZ ;  /* 0x0000003f3f3ff290 */ /* 0x000ff4000fffe03f */
[----:B------:R0:W-:Y:S04]  /*2c110*/  STL.64 [R1+0x1a0], R20 ;  /* 0x0001a01401007387 */ /* 0x0001e80000100a00 */
[----:B0-----:R-:W2:Y:S01]  /*2c120*/  LDL.LU.64 R20, [R1+0x1598] ;  /* 0x0015980001147983 */ /* 0x001ea20000300a00 */
[----:B------:R-:W-:Y:S01]  /*2c130*/  MOV R14, R22 ;  /* 0x00000016000e7202 */ /* 0x000fe20000000f00 */
[----:B------:R-:W-:-:S05]  /*2c140*/  IMAD.MOV.U32 R15, RZ, RZ, R23 ;  /* 0x000000ffff0f7224 */ /* 0x000fca00078e0017 */
[----:B------:R-:W-:Y:S01]  /*2c150*/  STL [R1+0x139c], R15 ;  /* 0x00139c0f01007387 */ /* 0x000fe20000100800 */
[----:B------:R-:W-:Y:S01]  /*2c160*/  STL [R1+0x1398], R14 ;  /* 0x0013980e01007387 */ /* 0x000fe20000100800 */
[C---:B--2---:R-:W-:Y:S02]  /*2c170*/  HMMA.16816.F32.BF16 R20, R24.reuse, R20, R4 ;  /* 0x000000141814723c */ /* 0x044fe40000041804 */
[----:B------:R-:W2:Y:S01]  /*2c180*/  LDL.LU.64 R6, [R1+0x1590] ;  /* 0x0015900001067983 */ /* 0x000ea20000300a00 */
[----:B------:R-:W2:Y:S11]  /*2c190*/  LDL.LU.64 R4, [R1+0x1588] ;  /* 0x0015880001047983 */ /* 0x000eb60000300a00 */
[----:B------:R-:W-:Y:S09]  /*2c1a0*/  @!UPT UIADD3 URZ, URZ, URZ, URZ ;  /* 0x0000003f3f3ff290 */ /* 0x000ff2000fffe03f */
[----:B------:R0:W-:Y:S01]  /*2c1b0*/  STL.64 [R1+0x190], R20 ;  /* 0x0001901401007387 */ /* 0x0001e20000100a00 */
[----:B------:R2:W-:Y:S03]  /*2c1c0*/  STL.64 [R1+0x198], R22 ;  /* 0x0001981601007387 */ /* 0x0005e60000100a00 */
[----:B0-----:R-:W2:Y:S02]  /*2c1d0*/  LDL.LU.64 R20, [R1+0x1580] ;  /* 0x0015800001147983 */ /* 0x001ea40000300a00 */
[----:B--2---:R-:W-:Y:S02]  /*2c1e0*/  HMMA.16816.F32.BF16 R20, R24, R20, R4 ;  /* 0x000000141814723c */ /* 0x004fe40000041804 */
[----:B------:R-:W2:Y:S01]  /*2c1f0*/  LDL.LU.64 R6, [R1+0x1578] ;  /* 0x0015780001067983 */ /* 0x000ea20000300a00 */
[----:B------:R-:W2:Y:S11]  /*2c200*/  LDL.LU.64 R4, [R1+0x1570] ;  /* 0x0015700001047983 */ /* 0x000eb60000300a00 */
[----:B------:R-:W-:Y:S09]  /*2c210*/  @!UPT UIADD3 URZ, URZ, URZ, URZ ;  /* 0x0000003f3f3ff290 */ /* 0x000ff2000fffe03f */
        /* <DEDUP_REMOVED lines=12> */
[----:B0-----:R-:W2:Y:S01]  /*2c2e0*/  LDL.LU.64 R20, [R1+0x1550] ;  /* 0x0015500001147983 */ /* 0x001ea20000300a00 */
[----:B------:R-:W3:Y:S01]  /*2c2f0*/  LDL.LU R0, [R1+0x724] ;  /* 0x0007240001007983 */ /* 0x000ee20000300800 */
        /* <DEDUP_REMOVED lines=14> */
[----:B0-----:R-:W2:Y:S02]  /*2c3e0*/  LDL.LU.64 R20, [R1+0x1520] ;  /* 0x0015200001147983 */ /* 0x001ea40000300a00 */
        /* <DEDUP_REMOVED lines=29> */
[----:B------:R-:W3:Y:S02]  /*2c5c0*/  LDL.LU.64 R20, [R1+0x14b8] ;  /* 0x0014b80001147983 */ /* 0x000ee40000300a00 */
[----:B------:R-:W2:Y:S01]  /*2c5d0*/  LDL.LU R14, [R1+0x728] ;  /* 0x00072800010e7983 */ /* 0x000ea20000300800 */
[C---:B---3--:R-:W-:Y:S11]  /*2c5e0*/  HMMA.16816.F32.BF16 R16, R24.reuse, R20, R16 ;  /* 0x000000141810723c */ /* 0x048ff60000041810 */
[----:B------:R-:W-:Y:S11]  /*2c5f0*/  @!UPT UIADD3 URZ, URZ, URZ, URZ ;  /* 0x0000003f3f3ff290 */ /* 0x000ff6000fffe03f */
[----:B------:R-:W-:Y:S01]  /*2c600*/  @!UPT UIADD3 URZ, URZ, URZ, URZ ;  /* 0x0000003f3f3ff290 */ /* 0x000fe2000fffe03f */
[----:B------:R-:W-:Y:S01]  /*2c610*/  STL.64 [R1+0x100], R16 ;  /* 0x0001001001007387 */ /* 0x000fe20000100a00 */
[----:B------:R0:W-:Y:S01]  /*2c620*/  STL [R1+0x108], R18 ;  /* 0x0001081201007387 */ /* 0x0001e20000100800 */
[----:B------:R-:W-:Y:S02]  /*2c630*/  MOV R20, R19 ;  /* 0x0000001300147202 */ /* 0x000fe40000000f00 */
[----:B0-----:R-:W3:Y:S01]  /*2c640*/  LDL.LU.64 R18, [R1+0x14b0] ;  /* 0x0014b00001127983 */ /* 0x001ee20000300a00 */
[----:B------:R-:W2:Y:S01]  /*2c650*/  LDL.LU.64 R16, [R1+0x14a8] ;  /* 0x0014a80001107983 */ /* 0x000ea20000300a00 */
[C---:B----4-:R-:W-:Y:S11]  /*2c660*/  HMMA.16816.F32.BF16 R8, R24.reuse, R12, R8 ;  /* 0x0000000c1808723c */ /* 0x050ff60000041808 */
[----:B------:R-:W-:Y:S11]  /*2c670*/  @!UPT UIADD3 URZ, URZ, URZ, URZ ;  /* 0x0000003f3f3ff290 */ /* 0x000ff6000fffe03f */
[----:B------:R-:W-:Y:S02]  /*2c680*/  @!UPT UIADD3 URZ, URZ, URZ, URZ ;  /* 0x0000003f3f3ff290 */ /* 0x000fe4000fffe03f */
[----:B------:R-:W-:Y:S01]  /*2c690*/  IMAD.MOV.U32 R3, RZ, RZ, R11 ;  /* 0x000000ffff037224 */ /* 0x000fe200078e000b */
[C---:B--2---:R-:W-:Y:S07]  /*2c6a0*/  HMMA.16816.F32.BF16 R4, R24.reuse, R16, R4 ;  /* 0x000000101804723c */ /* 0x044fee0000041804 */
[----:B------:R-:W-:Y:S01]  /*2c6b0*/  IMAD.MOV.U32 R17, RZ, RZ, R9 ;  /* 0x000000ffff117224 */ /* 0x000fe200078e0009 */
[----:B------:R-:W-:Y:S11]  /*2c6c0*/  MOV R16, R10 ;  /* 0x0000000a00107202 */ /* 0x000ff60000000f00 */
[----:B------:R-:W-:Y:S04]  /*2c6d0*/  @!UPT UIADD3 URZ, URZ, URZ, URZ ;  /* 0x0000003f3f3ff290 */ /* 0x000fe8000fffe03f */
[----:B------:R-:W-:Y:S01]  /*2c6e0*/  STL.64 [R1+0xf0], R4 ;  /* 0x0000f00401007387 */ /* 0x000fe20000100a00 */
[----:B------:R0:W-:Y:S03]  /*2c6f0*/  STL.64 [R1+0xf8], R6 ;  /* 0x0000f80601007387 */ /* 0x0001e60000100a00 */
[----:B0-----:R-:W2:Y:S01]  /*2c700*/  LDL.LU.64 R6, [R1+0x14a0] ;  /* 0x0014a00001067983 */ /* 0x001ea20000300a00 */
[----:B------:R-:W4:Y:S02]  /*2c710*/  LDL.LU.64 R4, [R1+0x1498] ;  /* 0x0014980001047983 */ /* 0x000f240000300a00 */
[----:B------:R0:W-:Y:S02]  /*2c720*/  STL [R1+0xe0], R8 ;  /* 0x0000e00801007387 */ /* 0x0001e40000100800 */
[----:B------:R-:W2:Y:S01]  /*2c730*/  LDL.LU.64 R10, [R1+0x1490] ;  /* 0x00149000010a7983 */ /* 0x000ea20000300a00 */
[----:B0-----:R-:W2:Y:S01]  /*2c740*/  LDL.LU.64 R8, [R1+0x1488] ;  /* 0x0014880001087983 */ /* 0x001ea20000300a00 */
[----:B---3--:R-:W-:Y:S02]  /*2c750*/  STL.64 [R1+0x13f0], R18 ;  /* 0x0013f01201007387 */ /* 0x008fe40000100a00 */
[----:B------:R0:W-:Y:S02]  /*2c760*/  STL.64 [R1+0x13e8], R16 ;  /* 0x0013e81001007387 */ /* 0x0001e40000100a00 */
[----:B0-----:R-:W2:Y:S01]  /*2c770*/  LDL.LU R16, [R1+0xd0] ;  /* 0x0000d00001107983 */ /* 0x001ea20000300800 */
[----:B------:R-:W2:Y:S02]  /*2c780*/  LDL.LU R17, [R1+0xd4] ;  /* 0x0000d40001117983 */ /* 0x000ea40000300800 */
[----:B------:R-:W2:Y:S02]  /*2c790*/  LDL.LU R18, [R1+0xd8] ;  /* 0x0000d80001127983 */ /* 0x000ea40000300800 */
[----:B------:R-:W2:Y:S01]  /*2c7a0*/  LDL.LU R19, [R1+0xdc] ;  /* 0x0000dc0001137983 */ /* 0x000ea20000300800 */
[----:B------:R-:W-:Y:S01]  /*2c7b0*/  STL [R1+0x1348], R3 ;  /* 0x0013480301007387 */ /* 0x000fe20000100800 */
[----:B--2---:R-:W-:Y:S11]  /*2c7c0*/  HMMA.16816.F32.BF16 R16, R24, R8, R16 ;  /* 0x000000081810723c */ /* 0x004ff60000041810 */
[----:B------:R-:W-:Y:S11]  /*2c7d0*/  @!UPT UIADD3 URZ, URZ, URZ, URZ ;  /* 0x0000003f3f3ff290 */ /* 0x000ff6000fffe03f */
[----:B------:R-:W-:Y:S01]  /*2c7e0*/  @!UPT UIADD3 URZ, URZ, URZ, URZ ;  /* 0x0000003f3f3ff290 */ /* 0x000fe2000fffe03f */
[----:B------:R0:W-:Y:S01]  /*2c7f0*/  STL.64 [R1+0xd0], R16 ;  /* 0x0000d01001007387 */ /* 0x0001e20000100a00 */
[----:B------:R-:W-:Y:S03]  /*2c800*/  STL.64 [R1+0xd8], R18 ;  /* 0x0000d81201007387 */ /* 0x000fe60000100a00 */
[----:B0-----:R-:W2:Y:S01]  /*2c810*/  LDL.LU R16, [R1+0x720] ;  /* 0x0007200001107983 */ /* 0x001ea20000300800 */
[----:B------:R0:W-:Y:S02]  /*2c820*/  STL.64 [R1+0x1460], R10 ;  /* 0x0014600a01007387 */ /* 0x0001e40000100a00 */
[----:B------:R-:W4:Y:S02]  /*2c830*/  LDL.LU R8, [R1+0xa0] ;  /* 0x0000a00001087983 */ /* 0x000f240000300800 */
[----:B------:R-:W4:Y:S01]  /*2c840*/  LDL.LU R9, [R1+0xa4] ;  /* 0x0000a40001097983 */ /* 0x000f220000300800 */
[----:B0-----:R-:W-:-:S02]  /*2c850*/  MOV R10, R29 ;  /* 0x0000001d000a7202 */ /* 0x001fc40000000f00 */
[----:B------:R-:W3:Y:S01]  /*2c860*/  LDL.LU R29, [R1+0x1484] ;  /* 0x00148400011d7983 */ /* 0x000ee20000300800 */
[----:B-----5:R-:W-:Y:S02]  /*2c870*/  IMAD.MOV.U32 R11, RZ, RZ, R28 ;  /* 0x000000ffff0b7224 */ /* 0x020fe400078e001c */
[----:B------:R-:W5:Y:S05]  /*2c880*/  LDL.LU R28, [R1+0x1480] ;  /* 0x00148000011c7983 */ /* 0x000f6a0000300800 */
[----:B----4-:R-:W-:Y:S01]  /*2c890*/  HMMA.16816.F32.BF16 R24, R24, R4, R8 ;  /* 0x000000041818723c */ /* 0x010fe20000041808 */
[--C-:B---3--:R-:W-:Y:S02]  /*2c8a0*/  FADD R0, R0, -R29.reuse ;  /* 0x8000001d00007221 */ /* 0x108fe40000000000 */
[----:B------:R-:W-:-:S02]  /*2c8b0*/  FADD R2, R2, -R29 ;  /* 0x8000001d02027221 */ /* 0x000fc40000000000 */
[----:B------:R-:W-:-:S04]  /*2c8c0*/  FMUL R0, R0, 1.4426950216293334961 ;  /* 0x3fb8aa3b00007820 */ /* 0x000fc80000400000 */
[----:B------:R0:W1:Y:S02]  /*2c8d0*/  MUFU.EX2 R9, R0 ;  /* 0x0000000000097308 */ /* 0x0000640000000800 */
[----:B0-----:R-:W-:-:S06]  /*2c8e0*/  FMUL R0, R2, 1.4426950216293334961 ;  /* 0x3fb8aa3b02007820 */ /* 0x001fcc0000400000 */
[----:B------:R0:W3:Y:S07]  /*2c8f0*/  MUFU.EX2 R18, R0 ;  /* 0x0000000000127308 */ /* 0x0000ee0000000800 */
[----:B------:R-:W-:Y:S01]  /*2c900*/  IMAD.MOV.U32 R13, RZ, RZ, R25 ;  /* 0x000000ffff0d7224 */ /* 0x000fe200078e0019 */
[----:B------:R-:W-:Y:S01]  /*2c910*/  MOV R12, R24 ;  /* 0x00000018000c7202 */ /* 0x000fe20000000f00 */
[----:B------:R-:W-:Y:S01]  /*2c920*/  STL.64 [R1+0xa8], R26 ;  /* 0x0000a81a01007387 */ /* 0x000fe20000100a00 */
[----:B------:R-:W4:Y:S02]  /*2c930*/  LDL.LU R19, [R1+0x71c] ;  /* 0x00071c0001137983 */ /* 0x000f240000300800 */
[----:B------:R-:W4:Y:S02]  /*2c940*/  LDL.LU R8, [R1+0x710] ;  /* 0x0007100001087983 */ /* 0x000f240000300800 */
[----:B------:R-:W-:Y:S01]  /*2c950*/  STL.64 [R1+0x13f8], R6 ;  /* 0x0013f80601007387 */ /* 0x000fe20000100a00 */
[----:B------:R-:W-:Y:S01]  /*2c960*/  STL [R1+0x13ac], R13 ;  /* 0x0013ac0d01007387 */ /* 0x000fe20000100800 */
[----:B------:R2:W-:Y:S02]  /*2c970*/  STL [R1+0x13a8], R12 ;  /* 0x0013a80c01007387 */ /* 0x0005e40000100800 */
[----:B------:R-:W-:-:S02]  /*2c980*/  FADD R2, R15, -R29 ;  /* 0x8000001d0f027221 */ /* 0x000fc40000000000 */
[----:B------:R-:W4:Y:S01]  /*2c990*/  LDL.LU R21, [R1+0x714] ;  /* 0x0007140001157983 */ /* 0x000f220000300800 */
[----:B-1----:R-:W-:Y:S01]  /*2c9a0*/  STL [R1+0x328], R9 ;  /* 0x0003280901007387 */ /* 0x002fe20000100800 */
[----:B0-----:R-:W-:Y:S02]  /*2c9b0*/  FMUL R0, R2, 1.4426950216293334961 ;  /* 0x3fb8aa3b02007820 */ /* 0x001fe40000400000 */
[----:B-----5:R-:W-:Y:S01]  /*2c9c0*/  FADD R2, R14, -R28 ;  /* 0x8000001c0e027221 */ /* 0x020fe20000000000 */
[----:B---3--:R-:W-:Y:S01]  /*2c9d0*/  STL [R1+0x32c], R18 ;  /* 0x00032c1201007387 */ /* 0x008fe20000100800 */
[----:B--2---:R-:W2:Y:S02]  /*2c9e0*/  LDL.LU R12, [R1+0x2a0] ;  /* 0x0002a000010c7983 */ /* 0x004ea40000300800 */
[----:B------:R-:W2:Y:S02]  /*2c9f0*/  LDL.LU R13, [R1+0x2a4] ;  /* 0x0002a400010d7983 */ /* 0x000ea40000300800 */
[----:B------:R-:W2:Y:S01]  /*2ca00*/  LDL.LU R14, [R1+0x2a8] ;  /* 0x0002a800010e7983 */ /* 0x000ea20000300800 */
[----:B------:R-:W2:Y:S01]  /*2ca10*/  LDL.LU R15, [R1+0x2ac] ;  /* 0x0002ac00010f7983 */ /* 0x000ea20000300800 */
[----:B------:R-:W3:Y:S01]  /*2ca20*/  LDL.LU.64 R10, [R1+0x98] ;  /* 0x00009800010a7983 */ /* 0x000ee20000300a00 */
[----:B------:R0:W1:Y:S02]  /*2ca30*/  MUFU.EX2 R3, R0 ;  /* 0x0000000000037308 */ /* 0x0000640000000800 */
[----:B0-----:R-:W-:-:S02]  /*2ca40*/  FMUL R0, R2, 1.4426950216293334961 ;  /* 0x3fb8aa3b02007820 */ /* 0x001fc40000400000 */
[----:B------:R-:W-:-:S04]  /*2ca50*/  FADD R2, R16, -R28 ;  /* 0x8000001c10027221 */ /* 0x000fc80000000000 */
[----:B------:R0:W5:Y:S02]  /*2ca60*/  MUFU.EX2 R16, R0 ;  /* 0x0000000000107308 */ /* 0x0001640000000800 */
[----:B0-----:R-:W-:Y:S02]  /*2ca70*/  FMUL R0, R2, 1.4426950216293334961 ;  /* 0x3fb8aa3b02007820 */ /* 0x001fe40000400000 */
[----:B----4-:R-:W-:-:S04]  /*2ca80*/  FADD R2, R19, -R28 ;  /* 0x8000001c13027221 */ /* 0x010fc80000000000 */
[----:B------:R0:W4:Y:S02]  /*2ca90*/  MUFU.EX2 R19, R0 ;  /* 0x0000000000137308 */ /* 0x0001240000000800 */
[----:B0-----:R-:W-:-:S06]  /*2caa0*/  FMUL R0, R2, 1.4426950216293334961 ;  /* 0x3fb8aa3b02007820 */ /* 0x001fcc0000400000 */
[----:B------:R0:W0:Y:S01]  /*2cab0*/  MUFU.EX2 R5, R0 ;  /* 0x0000000000057308 */ /* 0x0000220000000800 */
[----:B---3--:R3:W-:Y:S01]  /*2cac0*/  STL.64 [R1+0x1478], R10 ;  /* 0x0014780a01007387 */ /* 0x0087e20000100a00 */
[----:B------:R-:W-:-:S03]  /*2cad0*/  FADD R2, R8, -R28 ;  /* 0x8000001c08027221 */ /* 0x000fc60000000000 */
[----:B---3--:R-:W2:Y:S01]  /*2cae0*/  LDL.LU.64 R10, [R1+0xb8] ;  /* 0x0000b800010a7983 */ /* 0x008ea20000300a00 */
[----:B------:R-:W3:Y:S02]  /*2caf0*/  LDL R17, [R1+0x408] ;  /* 0x0004080001117983 */ /* 0x000ee40000100800 */
[----:B-1----:R-:W-:Y:S02]  /*2cb00*/  STL [R1+0x338], R3 ;  /* 0x0003380301007387 */ /* 0x002fe40000100800 */
[----:B-----5:R-:W-:Y:S01]  /*2cb10*/  STL [R1+0x320], R16 ;  /* 0x0003201001007387 */ /* 0x020fe20000100800 */
[----:B------:R-:W-:Y:S01]  /*2cb20*/  STL [R1+0x134c], R28 ;  /* 0x00134c1c01007387 */ /* 0x000fe20000100800 */
[----:B0-----:R-:W-:Y:S02]  /*2cb30*/  FMUL R0, R2, 1.4426950216293334961 ;  /* 0x3fb8aa3b02007820 */ /* 0x001fe40000400000 */
[----:B----4-:R-:W-:Y:S02]  /*2cb40*/  STL [R1+0x324], R19 ;  /* 0x0003241301007387 */ /* 0x010fe40000100800 */
[----:B------:R-:W-:-:S02]  /*2cb50*/  FADD R2, R21, -R29 ;  /* 0x8000001d15027221 */ /* 0x000fc40000000000 */
[----:B------:R-:W3:Y:S01]  /*2cb60*/  LDL.LU R21, [R1+0x738] ;  /* 0x0007380001157983 */ /* 0x000ee20000300800 */
[----:B------:R-:W-:Y:S02]  /*2cb70*/  STL [R1+0x330], R5 ;  /* 0x0003300501007387 */ /* 0x000fe40000100800 */
[----:B------:R-:W4:Y:S01]  /*2cb80*/  LDL.LU.64 R6, [R1+0x78] ;  /* 0x0000780001067983 */ /* 0x000f220000300a00 */
[----:B------:R0:W1:Y:S02]  /*2cb90*/  MUFU.EX2 R8, R0 ;  /* 0x0000000000087308 */ /* 0x0000640000000800 */
[----:B0-----:R-:W-:-:S06]  /*2cba0*/  FMUL R0, R2, 1.4426950216293334961 ;  /* 0x3fb8aa3b02007820 */ /* 0x001fcc0000400000 */
[----:B------:R-:W0:Y:S01]  /*2cbb0*/  MUFU.EX2 R4, R0 ;  /* 0x0000000000047308 */ /* 0x000e220000000800 */
[----:B------:R-:W-:Y:S02]  /*2cbc0*/  F2FP.BF16.PACK_AB R24, R19, R16 ;  /* 0x000000101318723e */ /* 0x000fe400000010ff */
[----:B------:R-:W-:Y:S02]  /*2cbd0*/  F2FP.BF16.PACK_AB R25, R18, R9 ;  /* 0x000000091219723e */ /* 0x000fe400000010ff */
[----:B-1----:R-:W-:Y:S02]  /*2cbe0*/  F2FP.BF16.PACK_AB R26, R8, R5 ;  /* 0x00000005081a723e */ /* 0x002fe400000010ff */
[----:B0-----:R-:W-:-:S07]  /*2cbf0*/  F2FP.BF16.PACK_AB R27, R4, R3 ;  /* 0x00000003041b723e */ /* 0x001fce00000010ff */
[C---:B--2---:R-:W-:Y:S01]  /*2cc00*/  HMMA.16816.F32.BF16 R12, R24.reuse, R10, R12 ;  /* 0x0000000a180c723c */ /* 0x044fe2000004180c */
[----:B----4-:R0:W-:Y:S04]  /*2cc10*/  STL.64 [R1+0x1470], R6 ;  /* 0x0014700601007387 */ /* 0x0101e80000100a00 */
[----:B0-----:R-:W2:Y:S01]  /*2cc20*/  LDL.LU.64 R6, [R1+0x88] ;  /* 0x0000880001067983 */ /* 0x001ea20000300a00 */
[----:B------:R-:W-:Y:S02]  /*2cc30*/  STL [R1+0x1350], R29 ;  /* 0x0013501d01007387 */ /* 0x000fe40000100800 */
[----:B------:R-:W-:Y:S02]  /*2cc40*/  STL [R1+0x33c], R8 ;  /* 0x00033c0801007387 */ /* 0x000fe40000100800 */
[----:B------:R-:W4:Y:S01]  /*2cc50*/  LDL.LU R16, [R1+0x734] ;  /* 0x0007340001107983 */ /* 0x000f220000300800 */
[----:B------:R-:W-:Y:S11]  /*2cc60*/  STL [R1+0x334], R4 ;  /* 0x0003340401007387 */ /* 0x000ff60000100800 */
[----:B------:R-:W-:Y:S01]  /*2cc70*/  @!UPT UIADD3 URZ, URZ, URZ, URZ ;  /* 0x0000003f3f3ff290 */ /* 0x000fe2000fffe03f */
[----:B------:R-:W-:Y:S02]  /*2cc80*/  STL.64 [R1+0x2b0], R12 ;  /* 0x0002b00c01007387 */ /* 0x000fe40000100a00 */
[----:B------:R0:W-:Y:S02]  /*2cc90*/  STL.64 [R1+0x2b8], R14 ;  /* 0x0002b80e01007387 */ /* 0x0001e40000100a00 */
[----:B0-----:R-:W-:Y:S01]  /*2cca0*/  IMAD.MOV.U32 R15, RZ, RZ, R11 ;  /* 0x000000ffff0f7224 */ /* 0x001fe200078e000b */
[----:B------:R-:W-:Y:S02]  /*2ccb0*/  MOV R14, R10 ;  /* 0x0000000a000e7202 */ /* 0x000fe40000000f00 */
[----:B------:R-:W5:Y:S01]  /*2ccc0*/  LDL.LU.64 R10, [R1+0x1478] ;  /* 0x00147800010a7983 */ /* 0x000f620000300a00 */
[----:B------:R-:W2:Y:S02]  /*2ccd0*/  LDL.LU R19, [R1+0x730] ;  /* 0x0007300001137983 */ /* 0x000ea40000300800 */
[----:B------:R-:W-:Y:S02]  /*2cce0*/  STL [R1+0x13b4], R15 ;  /* 0x0013b40f01007387 */ /* 0x000fe40000100800 */
[----:B------:R0:W-:Y:S01]  /*2ccf0*/  STL [R1+0x13b0], R14 ;  /* 0x0013b00e01007387 */ /* 0x0001e20000100800 */
[----:B------:R-:W5:Y:S01]  /*2cd00*/  LDL.LU R12, [R1+0x290] ;  /* 0x00029000010c7983 */ /* 0x000f620000300800 */
[----:B------:R-:W5:Y:S03]  /*2cd10*/  LDL.LU R13, [R1+0x294] ;  /* 0x00029400010d7983 */ /* 0x000f660000300800 */
[----:B0-----:R-:W5:Y:S01]  /*2cd20*/  LDL.LU R14, [R1+0x298] ;  /* 0x00029800010e7983 */ /* 0x001f620000300800 */
[----:B------:R-:W5:Y:S02]  /*2cd30*/  LDL.LU R15, [R1+0x29c] ;  /* 0x00029c00010f7983 */ /* 0x000f640000300800 */
[----:B-----5:R-:W-:Y:S11]  /*2cd40*/  HMMA.16816.F32.BF16 R12, R24, R10, R12 ;  /* 0x0000000a180c723c */ /* 0x020ff6000004180c */
[----:B------:R-:W-:Y:S11]  /*2cd50*/  @!UPT UIADD3 URZ, URZ, URZ, URZ ;  /* 0x0000003f3f3ff290 */ /* 0x000ff6000fffe03f */
[----:B------:R-:W-:Y:S01]  /*2cd60*/  @!UPT UIADD3 URZ, URZ, URZ, URZ ;  /* 0x0000003f3f3ff290 */ /* 0x000fe2000fffe03f */
[----:B------:R0:W-:Y:S01]  /*2cd70*/  STL.64 [R1+0x2a0], R12 ;  /* 0x0002a00c01007387 */ /* 0x0001e20000100a00 */
[----:B------:R-:W-:Y:S01]  /*2cd80*/  STL.64 [R1+0x2a8], R14 ;  /* 0x0002a80e01007387 */ /* 0x000fe20000100a00 */
[----:B0-----:R-:W-:Y:S01]  /*2cd90*/  MOV R13, R10 ;  /* 0x0000000a000d7202 */ /* 0x001fe20000000f00 */
[----:B------:R-:W-:Y:S02]  /*2cda0*/  IMAD.MOV.U32 R12, RZ, RZ, R11 ;  /* 0x000000ffff0c7224 */ /* 0x000fe400078e000b */
[----:B------:R-:W5:Y:S04]  /*2cdb0*/  LDL.LU.64 R10, [R1+0x58] ;  /* 0x00005800010a7983 */ /* 0x000f680000300a00 */
[----:B-----5:R0:W-:Y:S04]  /*2cdc0*/  STL.64 [R1+0x1468], R10 ;  /* 0x0014680a01007387 */ /* 0x0201e80000100a00 */
[----:B0-----:R-:W5:Y:S01]  /*2cdd0*/  LDL.LU.64 R10, [R1+0x68] ;  /* 0x00006800010a7983 */ /* 0x001f620000300a00 */
[----:B------:R0:W-:Y:S02]  /*2cde0*/  STL [R1+0x13bc], R12 ;  /* 0x0013bc0c01007387 */ /* 0x0001e40000100800 */
[----:B------:R1:W-:Y:S01]  /*2cdf0*/  STL [R1+0x13b8], R13 ;  /* 0x0013b80d01007387 */ /* 0x0003e20000100800 */
[----:B0-----:R-:W2:Y:S01]  /*2ce00*/  LDL.LU R12, [R1+0x280] ;  /* 0x00028000010c7983 */ /* 0x001ea20000300800 */
[----:B-1----:R-:W2:Y:S02]  /*2ce10*/  LDL.LU R13, [R1+0x284] ;  /* 0x00028400010d7983 */ /* 0x002ea40000300800 */
[----:B------:R-:W2:Y:S02]  /*2ce20*/  LDL.LU R14, [R1+0x288] ;  /* 0x00028800010e7983 */ /* 0x000ea40000300800 */
[----:B------:R-:W2:Y:S02]  /*2ce30*/  LDL.LU R15, [R1+0x28c] ;  /* 0x00028c00010f7983 */ /* 0x000ea40000300800 */
[----:B---3--:R-:W-:-:S02]  /*2ce40*/  FADD R0, R21, -R17 ;  /* 0x8000001115007221 */ /* 0x008fc40000000000 */
[----:B------:R-:W3:Y:S01]  /*2ce50*/  LDL.LU R21, [R1+0x72c] ;  /* 0x00072c0001157983 */ /* 0x000ee20000300800 */
[----:B--2---:R-:W-:Y:S11]  /*2ce60*/  HMMA.16816.F32.BF16 R12, R24, R6, R12 ;  /* 0x00000006180c723c */ /* 0x004ff6000004180c */
[----:B------:R-:W-:Y:S11]  /*2ce70*/  @!UPT UIADD3 URZ, URZ, URZ, URZ ;  /* 0x0000003f3f3ff290 */ /* 0x000ff6000fffe03f */
[----:B------:R-:W-:Y:S01]  /*2ce80*/  @!UPT UIADD3 URZ, URZ, URZ, URZ ;  /* 0x0000003f3f3ff290 */ /* 0x000fe2000fffe03f */
[----:B------:R-:W-:Y:S01]  /*2ce90*/  STL.64 [R1+0x290], R12 ;  /* 0x0002900c01007387 */ /* 0x000fe20000100a00 */
[----:B------:R0:W-:Y:S02]  /*2cea0*/  STL.64 [R1+0x298], R14 ;  /* 0x0002980e01007387 */ /* 0x0001e40000100a00 */
[----:B0-----:R-:W-:Y:S01]  /*2ceb0*/  IMAD.MOV.U32 R14, RZ, RZ, R7 ;  /* 0x000000ffff0e7224 */ /* 0x001fe200078e0007 */
[----:B------:R-:W-:Y:S02]  /*2cec0*/  MOV R15, R6 ;  /* 0x00000006000f7202 */ /* 0x000fe40000000f00 */
[----:B------:R-:W2:Y:S01]  /*2ced0*/  LDL.LU.64 R6, [R1+0x1470] ;  /* 0x0014700001067983 */ /* 0x000ea20000300a00 */
[----:B------:R-:W2:Y:S02]  /*2cee0*/  LDL.LU R18, [R1+0x754] ;  /* 0x0007540001127983 */ /* 0x000ea40000300800 */
[----:B------:R0:W-:Y:S02]  /*2cef0*/  STL [R1+0x13c4], R14 ;  /* 0x0013c40e01007387 */ /* 0x0001e40000100800 */
[----:B------:R1:W-:Y:S01]  /*2cf00*/  STL [R1+0x13c0], R15 ;  /* 0x0013c00f01007387 */ /* 0x0003e20000100800 */
[----:B------:R-:W2:Y:S01]  /*2cf10*/  LDL.LU R12, [R1+0x270] ;  /* 0x00027000010c7983 */ /* 0x000ea20000300800 */
[----:B------:R-:W2:Y:S03]  /*2cf20*/  LDL.LU R13, [R1+0x274] ;  /* 0x00027400010d7983 */ /* 0x000ea60000300800 */
[----:B0-----:R-:W2:Y:S01]  /*2cf30*/  LDL.LU R14, [R1+0x278] ;  /* 0x00027800010e7983 */ /* 0x001ea20000300800 */
[----:B-1----:R-:W2:Y:S02]  /*2cf40*/  LDL.LU R15, [R1+0x27c] ;  /* 0x00027c00010f7983 */ /* 0x002ea40000300800 */
[----:B------:R-:W-:-:S06]  /*2cf50*/  FMUL R0, R0, 1.4426950216293334961 ;  /* 0x3fb8aa3b00007820 */ /* 0x000fcc0000400000 */
[----:B------:R-:W0:Y:S01]  /*2cf60*/  MUFU.EX2 R0, R0 ;  /* 0x0000000000007308 */ /* 0x000e220000000800 */
[----:B--2---:R-:W-:Y:S11]  /*2cf70*/  HMMA.16816.F32.BF16 R12, R24, R6, R12 ;  /* 0x00000006180c723c */ /* 0x004ff6000004180c */
[----:B------:R-:W-:Y:S11]  /*2cf80*/  @!UPT UIADD3 URZ, URZ, URZ, URZ ;  /* 0x0000003f3f3ff290 */ /* 0x000ff6000fffe03f */
[----:B------:R-:W-:Y:S01]  /*2cf90*/  @!UPT UIADD3 URZ, URZ, URZ, URZ ;  /* 0x0000003f3f3ff290 */ /* 0x000fe2000fffe03f */
[----:B------:R1:W-:Y:S01]  /*2cfa0*/  STL.64 [R1+0x280], R12 ;  /* 0x0002800c01007387 */ /* 0x0003e20000100a00 */
[----:B0-----:R-:W-:Y:S02]  /*2cfb0*/  STL [R1+0x314], R0 ;  /* 0x0003140001007387 */ /* 0x001fe40000100800 */
[----:B------:R-:W-:Y:S02]  /*2cfc0*/  STL.64 [R1+0x288], R14 ;  /* 0x0002880e01007387 */ /* 0x000fe40000100a00 */
[----:B-1----:R-:W-:Y:S01]  /*2cfd0*/  IMAD.MOV.U32 R13, RZ, RZ, R7 ;  /* 0x000000ffff0d7224 */ /* 0x002fe200078e0007 */
[----:B------:R-:W-:-:S04]  /*2cfe0*/  MOV R12, R6 ;  /* 0x00000006000c7202 */ /* 0x000fc80000000f00 */
[----:B------:R-:W-:Y:S01]  /*2cff0*/  STL [R1+0x13cc], R13 ;  /* 0x0013cc0d01007387 */ /* 0x000fe20000100800 */
[----:B------:R0:W-:Y:S03]  /*2d000*/  STL [R1+0x13c8], R12 ;  /* 0x0013c80c01007387 */ /* 0x0001e60000100800 */
[----:B0-----:R-:W5:Y:S01]  /*2d010*/  LDL.LU R12, [R1+0x260] ;  /* 0x00026000010c7983 */ /* 0x001f620000300800 */
[----:B------:R-:W5:Y:S02]  /*2d020*/  LDL.LU R13, [R1+0x264] ;  /* 0x00026400010d7983 */ /* 0x000f640000300800 */
[----:B------:R-:W5:Y:S02]  /*2d030*/  LDL.LU R14, [R1+0x268] ;  /* 0x00026800010e7983 */ /* 0x000f640000300800 */
[----:B------:R-:W5:Y:S02]  /*2d040*/  LDL.LU R15, [R1+0x26c] ;  /* 0x00026c00010f7983 */ /* 0x000f640000300800 */
[----:B----4-:R-:W-:Y:S01]  /*2d050*/  FADD R2, R16, -R17 ;  /* 0x8000001110027221 */ /* 0x010fe20000000000 */
[----:B------:R-:W2:Y:S03]  /*2d060*/  LDL R6, [R1+0x48] ;  /* 0x0000480001067983 */ /* 0x000ea60000100800 */
[----:B------:R-:W-:-:S06]  /*2d070*/  FMUL R0, R2, 1.4426950216293334961 ;  /* 0x3fb8aa3b02007820 */ /* 0x000fcc0000400000 */
[----:B------:R-:W0:Y:S01]  /*2d080*/  MUFU.EX2 R0, R0 ;  /* 0x0000000000007308 */ /* 0x000e220000000800 */
[----:B------:R-:W-:Y:S01]  /*2d090*/  FADD R2, R19, -R17 ;  /* 0x8000001113027221 */ /* 0x000fe20000000000 */
[----:B0-----:R-:W-:Y:S01]  /*2d0a0*/  STL [R1+0x310], R0 ;  /* 0x0003100001007387 */ /* 0x001fe20000100800 */
[----:B------:R-:W2:Y:S02]  /*2d0b0*/  LDL R7, [R1+0x4c] ;  /* 0x00004c0001077983 */ /* 0x000ea40000100800 */
[----:B------:R-:W4:Y:S01]  /*2d0c0*/  LDL.LU R19, [R1+0x750] ;  /* 0x0007500001137983 */ /* 0x000f220000300800 */
[C---:B-----5:R-:W-:Y:S11]  /*2d0d0*/  HMMA.16816.F32.BF16 R12, R24.reuse, R10, R12 ;  /* 0x0000000a180c723c */ /* 0x060ff6000004180c */
[----:B------:R-:W-:Y:S11]  /*2d0e0*/  @!UPT UIADD3 URZ, URZ, URZ, URZ ;  /* 0x0000003f3f3ff290 */ /* 0x000ff6000fffe03f */
[----:B------:R-:W-:Y:S01]  /*2d0f0*/  @!UPT UIADD3 URZ, URZ, URZ, URZ ;  /* 0x0000003f3f3ff290 */ /* 0x000fe2000fffe03f */
[----:B------:R-:W-:Y:S01]  /*2d100*/  STL.64 [R1+0x270], R12 ;  /* 0x0002700c01007387 */ /* 0x000fe20000100a00 */
[----:B------:R0:W-:Y:S02]  /*2d110*/  STL.64 [R1+0x278], R14 ;  /* 0x0002780e01007387 */ /* 0x0001e40000100a00 */
[----:B0-----:R-:W-:Y:S01]  /*2d120*/  IMAD.MOV.U32 R15, RZ, RZ, R11 ;  /* 0x000000ffff0f7224 */ /* 0x001fe200078e000b */
[----:B------:R-:W-:Y:S02]  /*2d130*/  MOV R14, R10 ;  /* 0x0000000a000e7202 */ /* 0x000fe40000000f00 */
[----:B------:R-:W5:Y:S02]  /*2d140*/  LDL.LU.64 R10, [R1+0x1468] ;  /* 0x00146800010a7983 */ /* 0x000f640000300a00 */
[----:B------:R-:W-:Y:S02]  /*2d150*/  STL [R1+0x13d4], R15 ;  /* 0x0013d40f01007387 */ /* 0x000fe40000100800 */
[----:B------:R0:W-:Y:S02]  /*2d160*/  STL [R1+0x13d0], R14 ;  /* 0x0013d00e01007387 */ /* 0x0001e40000100800 */
[----:B------:R-:W5:Y:S01]  /*2d170*/  LDL.LU R12, [R1+0x250] ;  /* 0x00025000010c7983 */ /* 0x000f620000300800 */
[----:B------:R-:W5:Y:S04]  /*2d180*/  LDL.LU R13, [R1+0x254] ;  /* 0x00025400010d7983 */ /* 0x000f680000300800 */
[----:B0-----:R-:W5:Y:S01]  /*2d190*/  LDL.LU R14, [R1+0x258] ;  /* 0x00025800010e7983 */ /* 0x001f620000300800 */
[----:B------:R-:W5:Y:S02]  /*2d1a0*/  LDL.LU R15, [R1+0x25c] ;  /* 0x00025c00010f7983 */ /* 0x000f640000300800 */
[----:B-----5:R-:W-:Y:S11]  /*2d1b0*/  HMMA.16816.F32.BF16 R12, R24, R10, R12 ;  /* 0x0000000a180c723c */ /* 0x020ff6000004180c */
[----:B------:R-:W-:Y:S11]  /*2d1c0*/  @!UPT UIADD3 URZ, URZ, URZ, URZ ;  /* 0x0000003f3f3ff290 */ /* 0x000ff6000fffe03f */
[----:B------:R-:W-:Y:S01]  /*2d1d0*/  @!UPT UIADD3 URZ, URZ, URZ, URZ ;  /* 0x0000003f3f3ff290 */ /* 0x000fe2000fffe03f */
[----:B------:R0:W-:Y:S01]  /*2d1e0*/  STL.64 [R1+0x260], R12 ;  /* 0x0002600c01007387 */ /* 0x0001e20000100a00 */
[----:B------:R-:W-:Y:S02]  /*2d1f0*/  STL.64 [R1+0x268], R14 ;  /* 0x0002680e01007387 */ /* 0x000fe40000100a00 */
[----:B0-----:R-:W-:Y:S01]  /*2d200*/  IMAD.MOV.U32 R12, RZ, RZ, R11 ;  /* 0x000000ffff0c7224 */ /* 0x001fe200078e000b */
[----:B------:R-:W-:Y:S02]  /*2d210*/  MOV R13, R10 ;  /* 0x0000000a000d7202 */ /* 0x000fe40000000f00 */
[----:B------:R-:W5:Y:S02]  /*2d220*/  LDL.LU.64 R10, [R1+0x1460] ;  /* 0x00146000010a7983 */ /* 0x000f640000300a00 */
[----:B------:R0:W-:Y:S02]  /*2d230*/  STL [R1+0x13dc], R12 ;  /* 0x0013dc0c01007387 */ /* 0x0001e40000100800 */
[----:B------:R1:W-:Y:S01]  /*2d240*/  STL [R1+0x13d8], R13 ;  /* 0x0013d80d01007387 */ /* 0x0003e20000100800 */
[----:B0-----:R-:W2:Y:S01]  /*2d250*/  LDL.LU R12, [R1+0x230] ;  /* 0x00023000010c7983 */ /* 0x001ea20000300800 */
[----:B-1----:R-:W2:Y:S02]  /*2d260*/  LDL.LU R13, [R1+0x234] ;  /* 0x00023400010d7983 */ /* 0x002ea40000300800 */
[----:B------:R-:W2:Y:S02]  /*2d270*/  LDL.LU R14, [R1+0x238] ;  /* 0x00023800010e7983 */ /* 0x000ea40000300800 */
[----:B------:R-:W-:-:S02]  /*2d280*/  FMUL R0, R2, 1.4426950216293334961 ;  /* 0x3fb8aa3b02007820 */ /* 0x000fc40000400000 */
[----:B---3--:R-:W-:Y:S02]  /*2d290*/  FADD R2, R21, -R17 ;  /* 0x8000001115027221 */ /* 0x008fe40000000000 */
[----:B------:R-:W0:Y:S01]  /*2d2a0*/  MUFU.EX2 R21, R0 ;  /* 0x0000000000157308 */ /* 0x000e220000000800 */
[----:B-----5:R-:W-:-:S05]  /*2d2b0*/  MOV R15, R11 ;  /* 0x0000000b000f7202 */ /* 0x020fca0000000f00 */
[----:B--2---:R-:W-:Y:S01]  /*2d2c0*/  STL.64 [R1+0x1458], R14 ;  /* 0x0014580e01007387 */ /* 0x004fe20000100a00 */
[----:B------:R1:W-:Y:S03]  /*2d2d0*/  STL.64 [R1+0x1450], R12 ;  /* 0x0014500c01007387 */ /* 0x0003e60000100a00 */
[----:B-1----:R-:W2:Y:S01]  /*2d2e0*/  LDL.LU R12, [R1+0x240] ;  /* 0x00024000010c7983 */ /* 0x002ea20000300800 */
[----:B------:R-:W2:Y:S02]  /*2d2f0*/  LDL.LU R13, [R1+0x244] ;  /* 0x00024400010d7983 */ /* 0x000ea40000300800 */
[----:B------:R-:W2:Y:S02]  /*2d300*/  LDL.LU R14, [R1+0x248] ;  /* 0x00024800010e7983 */ /* 0x000ea40000300800 */
[----:B------:R-:W2:Y:S01]  /*2d310*/  LDL.LU R15, [R1+0x24c] ;  /* 0x00024c00010f7983 */ /* 0x000ea20000300800 */
[----:B------:R-:W3:Y:S01]  /*2d320*/  LDL.LU R17, [R1+0x74c] ;  /* 0x00074c0001117983 */ /* 0x000ee20000300800 */
[----:B------:R-:W5:Y:S02]  /*2d330*/  LDL.LU R11, [R1+0x73c] ;  /* 0x00073c00010b7983 */ /* 0x000f640000300800 */
[----:B0-----:R-:W-:Y:S02]  /*2d340*/  STL [R1+0x318], R21 ;  /* 0x0003181501007387 */ /* 0x001fe40000100800 */
[----:B------:R0:W-:Y:S01]  /*2d350*/  STL.64 [R1+0x1410], R22 ;  /* 0x0014101601007387 */ /* 0x0001e20000100a00 */
[----:B------:R-:W-:Y:S04]  /*2d360*/  STL.64 [R1+0x1408], R20 ;  /* 0x0014081401007387 */ /* 0x000fe80000100a00 */
[----:B0-----:R-:W2:Y:S04]  /*2d370*/  LDL.LU.64 R22, [R1+0x18] ;  /* 0x0000180001167983 */ /* 0x001ea80000300a00 */
[----:B--2---:R0:W-:Y:S04]  /*2d380*/  STL.64 [R1+0x1430], R22 ;  /* 0x0014301601007387 */ /* 0x0041e80000100a00 */
[----:B0-----:R-:W2:Y:S01]  /*2d390*/  LDL.LU.64 R22, [R1+0x28] ;  /* 0x0000280001167983 */ /* 0x001ea20000300a00 */
[C---:B------:R-:W-:Y:S03]  /*2d3a0*/  HMMA.16816.F32.BF16 R4, R24.reuse, R6, R12 ;  /* 0x000000061804723c */ /* 0x040fe6000004180c */
[----:B--2---:R0:W-:Y:S04]  /*2d3b0*/  STL.64 [R1+0x1448], R22 ;  /* 0x0014481601007387 */ /* 0x0041e80000100a00 */
[----:B0-----:R-:W2:Y:S01]  /*2d3c0*/  LDL.LU.64 R22, [R1+0x38] ;  /* 0x0000380001167983 */ /* 0x001ea20000300a00 */
[----:B------:R-:W2:Y:S02]  /*2d3d0*/  LDL.LU.64 R14, [R1+0x1458] ;  /* 0x00145800010e7983 */ /* 0x000ea40000300a00 */
[----:B------:R-:W2:Y:S11]  /*2d3e0*/  LDL.LU.64 R12, [R1+0x1450] ;  /* 0x00145000010c7983 */ /* 0x000eb60000300a00 */
[----:B------:R-:W-:Y:S02]  /*2d3f0*/  @!UPT UIADD3 URZ, URZ, URZ, URZ ;  /* 0x0000003f3f3ff290 */ /* 0x000fe4000fffe03f */
[----:B------:R0:W-:Y:S01]  /*2d400*/  STL.64 [R1+0x250], R4 ;  /* 0x0002500401007387 */ /* 0x0001e20000100a00 */
[----:B------:R1:W-:Y:S04]  /*2d410*/  STL.64 [R1+0x258], R6 ;  /* 0x0002580601007387 */ /* 0x0003e80000100a00 */
[----:B0-----:R-:W2:Y:S01]  /*2d420*/  LDL.LU R4, [R1+0x200] ;  /* 0x0002000001047983 */ /* 0x001ea20000300800 */
[----:B------:R-:W2:Y:S02]  /*2d430*/  LDL.LU R5, [R1+0x204] ;  /* 0x0002040001057983 */ /* 0x000ea40000300800 */
[----:B-1----:R-:W2:Y:S02]  /*2d440*/  LDL.LU R6, [R1+0x208] ;  /* 0x0002080001067983 */ /* 0x002ea40000300800 */
        /* <DEDUP_REMOVED lines=8> */
[----:B------:R-:W-:Y:S01]  /*2d4d0*/  HMMA.16816.F32.BF16 R12, R24, R22, R12 ;  /* 0x00000016180c723c */ /* 0x000fe2000004180c */
[----:B------:R0:W1:Y:S01]  /*2d4e0*/  MUFU.EX2 R3, R0 ;  /* 0x0000000000037308 */ /* 0x0000620000000800 */
[----:B------:R-:W-:-:S04]  /*2d4f0*/  FADD R2, R18, -R10 ;  /* 0x8000000a12027221 */ /* 0x000fc80000000000 */
[----:B0-----:R-:W-:Y:S02]  /*2d500*/  FMUL R0, R2, 1.4426950216293334961 ;  /* 0x3fb8aa3b02007820 */ /* 0x001fe40000400000 */
[----:B----4-:R-:W-:Y:S01]  /*2d510*/  FADD R2, R19, -R10 ;  /* 0x8000000a13027221 */ /* 0x010fe20000000000 */
[----:B--2---:R-:W-:Y:S01]  /*2d520*/  STL.64 [R1+0x1440], R6 ;  /* 0x0014400601007387 */ /* 0x004fe20000100a00 */
[----:B------:R0:W-:Y:S03]  /*2d530*/  STL.64 [R1+0x1438], R4 ;  /* 0x0014380401007387 */ /* 0x0001e60000100a00 */
[----:B0-----:R-:W2:Y:S01]  /*2d540*/  LDL.LU R4, [R1+0x220] ;  /* 0x0002200001047983 */ /* 0x001ea20000300800 */
[----:B------:R-:W2:Y:S02]  /*2d550*/  LDL.LU R5, [R1+0x224] ;  /* 0x0002240001057983 */ /* 0x000ea40000300800 */
[----:B------:R-:W2:Y:S02]  /*2d560*/  LDL.LU R6, [R1+0x228] ;  /* 0x0002280001067983 */ /* 0x000ea40000300800 */
[----:B------:R-:W2:Y:S01]  /*2d570*/  LDL.LU R7, [R1+0x22c] ;  /* 0x00022c0001077983 */ /* 0x000ea20000300800 */
[----:B------:R-:W4:Y:S01]  /*2d580*/  LDL.LU.64 R18, [R1+0x8] ;  /* 0x0000080001127983 */ /* 0x000f220000300a00 */
[----:B-1----:R-:W-:Y:S02]  /*2d590*/  STL [R1+0x31c], R3 ;  /* 0x00031c0301007387 */ /* 0x002fe40000100800 */
[----:B------:R-:W-:Y:S02]  /*2d5a0*/  STL [R1+0x1378], R3 ;  /* 0x0013780301007387 */ /* 0x000fe40000100800 */
[----:B------:R0:W-:Y:S01]  /*2d5b0*/  STL.64 [R1+0x240], R12 ;  /* 0x0002400c01007387 */ /* 0x0001e20000100a00 */
[----:B------:R1:W-:Y:S01]  /*2d5c0*/  STL.64 [R1+0x248], R14 ;  /* 0x0002480e01007387 */ /* 0x0003e20000100a00 */
[----:B0-----:R-:W-:Y:S01]  /*2d5d0*/  IMAD.MOV.U32 R12, RZ, RZ, R22 ;  /* 0x000000ffff0c7224 */ /* 0x001fe200078e0016 */
[----:B------:R-:W-:-:S02]  /*2d5e0*/  MOV R13, R23 ;  /* 0x00000017000d7202 */ /* 0x000fc40000000f00 */
[----:B------:R-:W2:Y:S01]  /*2d5f0*/  LDL.LU.64 R22, [R1+0x1448] ;  /* 0x0014480001167983 */ /* 0x000ea20000300a00 */
[----:B------:R-:W0:Y:S03]  /*2d600*/  MUFU.EX2 R28, R0 ;  /* 0x00000000001c7308 */ /* 0x000e260000000800 */
[----:B0-----:R-:W-:Y:S01]  /*2d610*/  STL [R1+0x300], R28 ;  /* 0x0003001c01007387 */ /* 0x001fe20000100800 */
[----:B--2---:R-:W-:Y:S01]  /*2d620*/  HMMA.16816.F32.BF16 R4, R24, R22, R4 ;  /* 0x000000161804723c */ /* 0x004fe20000041804 */
[----:B-1----:R-:W-:Y:S01]  /*2d630*/  IMAD.MOV.U32 R15, RZ, RZ, R22 ;  /* 0x000000ffff0f7224 */ /* 0x002fe200078e0016 */
[----:B------:R-:W-:Y:S11]  /*2d640*/  MOV R14, R23 ;  /* 0x00000017000e7202 */ /* 0x000ff60000000f00 */
[----:B------:R-:W-:Y:S10]  /*2d650*/  @!UPT UIADD3 URZ, URZ, URZ, URZ ;  /* 0x0000003f3f3ff290 */ /* 0x000ff4000fffe03f */
[----:B------:R-:W-:Y:S01]  /*2d660*/  STL.64 [R1+0x230], R4 ;  /* 0x0002300401007387 */ /* 0x000fe20000100a00 */
[----:B------:R0:W-:Y:S03]  /*2d670*/  STL.64 [R1+0x238], R6 ;  /* 0x0002380601007387 */ /* 0x0001e60000100a00 */
[----:B0-----:R-:W2:Y:S01]  /*2d680*/  LDL.LU.64 R6, [R1+0x1440] ;  /* 0x0014400001067983 */ /* 0x001ea20000300a00 */
[----:B------:R-:W2:Y:S02]  /*2d690*/  LDL.LU.64 R4, [R1+0x1438] ;  /* 0x0014380001047983 */ /* 0x000ea40000300a00 */
[----:B------:R-:W2:Y:S02]  /*2d6a0*/  LDL.LU.64 R22, [R1+0x1430] ;  /* 0x0014300001167983 */ /* 0x000ea40000300a00 */
[----:B------:R-:W-:-:S04]  /*2d6b0*/  FMUL R0, R2, 1.4426950216293334961 ;  /* 0x3fb8aa3b02007820 */ /* 0x000fc80000400000 */
[----:B------:R5:W0:Y:S01]  /*2d6c0*/  MUFU.EX2 R29, R0 ;  /* 0x00000000001d7308 */ /* 0x000a220000000800 */
[--C-:B---3--:R-:W-:Y:S02]  /*2d6d0*/  FADD R2, R17, -R10.reuse ;  /* 0x8000000a11027221 */ /* 0x108fe40000000000 */
[----:B-----5:R-:W-:Y:S02]  /*2d6e0*/  FADD R0, R11, -R10 ;  /* 0x8000000a0b007221 */ /* 0x020fe40000000000 */
[----:B------:R-:W3:Y:S04]  /*2d6f0*/  LDL.LU R10, [R1+0x1428] ;  /* 0x00142800010a7983 */ /* 0x000ee80000300800 */
[----:B0-----:R-:W-:Y:S01]  /*2d700*/  STL [R1+0x304], R29 ;  /* 0x0003041d01007387 */ /* 0x001fe20000100800 */
[----:B------:R-:W5:Y:S01]  /*2d710*/  LDL.LU R9, [R1+0x770] ;  /* 0x0007700001097983 */ /* 0x000f620000300800 */
[----:B--2---:R-:W-:Y:S01]  /*2d720*/  HMMA.16816.F32.BF16 R4, R24, R22, R4 ;  /* 0x000000161804723c */ /* 0x004fe20000041804 */
[----:B------:R-:W-:Y:S01]  /*2d730*/  IMAD.MOV.U32 R11, RZ, RZ, R22 ;  /* 0x000000ffff0b7224 */ /* 0x000fe200078e0016 */
[----:B------:R-:W-:Y:S11]  /*2d740*/  MOV R3, R23 ;  /* 0x0000001700037202 */ /* 0x000ff60000000f00 */
[----:B------:R-:W-:Y:S10]  /*2d750*/  @!UPT UIADD3 URZ, URZ, URZ, URZ ;  /* 0x0000003f3f3ff290 */ /* 0x000ff4000fffe03f */
[----:B------:R-:W-:Y:S01]  /*2d760*/  STL.64 [R1+0x220], R4 ;  /* 0x0002200401007387 */ /* 0x000fe20000100a00 */
[----:B------:R0:W-:Y:S03]  /*2d770*/  STL.64 [R1+0x228], R6 ;  /* 0x0002280601007387 */ /* 0x0001e60000100a00 */
[----:B0-----:R-:W4:Y:S01]  /*2d780*/  LDL.LU.64 R6, [R1+0x1420] ;  /* 0x0014200001067983 */ /* 0x001f220000300a00 */
[----:B------:R-:W4:Y:S02]  /*2d790*/  LDL.LU.64 R4, [R1+0x1418] ;  /* 0x0014180001047983 */ /* 0x000f240000300a00 */
[----:B------:R-:W2:Y:S02]  /*2d7a0*/  LDL.LU.64 R22, [R1+0x1410] ;  /* 0x0014100001167983 */ /* 0x000ea40000300a00 */
[----:B------:R-:W5:Y:S01]  /*2d7b0*/  LDL.LU.64 R20, [R1+0x1408] ;  /* 0x0014080001147983 */ /* 0x000f620000300a00 */
[----:B------:R-:W5:Y:S01]  /*2d7c0*/  LDL.LU R8, [R1+0x774] ;  /* 0x0007740001087983 */ /* 0x000f620000300800 */
[----:B------:R-:W-:-:S06]  /*2d7d0*/  FMUL R2, R2, 1.4426950216293334961 ;  /* 0x3fb8aa3b02027820 */ /* 0x000fcc0000400000 */
[----:B------:R-:W0:Y:S01]  /*2d7e0*/  MUFU.EX2 R2, R2 ;  /* 0x0000000200027308 */ /* 0x000e220000000800 */
[----:B---3--:R2:W-:Y:S01]  /*2d7f0*/  STL.64 [R1+0x1388], R10 ;  /* 0x0013880a01007387 */ /* 0x0085e20000100a00 */
[----:B----4-:R-:W-:Y:S01]  /*2d800*/  HMMA.16816.F32.BF16 R4, R24, R18, R4 ;  /* 0x000000121804723c */ /* 0x010fe20000041804 */
[----:B--2---:R-:W-:Y:S02]  /*2d810*/  IMAD.MOV.U32 R10, RZ, RZ, R22 ;  /* 0x000000ffff0a7224 */ /* 0x004fe400078e0016 */
[----:B-----5:R1:W-:Y:S01]  /*2d820*/  STL.64 [R1+0x1380], R8 ;  /* 0x0013800801007387 */ /* 0x0203e20000100a00 */
[----:B------:R-:W-:-:S03]  /*2d830*/  MOV R11, R23 ;  /* 0x00000017000b7202 */ /* 0x000fc60000000f00 */
[----:B-1----:R-:W2:Y:S01]  /*2d840*/  LDL.LU R8, [R1+0x1e0] ;  /* 0x0001e00001087983 */ /* 0x002ea20000300800 */
[----:B------:R-:W2:Y:S02]  /*2d850*/  LDL.LU R9, [R1+0x1e4] ;  /* 0x0001e40001097983 */ /* 0x000ea40000300800 */
[----:B------:R-:W3:Y:S02]  /*2d860*/  LDL.LU R22, [R1+0x1404] ;  /* 0x0014040001167983 */ /* 0x000ee40000300800 */
[----:B------:R-:W3:Y:S01]  /*2d870*/  LDL.LU R23, [R1+0x1400] ;  /* 0x0014000001177983 */ /* 0x000ee20000300800 */
[----:B0-----:R-:W-:Y:S10]  /*2d880*/  STL [R1+0x308], R2 ;  /* 0x0003080201007387 */ /* 0x001ff40000100800 */
[----:B------:R0:W-:Y:S01]  /*2d890*/  STL.64 [R1+0x210], R4 ;  /* 0x0002100401007387 */ /* 0x0001e20000100a00 */
[----:B------:R1:W-:Y:S02]  /*2d8a0*/  STL.64 [R1+0x218], R6 ;  /* 0x0002180601007387 */ /* 0x0003e40000100a00 */
[----:B0-----:R-:W-:Y:S01]  /*2d8b0*/  IMAD.MOV.U32 R5, RZ, RZ, R18 ;  /* 0x000000ffff057224 */ /* 0x001fe200078e0012 */
[----:B-1----:R-:W4:Y:S01]  /*2d8c0*/  LDL.LU.64 R6, [R1+0x13f8] ;  /* 0x0013f80001067983 */ /* 0x002f220000300a00 */
[----:B------:R-:W-:-:S02]  /*2d8d0*/  MOV R4, R19 ;  /* 0x0000001300047202 */ /* 0x000fc40000000f00 */
[----:B------:R-:W5:Y:S02]  /*2d8e0*/  LDL.LU.64 R18, [R1+0x13f0] ;  /* 0x0013f00001127983 */ /* 0x000f640000300a00 */
[----:B------:R-:W2:Y:S01]  /*2d8f0*/  LDL.LU.64 R16, [R1+0x13e8] ;  /* 0x0013e80001107983 */ /* 0x000ea20000300a00 */
[----:B----4-:R-:W-:Y:S01]  /*2d900*/  STL.64 [R1+0x1370], R6 ;  /* 0x0013700601007387 */ /* 0x010fe20000100a00 */
[----:B------:R5:W-:Y:S02]  /*2d910*/  STL.64 [R1+0x1368], R4 ;  /* 0x0013680401007387 */ /* 0x000be40000100a00 */
[----:B-----5:R-:W-:Y:S01]  /*2d920*/  IMAD.MOV.U32 R4, RZ, RZ, R18 ;  /* 0x000000ffff047224 */ /* 0x020fe200078e0012 */
[----:B------:R-:W-:Y:S01]  /*2d930*/  MOV R5, R19 ;  /* 0x0000001300057202 */ /* 0x000fe20000000f00 */
[----:B------:R-:W2:Y:S01]  /*2d940*/  LDL.LU R18, [R1+0x13e4] ;  /* 0x0013e40001127983 */ /* 0x000ea20000300800 */
[----:B------:R-:W2:Y:S02]  /*2d950*/  LDL.LU R19, [R1+0x13e0] ;  /* 0x0013e00001137983 */ /* 0x000ea40000300800 */
[----:B------:R-:W4:Y:S02]  /*2d960*/  LDL.LU R6, [R1+0x1f8] ;  /* 0x0001f80001067983 */ /* 0x000f240000300800 */
[----:B------:R-:W4:Y:S02]  /*2d970*/  LDL.LU R7, [R1+0x1fc] ;  /* 0x0001fc0001077983 */ /* 0x000f240000300800 */
[----:B------:R-:W-:-:S06]  /*2d980*/  FMUL R0, R0, 1.4426950216293334961 ;  /* 0x3fb8aa3b00007820 */ /* 0x000fcc0000400000 */
[----:B------:R-:W0:Y:S02]  /*2d990*/  MUFU.EX2 R0, R0 ;  /* 0x0000000000007308 */ /* 0x000e240000000800 */
[----:B0-----:R-:W-:Y:S01]  /*2d9a0*/  STL [R1+0x30c], R0 ;  /* 0x00030c0001007387 */ /* 0x001fe20000100800 */
[----:B---3--:R-:W-:Y:S02]  /*2d9b0*/  STL.64 [R1+0x1290], R22 ;  /* 0x0012901601007387 */ /* 0x008fe40000100a00 */
[----:B------:R-:W-:Y:S01]  /*2d9c0*/  STL [R1+0x1288], R20 ;  /* 0x0012881401007387 */ /* 0x000fe20000100800 */
[C---:B----4-:R-:W-:Y:S11]  /*2d9d0*/  HMMA.16816.F32.BF16 R4, R24.reuse, R22, R4 ;  /* 0x000000161804723c */ /* 0x050ff60000041804 */
[----:B------:R-:W-:Y:S11]  /*2d9e0*/  @!UPT UIADD3 URZ, URZ, URZ, URZ ;  /* 0x0000003f3f3ff290 */ /* 0x000ff6000fffe03f */
[----:B------:R-:W-:Y:S01]  /*2d9f0*/  @!UPT UIADD3 URZ, URZ, URZ, URZ ;  /* 0x0000003f3f3ff290 */ /* 0x000fe2000fffe03f */
[----:B------:R-:W-:Y:S01]  /*2da00*/  STL.64 [R1+0x200], R4 ;  /* 0x0002000401007387 */ /* 0x000fe20000100a00 */
[----:B------:R2:W-:Y:S02]  /*2da10*/  STL.64 [R1+0x208], R6 ;  /* 0x0002080601007387 */ /* 0x0005e40000100a00 */
[----:B--2---:R-:W-:Y:S01]  /*2da20*/  HMMA.16816.F32.BF16 R4, R24, R18, R8 ;  /* 0x000000121804723c */ /* 0x004fe20000041808 */
[----:B------:R-:W-:Y:S01]  /*2da30*/  IMAD.MOV.U32 R22, RZ, RZ, R12 ;  /* 0x000000ffff167224 */ /* 0x000fe200078e000c */
[----:B------:R-:W-:Y:S01]  /*2da40*/  MOV R23, R13 ;  /* 0x0000000d00177202 */ /* 0x000fe20000000f00 */
[----:B------:R-:W2:Y:S11]  /*2da50*/  LDL.LU R12, [R1+0x13dc] ;  /* 0x0013dc00010c7983 */ /* 0x000eb60000300800 */
[----:B------:R-:W-:Y:S09]  /*2da60*/  @!UPT UIADD3 URZ, URZ, URZ, URZ ;  /* 0x0000003f3f3ff290 */ /* 0x000ff2000fffe03f */
[----:B------:R-:W-:Y:S01]  /*2da70*/  STL.64 [R1+0x1f0], R4 ;  /* 0x0001f00401007387 */ /* 0x000fe20000100a00 */
[----:B------:R-:W-:Y:S02]  /*2da80*/  STL.64 [R1+0x1f8], R6 ;  /* 0x0001f80601007387 */ /* 0x000fe40000100a00 */
[----:B------:R-:W3:Y:S02]  /*2da90*/  LDL.LU R13, [R1+0x13d8] ;  /* 0x0013d800010d7983 */ /* 0x000ee40000300800 */
[----:B------:R-:W-:Y:S01]  /*2daa0*/  STL.64 [R1+0x12a0], R22 ;  /* 0x0012a01601007387 */ /* 0x000fe20000100a00 */
[----:B------:R-:W-:Y:S01]  /*2dab0*/  STL.64 [R1+0x1268], R18 ;  /* 0x0012681201007387 */ /* 0x000fe20000100a00 */
[----:B------:R0:W-:Y:S03]  /*2dac0*/  STL.64 [R1+0x1260], R16 ;  /* 0x0012601001007387 */ /* 0x0001e60000100a00 */
[----:B0-----:R-:W4:Y:S01]  /*2dad0*/  LDL.LU R16, [R1+0x120] ;  /* 0x0001200001107983 */ /* 0x001f220000300800 */
[----:B------:R-:W4:Y:S02]  /*2dae0*/  LDL.LU R17, [R1+0x124] ;  /* 0x0001240001117983 */ /* 0x000f240000300800 */
[----:B------:R-:W5:Y:S02]  /*2daf0*/  LDL.LU R18, [R1+0x128] ;  /* 0x0001280001127983 */ /* 0x000f640000300800 */
[----:B------:R-:W5:Y:S01]  /*2db00*/  LDL.LU R19, [R1+0x12c] ;  /* 0x00012c0001137983 */ /* 0x000f620000300800 */
[----:B------:R-:W2:Y:S01]  /*2db10*/  LDL.LU R22, [R1+0x48] ;  /* 0x0000480001167983 */ /* 0x000ea20000300800 */
[----:B------:R-:W2:Y:S03]  /*2db20*/  LDL.LU R23, [R1+0x4c] ;  /* 0x00004c0001177983 */ /* 0x000ea60000300800 */
[----:B--2---:R3:W-:Y:S01]  /*2db30*/  STL.64 [R1+0x12b8], R22 ;  /* 0x0012b81601007387 */ /* 0x0047e20000100a00 */
[----:B-----5:R0:W-:Y:S02]  /*2db40*/  STL.64 [R1+0x1278], R18 ;  /* 0x0012781201007387 */ /* 0x0201e40000100a00 */
[----:B----4-:R1:W-:Y:S02]  /*2db50*/  STL.64 [R1+0x1270], R16 ;  /* 0x0012701001007387 */ /* 0x0103e40000100a00 */
[----:B---3--:R-:W-:-:S02]  /*2db60*/  IMAD.MOV.U32 R22, RZ, RZ, R13 ;  /* 0x000000ffff167224 */ /* 0x008fc400078e000d */
[----:B0-----:R-:W-:Y:S01]  /*2db70*/  IMAD.MOV.U32 R18, RZ, RZ, R15 ;  /* 0x000000ffff127224 */ /* 0x001fe200078e000f */
[----:B------:R-:W-:Y:S01]  /*2db80*/  MOV R23, R12 ;  /* 0x0000000c00177202 */ /* 0x000fe20000000f00 */
[----:B------:R-:W2:Y:S01]  /*2db90*/  LDL.LU R15, [R1+0x13d4] ;  /* 0x0013d400010f7983 */ /* 0x000ea20000300800 */
[----:B------:R-:W-:Y:S02]  /*2dba0*/  MOV R19, R14 ;  /* 0x0000000e00137202 */ /* 0x000fe40000000f00 */
[----:B------:R-:W3:Y:S02]  /*2dbb0*/  LDL.LU R14, [R1+0x13d0] ;  /* 0x0013d000010e7983 */ /* 0x000ee40000300800 */
[----:B------:R-:W4:Y:S01]  /*2dbc0*/  LDL.LU R13, [R1+0x13cc] ;  /* 0x0013cc00010d7983 */ /* 0x000f220000300800 */
[----:B------:R-:W5:Y:S01]  /*2dbd0*/  LDL.LU R12, [R1+0x13c8] ;  /* 0x0013c800010c7983 */ /* 0x000f620000300800 */
[----:B------:R-:W-:Y:S02]  /*2dbe0*/  STL.64 [R1+0x12d0], R22 ;  /* 0x0012d01601007387 */ /* 0x000fe40000100a00 */
[----:B------:R0:W-:Y:S02]  /*2dbf0*/  STL.64 [R1+0x1298], R18 ;  /* 0x0012981201007387 */ /* 0x0001e40000100a00 */
[----:B-1----:R-:W4:Y:S01]  /*2dc00*/  LDL.LU R16, [R1+0x140] ;  /* 0x0001400001107983 */ /* 0x002f220000300800 */
[----:B------:R-:W4:Y:S04]  /*2dc10*/  LDL.LU R17, [R1+0x144] ;  /* 0x0001440001117983 */ /* 0x000f280000300800 */
[----:B0-----:R-:W4:Y:S01]  /*2dc20*/  LDL.LU R18, [R1+0x148] ;  /* 0x0001480001127983 */ /* 0x001f220000300800 */
[----:B------:R-:W4:Y:S01]  /*2dc30*/  LDL.LU R19, [R1+0x14c] ;  /* 0x00014c0001137983 */ /* 0x000f220000300800 */
[----:B--2---:R-:W-:Y:S01]  /*2dc40*/  MOV R23, R15 ;  /* 0x0000000f00177202 */ /* 0x004fe20000000f00 */
[----:B---3--:R-:W-:-:S02]  /*2dc50*/  IMAD.MOV.U32 R22, RZ, RZ, R14 ;  /* 0x000000ffff167224 */ /* 0x008fc400078e000e */
[----:B------:R-:W2:Y:S01]  /*2dc60*/  LDL.LU R14, [R1+0x13c4] ;  /* 0x0013c400010e7983 */ /* 0x000ea20000300800 */
[----:B------:R-:W3:Y:S02]  /*2dc70*/  LDL.LU R15, [R1+0x13c0] ;  /* 0x0013c000010f7983 */ /* 0x000ee40000300800 */
[----:B------:R-:W-:Y:S01]  /*2dc80*/  STL.64 [R1+0x12e8], R22 ;  /* 0x0012e81601007387 */ /* 0x000fe20000100a00 */
[----:B----4-:R-:W-:Y:S01]  /*2dc90*/  STL.64 [R1+0x12b0], R18 ;  /* 0x0012b01201007387 */ /* 0x010fe20000100a00 */
[----:B------:R0:W-:Y:S03]  /*2dca0*/  STL.64 [R1+0x12a8], R16 ;  /* 0x0012a81001007387 */ /* 0x0001e60000100a00 */
[----:B0-----:R-:W4:Y:S01]  /*2dcb0*/  LDL.LU R16, [R1+0x150] ;  /* 0x0001500001107983 */ /* 0x001f220000300800 */
[----:B------:R-:W4:Y:S02]  /*2dcc0*/  LDL.LU R17, [R1+0x154] ;  /* 0x0001540001117983 */ /* 0x000f240000300800 */
[----:B------:R-:W4:Y:S02]  /*2dcd0*/  LDL.LU R18, [R1+0x158] ;  /* 0x0001580001127983 */ /* 0x000f240000300800 */
[----:B------:R-:W4:Y:S02]  /*2dce0*/  LDL.LU R19, [R1+0x15c] ;  /* 0x00015c0001137983 */ /* 0x000f240000300800 */
[----:B-----5:R-:W-:Y:S01]  /*2dcf0*/  IMAD.MOV.U32 R22, RZ, RZ, R12 ;  /* 0x000000ffff167224 */ /* 0x020fe200078e000c */
[----:B------:R-:W-:Y:S01]  /*2dd00*/  MOV R23, R13 ;  /* 0x0000000d00177202 */ /* 0x000fe20000000f00 */
[----:B------:R-:W5:Y:S01]  /*2dd10*/  LDL.LU R12, [R1+0x13bc] ;  /* 0x0013bc00010c7983 */ /* 0x000f620000300800 */
[----:B------:R-:W5:Y:S03]  /*2dd20*/  LDL.LU R13, [R1+0x13b8] ;  /* 0x0013b800010d7983 */ /* 0x000f660000300800 */
[----:B------:R2:W-:Y:S02]  /*2dd30*/  STL.64 [R1+0x1300], R22 ;  /* 0x0013001601007387 */ /* 0x0005e40000100a00 */
[----:B--2---:R-:W-:Y:S01]  /*2dd40*/  MOV R23, R14 ;  /* 0x0000000e00177202 */ /* 0x004fe20000000f00 */
[----:B---3--:R-:W-:Y:S01]  /*2dd50*/  IMAD.MOV.U32 R22, RZ, RZ, R15 ;  /* 0x000000ffff167224 */ /* 0x008fe200078e000f */
[----:B----4-:R-:W-:Y:S01]  /*2dd60*/  STL.64 [R1+0x12c8], R18 ;  /* 0x0012c81201007387 */ /* 0x010fe20000100a00 */
[----:B------:R0:W-:Y:S03]  /*2dd70*/  STL.64 [R1+0x12c0], R16 ;  /* 0x0012c01001007387 */ /* 0x0001e60000100a00 */
[----:B0-----:R-:W2:Y:S01]  /*2dd80*/  LDL.LU R16, [R1+0x160] ;  /* 0x0001600001107983 */ /* 0x001ea20000300800 */
[----:B------:R-:W2:Y:S02]  /*2dd90*/  LDL.LU R17, [R1+0x164] ;  /* 0x0001640001117983 */ /* 0x000ea40000300800 */
[----:B------:R-:W3:Y:S02]  /*2dda0*/  LDL.LU R18, [R1+0x168] ;  /* 0x0001680001127983 */ /* 0x000ee40000300800 */
[----:B------:R-:W3:Y:S01]  /*2ddb0*/  LDL.LU R19, [R1+0x16c] ;  /* 0x00016c0001137983 */ /* 0x000ee20000300800 */
[----:B------:R-:W4:Y:S01]  /*2ddc0*/  LDL.LU R15, [R1+0x13b4] ;  /* 0x0013b400010f7983 */ /* 0x000f220000300800 */
[----:B------:R-:W4:Y:S02]  /*2ddd0*/  LDL.LU R14, [R1+0x13b0] ;  /* 0x0013b000010e7983 */ /* 0x000f240000300800 */
[----:B------:R5:W-:Y:S02]  /*2dde0*/  STL.64 [R1+0x1318], R22 ;  /* 0x0013181601007387 */ /* 0x000be40000100a00 */
[----:B-----5:R-:W-:Y:S01]  /*2ddf0*/  IMAD.MOV.U32 R22, RZ, RZ, R13 ;  /* 0x000000ffff167224 */ /* 0x020fe200078e000d */
[----:B------:R-:W-:Y:S01]  /*2de00*/  MOV R23, R12 ;  /* 0x0000000c00177202 */ /* 0x000fe20000000f00 */
[----:B------:R-:W5:Y:S01]  /*2de10*/  LDL.LU R13, [R1+0x13ac] ;  /* 0x0013ac00010d7983 */ /* 0x000f620000300800 */
[----:B------:R-:W5:Y:S03]  /*2de20*/  LDL.LU R12, [R1+0x13a8] ;  /* 0x0013a800010c7983 */ /* 0x000f660000300800 */
[----:B------:R4:W-:Y:S04]  /*2de30*/  STL.64 [R1+0x1330], R22 ;  /* 0x0013301601007387 */ /* 0x0009e80000100a00 */
[----:B---3--:R-:W-:Y:S01]  /*2de40*/  STL.64 [R1+0x12e0], R18 ;  /* 0x0012e01201007387 */ /* 0x008fe20000100a00 */
[----:B--2---:R0:W-:Y:S02]  /*2de50*/  STL.64 [R1+0x12d8], R16 ;  /* 0x0012d81001007387 */ /* 0x0041e40000100a00 */
[----:B----4-:R-:W-:Y:S01]  /*2de60*/  IMAD.MOV.U32 R22, RZ, RZ, R14 ;  /* 0x000000ffff167224 */ /* 0x010fe200078e000e */
[----:B------:R-:W-:Y:S01]  /*2de70*/  MOV R23, R15 ;  /* 0x0000000f00177202 */ /* 0x000fe20000000f00 */
[----:B0-----:R-:W2:Y:S01]  /*2de80*/  LDL.LU R16, [R1+0x170] ;  /* 0x0001700001107983 */ /* 0x001ea20000300800 */
[----:B------:R-:W2:Y:S02]  /*2de90*/  LDL.LU R17, [R1+0x174] ;  /* 0x0001740001117983 */ /* 0x000ea40000300800 */
[----:B------:R-:W3:Y:S02]  /*2dea0*/  LDL.LU R18, [R1+0x178] ;  /* 0x0001780001127983 */ /* 0x000ee40000300800 */
[----:B------:R-:W3:Y:S01]  /*2deb0*/  LDL.LU R19, [R1+0x17c] ;  /* 0x00017c0001137983 */ /* 0x000ee20000300800 */
[----:B------:R-:W4:Y:S01]  /*2dec0*/  LDL.LU R14, [R1+0x13a4] ;  /* 0x0013a400010e7983 */ /* 0x000f220000300800 */
[----:B------:R-:W4:Y:S02]  /*2ded0*/  LDL.LU R15, [R1+0x13a0] ;  /* 0x0013a000010f7983 */ /* 0x000f240000300800 */
[----:B------:R-:W4:Y:S02]  /*2dee0*/  LDL.LU R8, [R1+0x1d0] ;  /* 0x0001d00001087983 */ /* 0x000f240000300800 */
[----:B------:R-:W4:Y:S01]  /*2def0*/  LDL.LU R9, [R1+0x1d4] ;  /* 0x0001d40001097983 */ /* 0x000f220000300800 */
[----:B------:R-:W4:Y:S01]  /*2df00*/  LDL.LU R10, [R1+0x1d8] ;  /* 0x0001d800010a7983 */ /* 0x000f220000300800 */
[----:B------:R-:W4:Y:S03]  /*2df10*/  LDL.LU R11, [R1+0x1dc] ;  /* 0x0001dc00010b7983 */ /* 0x000f260000300800 */
[----:B---3--:R4:W-:Y:S01]  /*2df20*/  STL.64 [R1+0x12f8], R18 ;  /* 0x0012f81201007387 */ /* 0x0089e20000100a00 */
[----:B--2---:R0:W-:Y:S02]  /*2df30*/  STL.64 [R1+0x12f0], R16 ;  /* 0x0012f01001007387 */ /* 0x0041e40000100a00 */
[----:B----4-:R-:W-:Y:S01]  /*2df40*/  IMAD.MOV.U32 R18, RZ, RZ, R15 ;  /* 0x000000ffff127224 */ /* 0x010fe200078e000f */
[----:B0-----:R-:W2:Y:S01]  /*2df50*/  LDL.LU R16, [R1+0x180] ;  /* 0x0001800001107983 */ /* 0x001ea20000300800 */
[----:B------:R-:W2:Y:S02]  /*2df60*/  LDL.LU R17, [R1+0x184] ;  /* 0x0001840001117983 */ /* 0x000ea40000300800 */
[----:B------:R-:W3:Y:S01]  /*2df70*/  LDL.LU R15, [R1+0x139c] ;  /* 0x00139c00010f7983 */ /* 0x000ee20000300800 */
[----:B------:R-:W-:-:S02]  /*2df80*/  MOV R19, R14 ;  /* 0x0000000e00137202 */ /* 0x000fc40000000f00 */
[----:B------:R-:W4:Y:S01]  /*2df90*/  LDL.LU R14, [R1+0x1398] ;  /* 0x00139800010e7983 */ /* 0x000f220000300800 */
[----:B------:R-:W2:Y:S02]  /*2dfa0*/  LDL.LU R4, [R1+0x1c0] ;  /* 0x0001c00001047983 */ /* 0x000ea40000300800 */
[----:B------:R-:W2:Y:S02]  /*2dfb0*/  LDL.LU R5, [R1+0x1c4] ;  /* 0x0001c40001057983 */ /* 0x000ea40000300800 */
[----:B------:R-:W2:Y:S01]  /*2dfc0*/  LDL.LU R6, [R1+0x1c8] ;  /* 0x0001c80001067983 */ /* 0x000ea20000300800 */
[----:B------:R-:W2:Y:S01]  /*2dfd0*/  LDL.LU R7, [R1+0x1cc] ;  /* 0x0001cc0001077983 */ /* 0x000ea20000300800 */
[----:B------:R-:W2:Y:S02]  /*2dfe0*/  LDL R20, [R1+0x314] ;  /* 0x0003140001147983 */ /* 0x000ea40000100800 */
[----:B------:R-:W-:Y:S01]  /*2dff0*/  STL.64 [R1+0x1360], R22 ;  /* 0x0013601601007387 */ /* 0x000fe20000100a00 */
[----:B--2---:R0:W-:Y:S04]  /*2e000*/  STL.64 [R1+0x1358], R20 ;  /* 0x0013581401007387 */ /* 0x0041e80000100a00 */
[----:B0-----:R-:W2:Y:S01]  /*2e010*/  LDL.LU R20, [R1+0xc0] ;  /* 0x0000c00001147983 */ /* 0x001ea20000300800 */
[----:B------:R-:W2:Y:S02]  /*2e020*/  LDL.LU R21, [R1+0xc4] ;  /* 0x0000c40001157983 */ /* 0x000ea40000300800 */
[----:B------:R-:W2:Y:S02]  /*2e030*/  LDL.LU R22, [R1+0xc8] ;  /* 0x0000c80001167983 */ /* 0x000ea40000300800 */
[----:B------:R-:W2:Y:S01]  /*2e040*/  LDL.LU R23, [R1+0xcc] ;  /* 0x0000cc0001177983 */ /* 0x000ea20000300800 */
[----:B------:R-:W-:Y:S01]  /*2e050*/  STL.64 [R1+0x1310], R18 ;  /* 0x0013101201007387 */ /* 0x000fe20000100a00 */
[----:B------:R0:W-:Y:S03]  /*2e060*/  STL.64 [R1+0x1308], R16 ;  /* 0x0013081001007387 */ /* 0x0001e60000100a00 */
[----:B0-----:R-:W2:Y:S01]  /*2e070*/  LDL.LU R16, [R1+0x190] ;  /* 0x0001900001107983 */ /* 0x001ea20000300800 */
[----:B------:R-:W2:Y:S02]  /*2e080*/  LDL.LU R17, [R1+0x194] ;  /* 0x0001940001117983 */ /* 0x000ea40000300800 */
[----:B------:R-:W2:Y:S02]  /*2e090*/  LDL.LU R18, [R1+0x198] ;  /* 0x0001980001127983 */ /* 0x000ea40000300800 */
[----:B------:R-:W2:Y:S02]  /*2e0a0*/  LDL.LU R19, [R1+0x19c] ;  /* 0x00019c0001137983 */ /* 0x000ea40000300800 */
[----:B--2---:R4:W-:Y:S01]  /*2e0b0*/  STL.64 [R1+0x1328], R18 ;  /* 0x0013281201007387 */ /* 0x0049e20000100a00 */
[----:B------:R0:W-:Y:S02]  /*2e0c0*/  STL.64 [R1+0x1320], R16 ;  /* 0x0013201001007387 */ /* 0x0001e40000100a00 */
[----:B----4-:R-:W-:Y:S01]  /*2e0d0*/  IMAD.MOV.U32 R18, RZ, RZ, R14 ;  /* 0x000000ffff127224 */ /* 0x010fe200078e000e */
[----:B0-----:R-:W2:Y:S01]  /*2e0e0*/  LDL.LU R16, [R1+0x1a0] ;  /* 0x0001a00001107983 */ /* 0x001ea20000300800 */
[----:B------:R-:W2:Y:S02]  /*2e0f0*/  LDL.LU R17, [R1+0x1a4] ;  /* 0x0001a40001117983 */ /* 0x000ea40000300800 */
[----:B------:R-:W4:Y:S01]  /*2e100*/  LDL.LU R14, [R1+0x1394] ;  /* 0x00139400010e7983 */ /* 0x000f220000300800 */
[----:B---3--:R-:W-:-:S02]  /*2e110*/  MOV R19, R15 ;  /* 0x0000000f00137202 */ /* 0x008fc40000000f00 */
[----:B------:R-:W4:Y:S03]  /*2e120*/  LDL.LU R15, [R1+0x1390] ;  /* 0x00139000010f7983 */ /* 0x000f260000300800 */
[----:B------:R-:W-:Y:S01]  /*2e130*/  STL.64 [R1+0x1340], R18 ;  /* 0x0013401201007387 */ /* 0x000fe20000100a00 */
[----:B----4-:R-:W-:Y:S01]  /*2e140*/  HMMA.16816.F32.BF16 R8, R24, R14, R8 ;  /* 0x0000000e1808723c */ /* 0x010fe20000041808 */
        /* <DEDUP_REMOVED lines=9> */
[----:B------:R-:W4:Y:S02]  /*2e1e0*/  LDL.LU.64 R8, [R1+0x1380] ;  /* 0x0013800001087983 */ /* 0x000f240000300a00 */
[----:B------:R3:W-:Y:S02]  /*2e1f0*/  STL.64 [R1+0x1228], R14 ;  /* 0x0012280e01007387 */ /* 0x0007e40000100a00 */
[----:B-----5:R0:W-:Y:S02]  /*2e200*/  STL.64 [R1+0x1220], R12 ;  /* 0x0012200c01007387 */ /* 0x0201e40000100a00 */
[----:B---3--:R-:W-:-:S02]  /*2e210*/  IMAD.MOV.U32 R14, RZ, RZ, R11 ;  /* 0x000000ffff0e7224 */ /* 0x008fc400078e000b */
[----:B------:R-:W3:Y:S01]  /*2e220*/  LDL.LU R11, [R1+0x137c] ;  /* 0x00137c00010b7983 */ /* 0x000ee20000300800 */
[----:B------:R-:W-:Y:S02]  /*2e230*/  MOV R15, R3 ;  /* 0x00000003000f7202 */ /* 0x000fe40000000f00 */
[----:B------:R-:W5:Y:S03]  /*2e240*/  LDL.LU R3, [R1+0x1378] ;  /* 0x0013780001037983 */ /* 0x000f660000300800 */
[----:B------:R1:W-:Y:S01]  /*2e250*/  STL.64 [R1+0x1280], R14 ;  /* 0x0012800e01007387 */ /* 0x0003e20000100a00 */
[----:B0-----:R-:W2:Y:S02]  /*2e260*/  LDL.LU R12, [R1+0x130] ;  /* 0x00013000010c7983 */ /* 0x001ea40000300800 */
[----:B------:R-:W2:Y:S01]  /*2e270*/  LDL.LU R13, [R1+0x134] ;  /* 0x00013400010d7983 */ /* 0x000ea20000300800 */
[----:B-1----:R-:W2:Y:S01]  /*2e280*/  LDL.LU R14, [R1+0x138] ;  /* 0x00013800010e7983 */ /* 0x002ea20000300800 */
[----:B------:R-:W2:Y:S01]  /*2e290*/  LDL.LU R15, [R1+0x13c] ;  /* 0x00013c00010f7983 */ /* 0x000ea20000300800 */
[C---:B---3--:R-:W-:Y:S11]  /*2e2a0*/  HMMA.16816.F32.BF16 R4, R24.reuse, R10, R4 ;  /* 0x0000000a1804723c */ /* 0x048ff60000041804 */
[----:B------:R-:W-:Y:S11]  /*2e2b0*/  @!UPT UIADD3 URZ, URZ, URZ, URZ ;  /* 0x0000003f3f3ff290 */ /* 0x000ff6000fffe03f */
[----:B------:R-:W-:Y:S01]  /*2e2c0*/  @!UPT UIADD3 URZ, URZ, URZ, URZ ;  /* 0x0000003f3f3ff290 */ /* 0x000fe2000fffe03f */
[----:B------:R-:W-:Y:S01]  /*2e2d0*/  STL.64 [R1+0x1d0], R4 ;  /* 0x0001d00401007387 */ /* 0x000fe20000100a00 */
[----:B------:R0:W-:Y:S03]  /*2e2e0*/  STL.64 [R1+0x1d8], R6 ;  /* 0x0001d80601007387 */ /* 0x0001e60000100a00 */
[----:B0-----:R-:W3:Y:S01]  /*2e2f0*/  LDL.LU.64 R6, [R1+0x1370] ;  /* 0x0013700001067983 */ /* 0x001ee20000300a00 */
[----:B------:R-:W2:Y:S01]  /*2e300*/  LDL.LU.64 R4, [R1+0x1368] ;  /* 0x0013680001047983 */ /* 0x000ea20000300a00 */
[----:B---3--:R-:W-:Y:S02]  /*2e310*/  HMMA.16816.F32.BF16 R24, R24, R6, R20 ;  /* 0x000000061818723c */ /* 0x008fe40000041814 */
[----:B------:R-:W2:Y:S01]  /*2e320*/  LDL.LU.64 R22, [R1+0x1360] ;  /* 0x0013600001167983 */ /* 0x000ea20000300a00 */
[----:B------:R-:W5:Y:S11]  /*2e330*/  LDL.LU.64 R20, [R1+0x1358] ;  /* 0x0013580001147983 */ /* 0x000f760000300a00 */
[----:B------:R-:W-:Y:S09]  /*2e340*/  @!UPT UIADD3 URZ, URZ, URZ, URZ ;  /* 0x0000003f3f3ff290 */ /* 0x000ff2000fffe03f */
[----:B------:R-:W-:Y:S01]  /*2e350*/  STL.64 [R1+0x1c0], R24 ;  /* 0x0001c01801007387 */ /* 0x000fe20000100a00 */
[----:B------:R0:W-:Y:S03]  /*2e360*/  STL.64 [R1+0x1c8], R26 ;  /* 0x0001c81a01007387 */ /* 0x0001e60000100a00 */
[----:B0-----:R-:W3:Y:S01]  /*2e370*/  LDL R27, [R1+0x310] ;  /* 0x00031000011b7983 */ /* 0x001ee20000100800 */
[----:B------:R-:W-:Y:S02]  /*2e380*/  F2FP.BF16.PACK_AB R25, R29, R28 ;  /* 0x0000001c1d19723e */ /* 0x000fe400000010ff */
[----:B------:R-:W4:Y:S02]  /*2e390*/  LDL.LU R29, [R1+0x1350] ;  /* 0x00135000011d7983 */ /* 0x000f240000300800 */
[----:B------:R-:W2:Y:S01]  /*2e3a0*/  LDL.LU R28, [R1+0x134c] ;  /* 0x00134c00011c7983 */ /* 0x000ea20000300800 */
[----:B-----5:R-:W-:-:S02]  /*2e3b0*/  F2FP.BF16.PACK_AB R26, R3, R21 ;  /* 0x00000015031a723e */ /* 0x020fc400000010ff */
[----:B------:R-:W5:Y:S01]  /*2e3c0*/  LDL.LU R3, [R1+0x1348] ;  /* 0x0013480001037983 */ /* 0x000f620000300800 */
[----:B---3--:R-:W-:Y:S01]  /*2e3d0*/  F2FP.BF16.PACK_AB R24, R27, R20 ;  /* 0x000000141b18723e */ /* 0x008fe200000010ff */
[----:B------:R-:W-:-:S07]  /*2e3e0*/  F2FP.BF16.PACK_AB R27, R0, R2 ;  /* 0x00000002001b723e */ /* 0x000fce00000010ff */
[C---:B--2---:R-:W-:Y:S01]  /*2e3f0*/  HMMA.16816.F32.BF16 R20, R24.reuse, R22, R16 ;  /* 0x000000161814723c */ /* 0x044fe20000041810 */
        /* <DEDUP_REMOVED lines=49> */
[----:B------:R-:W2:Y:S11]  /*2e710*/  LDL.LU.64 R18, [R1+0x1298] ;  /* 0x0012980001127983 */ /* 0x000eb60000300a00 */
[----:B------:R-:W-:Y:S10]  /*2e720*/  @!UPT UIADD3 URZ, URZ, URZ, URZ ;  /* 0x0000003f3f3ff290 */ /* 0x000ff4000fffe03f */
[----:B------:R-:W-:Y:S01]  /*2e730*/  STL.64 [R1+0x140], R20 ;  /* 0x0001401401007387 */ /* 0x000fe20000100a00 */
[----:B------:R0:W-:Y:S03]  /*2e740*/  STL.64 [R1+0x148], R22 ;  /* 0x0001481601007387 */ /* 0x0001e60000100a00 */
[----:B0-----:R-:W3:Y:S01]  /*2e750*/  LDL.LU.64 R22, [R1+0x1290] ;  /* 0x0012900001167983 */ /* 0x001ee20000300a00 */
[----:B------:R-:W3:Y:S02]  /*2e760*/  LDL.LU R20, [R1+0x1288] ;  /* 0x0012880001147983 */ /* 0x000ee40000300800 */
[----:B------:R-:W3:Y:S01]  /*2e770*/  LDL.LU R21, [R1+0x76c] ;  /* 0x00076c0001157983 */ /* 0x000ee20000300800 */
[C---:B--2---:R-:W-:Y:S01]  /*2e780*/  HMMA.16816.F32.BF16 R16, R24.reuse, R18, R12 ;  /* 0x000000121810723c */ /* 0x044fe2000004180c */
[----:B------:R-:W2:Y:S11]  /*2e790*/  LDL.LU.64 R14, [R1+0x1280] ;  /* 0x00128000010e7983 */ /* 0x000eb60000300a00 */
[----:B------:R-:W-:Y:S11]  /*2e7a0*/  @!UPT UIADD3 URZ, URZ, URZ, URZ ;  /* 0x0000003f3f3ff290 */ /* 0x000ff6000fffe03f */
        /* <DEDUP_REMOVED lines=9> */
[----:B------:R1:W-:Y:S03]  /*2e840*/  STL.64 [R1+0x128], R14 ;  /* 0x0001280e01007387 */ /* 0x0003e60000100a00 */
[----:B0-----:R-:W2:Y:S01]  /*2e850*/  LDL.LU R12, [R1+0xf0] ;  /* 0x0000f000010c7983 */ /* 0x001ea20000300800 */
[----:B------:R-:W2:Y:S02]  /*2e860*/  LDL.LU R13, [R1+0xf4] ;  /* 0x0000f400010d7983 */ /* 0x000ea40000300800 */
[----:B-1----:R-:W2:Y:S02]  /*2e870*/  LDL.LU R14, [R1+0xf8] ;  /* 0x0000f800010e7983 */ /* 0x002ea40000300800 */
[----:B------:R-:W2:Y:S02]  /*2e880*/  LDL.LU R15, [R1+0xfc] ;  /* 0x0000fc00010f7983 */ /* 0x000ea40000300800 */
[----:B--2---:R-:W-:Y:S01]  /*2e890*/  STL.64 [R1+0x1238], R14 ;  /* 0x0012380e01007387 */ /* 0x004fe20000100a00 */
[----:B------:R0:W-:Y:S03]  /*2e8a0*/  STL.64 [R1+0x1230], R12 ;  /* 0x0012300c01007387 */ /* 0x0001e60000100a00 */
[----:B0-----:R-:W2:Y:S01]  /*2e8b0*/  LDL.LU R12, [R1+0x100] ;  /* 0x00010000010c7983 */ /* 0x001ea20000300800 */
[----:B------:R-:W2:Y:S02]  /*2e8c0*/  LDL.LU R13, [R1+0x104] ;  /* 0x00010400010d7983 */ /* 0x000ea40000300800 */
[----:B------:R-:W2:Y:S02]  /*2e8d0*/  LDL.LU R14, [R1+0x108] ;  /* 0x00010800010e7983 */ /* 0x000ea40000300800 */
[----:B---3--:R-:W-:-:S02]  /*2e8e0*/  IMAD.MOV.U32 R15, RZ, RZ, R20 ;  /* 0x000000ffff0f7224 */ /* 0x008fc400078e0014 */
[----:B----4-:R-:W-:-:S03]  /*2e8f0*/  FADD R0, R8, -R29 ;  /* 0x8000001d08007221 */ /* 0x010fc60000000000 */
[----:B--2---:R-:W-:Y:S01]  /*2e900*/  STL.64 [R1+0x1248], R14 ;  /* 0x0012480e01007387 */ /* 0x004fe20000100a00 */
[----:B------:R-:W-:Y:S02]  /*2e910*/  STL.64 [R1+0x1240], R12 ;  /* 0x0012400c01007387 */ /* 0x000fe40000100a00 */
[----:B------:R-:W2:Y:S02]  /*2e920*/  LDL.LU R8, [R1+0x780] ;  /* 0x0007800001087983 */ /* 0x000ea40000300800 */
[----:B------:R-:W3:Y:S01]  /*2e930*/  LDL.LU R20, [R1+0x77c] ;  /* 0x00077c0001147983 */ /* 0x000ee20000300800 */
[----:B------:R-:W-:Y:S01]  /*2e940*/  STL.64 [R1+0x1258], R22 ;  /* 0x0012581601007387 */ /* 0x000fe20000100a00 */
[----:B------:R-:W-:-:S03]  /*2e950*/  FADD R2, R9, -R29 ;  /* 0x8000001d09027221 */ /* 0x000fc60000000000 */
[----:B---3--:R0:W-:Y:S04]  /*2e960*/  STL.64 [R1+0x1250], R20 ;  /* 0x0012501401007387 */ /* 0x0081e80000100a00 */
[----:B0-----:R-:W3:Y:S01]  /*2e970*/  LDL.LU R20, [R1+0x110] ;  /* 0x0001100001147983 */ /* 0x001ee20000300800 */
[----:B------:R-:W3:Y:S02]  /*2e980*/  LDL.LU R21, [R1+0x114] ;  /* 0x0001140001157983 */ /* 0x000ee40000300800 */
[----:B------:R-:W3:Y:S02]  /*2e990*/  LDL.LU R22, [R1+0x118] ;  /* 0x0001180001167983 */ /* 0x000ee40000300800 */
[----:B------:R-:W3:Y:S01]  /*2e9a0*/  LDL.LU R23, [R1+0x11c] ;  /* 0x00011c0001177983 */ /* 0x000ee20000300800 */
[----:B------:R-:W2:Y:S01]  /*2e9b0*/  LDL.LU R9, [R1+0x670] ;  /* 0x0006700001097983 */ /* 0x000ea20000300800 */
[----:B------:R-:W-:Y:S01]  /*2e9c0*/  MOV R14, R5 ;  /* 0x00000005000e7202 */ /* 0x000fe20000000f00 */
[----:B------:R-:W-:-:S02]  /*2e9d0*/  IMAD.MOV.U32 R15, RZ, RZ, R4 ;  /* 0x000000ffff0f7224 */ /* 0x000fc400078e0004 */
[----:B------:R5:W-:Y:S02]  /*2e9e0*/  STL.64 [R1+0x1218], R10 ;  /* 0x0012180a01007387 */ /* 0x000be40000100a00 */
[----:B-----5:R-:W-:Y:S01]  /*2e9f0*/  MOV R11, R3 ;  /* 0x00000003000b7202 */ /* 0x020fe20000000f00 */
[----:B------:R-:W-:Y:S02]  /*2ea00*/  IMAD.MOV.U32 R10, RZ, RZ, R16 ;  /* 0x000000ffff0a7224 */ /* 0x000fe400078e0010 */
[----:B---3--:R-:W-:Y:S01]  /*2ea10*/  HMMA.16816.F32.BF16 R12, R24, R14, R20 ;  /* 0x0000000e180c723c */ /* 0x008fe20000041814 */
[----:B--2---:R0:W-:Y:S04]  /*2ea20*/  STL.64 [R1+0x1210], R8 ;  /* 0x0012100801007387 */ /* 0x0041e80000100a00 */
[----:B0-----:R-:W2:Y:S01]  /*2ea30*/  LDL.LU R8, [R1+0xe0] ;  /* 0x0000e00001087983 */ /* 0x001ea20000300800 */
[----:B------:R-:W3:Y:S01]  /*2ea40*/  LDL.LU R3, [R1+0x678] ;  /* 0x0006780001037983 */ /* 0x000ee20000300800 */
[----:B------:R-:W-:Y:S01]  /*2ea50*/  MOV R9, R17 ;  /* 0x0000001100097202 */ /* 0x000fe20000000f00 */
[----:B------:R-:W4:Y:S01]  /*2ea60*/  LDL.LU R16, [R1+0x668] ;  /* 0x0006680001107983 */ /* 0x000f220000300800 */
[----:B------:R-:W4:Y:S01]  /*2ea70*/  LDL.LU R17, [R1+0x66c] ;  /* 0x00066c0001117983 */ /* 0x000f220000300800 */
[----:B------:R-:W5:Y:S02]  /*2ea80*/  LDL.LU.64 R22, [R1+0x1258] ;  /* 0x0012580001167983 */ /* 0x000f640000300a00 */
[----:B------:R-:W2:Y:S11]  /*2ea90*/  LDL.LU.64 R20, [R1+0x1250] ;  /* 0x0012500001147983 */ /* 0x000eb60000300a00 */
[----:B------:R-:W-:Y:S01]  /*2eaa0*/  STL.64 [R1+0x110], R12 ;  /* 0x0001100c01007387 */ /* 0x000fe20000100a00 */
[----:B------:R0:W-:Y:S03]  /*2eab0*/  STL.64 [R1+0x118], R14 ;  /* 0x0001180e01007387 */ /* 0x0001e60000100a00 */
[----:B0-----:R-:W5:Y:S01]  /*2eac0*/  LDL.LU.64 R14, [R1+0x1248] ;  /* 0x00124800010e7983 */ /* 0x001f620000300a00 */
[----:B------:R-:W5:Y:S02]  /*2ead0*/  LDL.LU.64 R12, [R1+0x1240] ;  /* 0x00124000010c7983 */ /* 0x000f640000300a00 */
[----:B------:R-:W-:-:S04]  /*2eae0*/  FMUL R0, R0, 1.4426950216293334961 ;  /* 0x3fb8aa3b00007820 */ /* 0x000fc80000400000 */
[----:B------:R0:W1:Y:S02]  /*2eaf0*/  MUFU.EX2 R5, R0 ;  /* 0x0000000000057308 */ /* 0x0000640000000800 */
[----:B0-----:R-:W-:-:S06]  /*2eb00*/  FMUL R0, R2, 1.4426950216293334961 ;  /* 0x3fb8aa3b02007820 */ /* 0x001fcc0000400000 */
[----:B------:R-:W0:Y:S01]  /*2eb10*/  MUFU.EX2 R0, R0 ;  /* 0x0000000000007308 */ /* 0x000e220000000800 */
[--C-:B--2---:R-:W-:Y:S02]  /*2eb20*/  FADD R2, R21, -R29.reuse ;  /* 0x8000001d15027221 */ /* 0x104fe40000000000 */
[----:B------:R-:W2:Y:S01]  /*2eb30*/  LDL.LU R21, [R1+0x778] ;  /* 0x0007780001157983 */ /* 0x000ea20000300800 */
[C---:B-----5:R-:W-:Y:S03]  /*2eb40*/  HMMA.16816.F32.BF16 R12, R24.reuse, R22, R12 ;  /* 0x00000016180c723c */ /* 0x060fe6000004180c */
[----:B-1----:R-:W-:Y:S01]  /*2eb50*/  STL [R1+0x2fc], R5 ;  /* 0x0002fc0501007387 */ /* 0x002fe20000100800 */
[----:B------:R-:W-:Y:S02]  /*2eb60*/  STL.64 [R1+0x1208], R6 ;  /* 0x0012080601007387 */ /* 0x000fe40000100a00 */
[----:B------:R1:W-:Y:S02]  /*2eb70*/  STL [R1+0x1200], R5 ;  /* 0x0012000501007387 */ /* 0x0003e40000100800 */
[----:B------:R-:W5:Y:S01]  /*2eb80*/  LDL.LU R4, [R1+0xd0] ;  /* 0x0000d00001047983 */ /* 0x000f620000300800 */
[----:B-1----:R-:W5:Y:S01]  /*2eb90*/  LDL.LU R5, [R1+0xd4] ;  /* 0x0000d40001057983 */ /* 0x002f620000300800 */
[----:B------:R-:W5:Y:S02]  /*2eba0*/  LDL.LU R6, [R1+0xd8] ;  /* 0x0000d80001067983 */ /* 0x000f640000300800 */
[----:B------:R-:W5:Y:S11]  /*2ebb0*/  LDL.LU R7, [R1+0xdc] ;  /* 0x0000dc0001077983 */ /* 0x000f760000300800 */
[----:B------:R-:W-:Y:S01]  /*2ebc0*/  STL.64 [R1+0x100], R12 ;  /* 0x0001000c01007387 */ /* 0x000fe20000100a00 */
[----:B0-----:R-:W-:Y:S02]  /*2ebd0*/  STL [R1+0x2f8], R0 ;  /* 0x0002f80001007387 */ /* 0x001fe40000100800 */
[----:B------:R0:W-:Y:S02]  /*2ebe0*/  STL.64 [R1+0x108], R14 ;  /* 0x0001080e01007387 */ /* 0x0001e40000100a00 */
[----:B0-----:R-:W2:Y:S01]  /*2ebf0*/  LDL.LU.64 R14, [R1+0x1238] ;  /* 0x00123800010e7983 */ /* 0x001ea20000300a00 */
[----:B------:R-:W2:Y:S02]  /*2ec00*/  LDL.LU.64 R12, [R1+0x1230] ;  /* 0x00123000010c7983 */ /* 0x000ea40000300a00 */
[----:B------:R-:W3:Y:S02]  /*2ec10*/  LDL.LU R22, [R1+0x764] ;  /* 0x0007640001167983 */ /* 0x000ee40000300800 */
[----:B------:R-:W3:Y:S01]  /*2ec20*/  LDL.LU R23, [R1+0x784] ;  /* 0x0007840001177983 */ /* 0x000ee20000300800 */
[----:B------:R-:W-:Y:S01]  /*2ec30*/  STL [R1+0x10a0], R29 ;  /* 0x0010a01d01007387 */ /* 0x000fe20000100800 */
[----:B--2---:R-:W-:Y:S11]  /*2ec40*/  HMMA.16816.F32.BF16 R12, R24, R18, R12 ;  /* 0x00000012180c723c */ /* 0x004ff6000004180c */
[----:B------:R-:W-:Y:S11]  /*2ec50*/  @!UPT UIADD3 URZ, URZ, URZ, URZ ;  /* 0x0000003f3f3ff290 */ /* 0x000ff6000fffe03f */
[----:B------:R-:W-:Y:S01]  /*2ec60*/  @!UPT UIADD3 URZ, URZ, URZ, URZ ;  /* 0x0000003f3f3ff290 */ /* 0x000fe2000fffe03f */
        /* <DEDUP_REMOVED lines=16> */
[----:B0-----:R-:W5:Y:S01]  /*2ed70*/  LDL.LU.64 R10, [R1+0x1218] ;  /* 0x00121800010a7983 */ /* 0x001f620000300a00 */
[----:B------:R-:W-:Y:S02]  /*2ed80*/  FADD R2, R23, -R28 ;  /* 0x8000001c17027221 */ /* 0x000fe40000000000 */
[----:B------:R-:W2:Y:S02]  /*2ed90*/  LDL.LU.64 R8, [R1+0x1210] ;  /* 0x0012100001087983 */ /* 0x000ea40000300a00 */
[----:B------:R-:W3:Y:S01]  /*2eda0*/  LDL.LU R14, [R1+0xa8] ;  /* 0x0000a800010e7983 */ /* 0x000ee20000300800 */
[----:B------:R-:W3:Y:S01]  /*2edb0*/  LDL.LU R15, [R1+0xac] ;  /* 0x0000ac00010f7983 */ /* 0x000ee20000300800 */
[----:B------:R-:W-:-:S06]  /*2edc0*/  FMUL R0, R2, 1.4426950216293334961 ;  /* 0x3fb8aa3b02007820 */ /* 0x000fcc0000400000 */
[----:B------:R-:W0:Y:S01]  /*2edd0*/  MUFU.EX2 R0, R0 ;  /* 0x0000000000007308 */ /* 0x000e220000000800 */
[----:B-----5:R-:W-:Y:S11]  /*2ede0*/  HMMA.16816.F32.BF16 R4, R24, R10, R4 ;  /* 0x0000000a1804723c */ /* 0x020ff60000041804 */
[----:B------:R-:W-:Y:S11]  /*2edf0*/  @!UPT UIADD3 URZ, URZ, URZ, URZ ;  /* 0x0000003f3f3ff290 */ /* 0x000ff6000fffe03f */
[----:B------:R-:W-:Y:S01]  /*2ee00*/  @!UPT UIADD3 URZ, URZ, URZ, URZ ;  /* 0x0000003f3f3ff290 */ /* 0x000fe2000fffe03f */
[----:B------:R-:W-:Y:S01]  /*2ee10*/  STL.64 [R1+0xc0], R4 ;  /* 0x0000c00401007387 */ /* 0x000fe20000100a00 */
[----:B0-----:R-:W-:Y:S02]  /*2ee20*/  STL [R1+0x2ec], R0 ;  /* 0x0002ec0001007387 */ /* 0x001fe40000100800 */
[----:B------:R0:W-:Y:S02]  /*2ee30*/  STL.64 [R1+0xc8], R6 ;  /* 0x0000c80601007387 */ /* 0x0001e40000100a00 */
[----:B0-----:R-:W3:Y:S01]  /*2ee40*/  LDL.LU.64 R6, [R1+0x1208] ;  /* 0x0012080001067983 */ /* 0x001ee20000300a00 */
[----:B--2---:R-:W-:Y:S02]  /*2ee50*/  FADD R2, R8, -R28 ;  /* 0x8000001c08027221 */ /* 0x004fe40000000000 */
[----:B------:R-:W-:Y:S02]  /*2ee60*/  FADD R3, R3, R9 ;  /* 0x0000000903037221 */ /* 0x000fe40000000000 */
[----:B----4-:R-:W-:Y:S01]  /*2ee70*/  FADD R4, R17, R16 ;  /* 0x0000001011047221 */ /* 0x010fe20000000000 */
[----:B------:R-:W2:Y:S01]  /*2ee80*/  LDL.LU R5, [R1+0x1200] ;  /* 0x0012000001057983 */ /* 0x000ea20000300800 */
[----:B------:R-:W-:-:S02]  /*2ee90*/  FMUL R0, R2, 1.4426950216293334961 ;  /* 0x3fb8aa3b02007820 */ /* 0x000fc40000400000 */
[----:B------:R-:W-:Y:S02]  /*2eea0*/  FADD R2, R20, -R28 ;  /* 0x8000001c14027221 */ /* 0x000fe40000000000 */
[----:B------:R-:W0:Y:S02]  /*2eeb0*/  S2R R20, SR_TID.X ;  /* 0x0000000000147919 */ /* 0x000e240000002100 */
[----:B------:R-:W1:Y:S01]  /*2eec0*/  MUFU.EX2 R0, R0 ;  /* 0x0000000000007308 */ /* 0x000e620000000800 */
[C---:B0-----:R-:W-:Y:S01]  /*2eed0*/  LOP3.LUT R17, R20.reuse, 0x7, RZ, 0xc0, !PT ;  /* 0x0000000714117812 */ /* 0x041fe200078ec0ff */
[----:B------:R-:W-:Y:S01]  /*2eee0*/  IMAD.SHL.U32 R20, R20, 0x2, RZ ;  /* 0x0000000214147824 */ /* 0x000fe200078e00ff */
[----:B-1----:R0:W-:Y:S01]  /*2eef0*/  STL [R1+0x2e8], R0 ;  /* 0x0002e80001007387 */ /* 0x0021e20000100800 */
[----:B------:R-:W-:-:S06]  /*2ef00*/  FMUL R2, R2, 1.4426950216293334961 ;  /* 0x3fb8aa3b02027820 */ /* 0x000fcc0000400000 */
[----:B------:R-:W1:Y:S01]  /*2ef10*/  MUFU.EX2 R2, R2 ;  /* 0x0000000200027308 */ /* 0x000e620000000800 */
[----:B0-----:R-:W-:-:S04]  /*2ef20*/  FADD R0, R21, -R28 ;  /* 0x8000001c15007221 */ /* 0x001fc80000000000 */
[----:B------:R-:W-:Y:S01]  /*2ef30*/  FMUL R0, R0, 1.4426950216293334961 ;  /* 0x3fb8aa3b00007820 */ /* 0x000fe20000400000 */
[----:B---3--:R-:W-:Y:S07]  /*2ef40*/  HMMA.16816.F32.BF16 R8, R24, R6, R12 ;  /* 0x000000061808723c */ /* 0x008fee000004180c */
[----:B------:R-:W-:-:S05]  /*2ef50*/  IMAD R27, R17, 0x110, RZ ;  /* 0x00000110111b7824 */ /* 0x000fca00078e02ff */
[----:B------:R-:W-:-:S04]  /*2ef60*/  LOP3.LUT R27, R27, 0x30, R20, 0x78, !PT ;  /* 0x000000301b1b7812 */ /* 0x000fc800078e7814 */
[----:B------:R-:W-:-:S05]  /*2ef70*/  LOP3.LUT R27, R27, 0x40, RZ, 0x3c, !PT ;  /* 0x000000401b1b7812 */ /* 0x000fca00078e3cff */
[----:B------:R-:W-:Y:S04]  /*2ef80*/  LDSM.16.M88.4 R16, [R27+0x10880] ;  /* 0x010880001b10783b */ /* 0x000fe80000000200 */
[----:B------:R-:W-:Y:S01]  /*2ef90*/  STL.64 [R1+0xf38], R10 ;  /* 0x000f380a01007387 */ /* 0x000fe20000100a00 */
[----:B------:R-:W-:Y:S02]  /*2efa0*/  STL.64 [R1+0xf30], R8 ;  /* 0x000f300801007387 */ /* 0x000fe40000100a00 */
[----:B------:R-:W0:Y:S04]  /*2efb0*/  LDSM.16.M88.4 R8, [R27+0x10080] ;  /* 0x010080001b08783b */ /* 0x000e280000000200 */
[----:B------:R-:W-:Y:S01]  /*2efc0*/  STL [R1+0x10a4], R28 ;  /* 0x0010a41c01007387 */ /* 0x000fe20000100800 */
[----:B------:R-:W3:Y:S01]  /*2efd0*/  LDSM.16.M88.4 R12, [R27+0x11080] ;  /* 0x011080001b0c783b */ /* 0x000ee20000000200 */
[----:B------:R4:W5:Y:S03]  /*2efe0*/  MUFU.EX2 R6, R0 ;  /* 0x0000000000067308 */ /* 0x0009660000000800 */
[----:B------:R-:W-:Y:S04]  /*2eff0*/  LDSM.16.M88.4 R20, [R27+0x17080] ;  /* 0x017080001b14783b */ /* 0x000fe80000000200 */
[----:B0-----:R-:W-:Y:S01]  /*2f000*/  STL.64 [R1+0xb0], R8 ;  /* 0x0000b00801007387 */ /* 0x001fe20000100a00 */
[----:B------:R-:W-:Y:S02]  /*2f010*/  STL.64 [R1+0xb8], R10 ;  /* 0x0000b80a01007387 */ /* 0x000fe40000100a00 */
[----:B------:R-:W0:Y:S04]  /*2f020*/  LDSM.16.M88.4 R8, [R27+0x11880] ;  /* 0x011880001b08783b */ /* 0x000e280000000200 */
[----:B------:R-:W-:Y:S01]  /*2f030*/  STL.64 [R1+0xa0], R16 ;  /* 0x0000a01001007387 */ /* 0x000fe20000100a00 */
[----:B------:R-:W-:Y:S02]  /*2f040*/  STL.64 [R1+0xa8], R18 ;  /* 0x0000a81201007387 */ /* 0x000fe40000100a00 */
[----:B------:R-:W2:Y:S04]  /*2f050*/  LDSM.16.M88.4 R16, [R27+0x12080] ;  /* 0x012080001b10783b */ /* 0x000ea80000000200 */
[----:B-1----:R-:W-:Y:S02]  /*2f060*/  STL [R1+0x2e0], R2 ;  /* 0x0002e00201007387 */ /* 0x002fe40000100800 */
[----:B---3--:R-:W-:Y:S01]  /*2f070*/  STL.64 [R1+0x90], R12 ;  /* 0x0000900c01007387 */ /* 0x008fe20000100a00 */
[----:B------:R-:W-:Y:S02]  /*2f080*/  STL.64 [R1+0x98], R14 ;  /* 0x0000980e01007387 */ /* 0x000fe40000100a00 */
[----:B------:R-:W1:Y:S02]  /*2f090*/  LDSM.16.M88.4 R12, [R27+0x12880] ;  /* 0x012880001b0c783b */ /* 0x000e640000000200 */
[----:B0-----:R-:W-:Y:S02]  /*2f0a0*/  STL.64 [R1+0x80], R8 ;  /* 0x0000800801007387 */ /* 0x001fe40000100a00 */
[----:B------:R-:W-:Y:S02]  /*2f0b0*/  STL.64 [R1+0x88], R10 ;  /* 0x0000880a01007387 */ /* 0x000fe40000100a00 */
[----:B------:R-:W0:Y:S04]  /*2f0c0*/  LDSM.16.M88.4 R8, [R27+0x13080] ;  /* 0x013080001b08783b */ /* 0x000e280000000200 */
[----:B--2---:R-:W-:Y:S01]  /*2f0d0*/  STL.64 [R1+0x70], R16 ;  /* 0x0000701001007387 */ /* 0x004fe20000100a00 */
[----:B------:R-:W-:Y:S02]  /*2f0e0*/  STL.64 [R1+0x78], R18 ;  /* 0x0000781201007387 */ /* 0x000fe40000100a00 */
[----:B------:R-:W2:Y:S04]  /*2f0f0*/  LDSM.16.M88.4 R16, [R27+0x13880] ;  /* 0x013880001b10783b */ /* 0x000ea80000000200 */
[----:B-1----:R-:W-:Y:S02]  /*2f100*/  STL.64 [R1+0x60], R12 ;  /* 0x0000600c01007387 */ /* 0x002fe40000100a00 */
[----:B------:R-:W-:Y:S01]  /*2f110*/  STL.64 [R1+0x68], R14 ;  /* 0x0000680e01007387 */ /* 0x000fe20000100a00 */
[----:B----4-:R-:W3:Y:S04]  /*2f120*/  LDL.LU R0, [R1+0x69c] ;  /* 0x00069c0001007983 */ /* 0x010ee80000300800 */
[----:B------:R-:W-:Y:S04]  /*2f130*/  LDSM.16.M88.4 R12, [R27+0x14880] ;  /* 0x014880001b0c783b */ /* 0x000fe80000000200 */
[----:B0-----:R-:W-:Y:S01]  /*2f140*/  STL.64 [R1+0x50], R8 ;  /* 0x0000500801007387 */ /* 0x001fe20000100a00 */
[----:B------:R-:W-:Y:S02]  /*2f150*/  STL.64 [R1+0x58], R10 ;  /* 0x0000580a01007387 */ /* 0x000fe40000100a00 */
[----:B------:R-:W0:Y:S04]  /*2f160*/  LDSM.16.M88.4 R8, [R27+0x14080] ;  /* 0x014080001b08783b */ /* 0x000e280000000200 */
[----:B------:R-:W4:Y:S01]  /*2f170*/  LDL R28, [R1+0x2e8] ;  /* 0x0002e800011c7983 */ /* 0x000f220000100800 */
[----:B-----5:R1:W-:Y:S01]  /*2f180*/  STL [R1+0x2e4], R6 ;  /* 0x0002e40601007387 */ /* 0x0203e20000100800 */
[----:B------:R-:W5:Y:S03]  /*2f190*/  LDL R7, [R1+0x2f8] ;  /* 0x0002f80001077983 */ /* 0x000f660000100800 */
[----:B-1----:R-:W4:Y:S01]  /*2f1a0*/  LDL R6, [R1+0x2ec] ;  /* 0x0002ec0001067983 */ /* 0x002f220000100800 */
[----:B--2---:R-:W-:Y:S02]  /*2f1b0*/  STL.64 [R1+0x40], R16 ;  /* 0x0000401001007387 */ /* 0x004fe40000100a00 */
[----:B------:R-:W-:Y:S02]  /*2f1c0*/  STL.64 [R1+0x48], R18 ;  /* 0x0000481201007387 */ /* 0x000fe40000100a00 */
[----:B------:R-:W1:Y:S04]  /*2f1d0*/  LDSM.16.M88.4 R16, [R27+0x15080] ;  /* 0x015080001b10783b */ /* 0x000e680000000200 */
[----:B0-----:R-:W-:Y:S01]  /*2f1e0*/  STL.64 [R1+0x30], R8 ;  /* 0x0000300801007387 */ /* 0x001fe20000100a00 */
[----:B------:R-:W-:Y:S02]  /*2f1f0*/  STL.64 [R1+0x38], R10 ;  /* 0x0000380a01007387 */ /* 0x000fe40000100a00 */
[----:B------:R-:W-:Y:S02]  /*2f200*/  STL.64 [R1+0x20], R12 ;  /* 0x0000200c01007387 */ /* 0x000fe40000100a00 */
[----:B------:R-:W-:Y:S02]  /*2f210*/  STL.64 [R1+0x28], R14 ;  /* 0x0000280e01007387 */ /* 0x000fe40000100a00 */
[----:B------:R-:W0:Y:S04]  /*2f220*/  LDSM.16.M88.4 R12, [R27+0x16080] ;  /* 0x016080001b0c783b */ /* 0x000e280000000200 */
[----:B------:R-:W2:Y:S04]  /*2f230*/  LDSM.16.M88.4 R8, [R27+0x15880] ;  /* 0x015880001b08783b */ /* 0x000ea80000000200 */
[----:B-1----:R-:W-:Y:S01]  /*2f240*/  STL.64 [R1+0x10], R16 ;  /* 0x0000101001007387 */ /* 0x002fe20000100a00 */
[----:B------:R-:W-:Y:S02]  /*2f250*/  STL.64 [R1+0x18], R18 ;  /* 0x0000181201007387 */ /* 0x000fe40000100a00 */
[----:B------:R-:W1:Y:S02]  /*2f260*/  LDSM.16.M88.4 R16, [R27+0x16880] ;  /* 0x016880001b10783b */ /* 0x000e640000000200 */
[----:B------:R-:W1:Y:S04]  /*2f270*/  LDSM.16.M88.4 R24, [R27+0x17880] ;  /* 0x017880001b18783b */ /* 0x000e680000000200 */
[----:B0-----:R0:W-:Y:S04]  /*2f280*/  STL [R1+0xdb8], R14 ;  /* 0x000db80e01007387 */ /* 0x0011e80000100800 */
[----:B0-----:R-:W4:Y:S01]  /*2f290*/  LDL.LU R14, [R1+0x6b0] ;  /* 0x0006b000010e7983 */ /* 0x001f220000300800 */
[----:B------:R0:W-:Y:S03]  /*2f2a0*/  STL [R1+0xdb4], R15 ;  /* 0x000db40f01007387 */ /* 0x0001e60000100800 */
[----:B0-----:R-:W5:Y:S01]  /*2f2b0*/  LDL.LU R15, [R1+0x5a0] ;  /* 0x0005a000010f7983 */ /* 0x001f620000300800 */
[----:B------:R0:W-:Y:S03]  /*2f2c0*/  STL.64 [R1+0x1128], R12 ;  /* 0x0011280c01007387 */ /* 0x0001e60000100a00 */
[----:B0-----:R-:W5:Y:S01]  /*2f2d0*/  LDL.LU R12, [R1+0x688] ;  /* 0x00068800010c7983 */ /* 0x001f620000300800 */
[----:B------:R-:W5:Y:S02]  /*2f2e0*/  LDL.LU R13, [R1+0x590] ;  /* 0x00059000010d7983 */ /* 0x000f640000300800 */
[----:B--2---:R0:W-:Y:S02]  /*2f2f0*/  STL.64 [R1+0x8], R10 ;  /* 0x0000080a01007387 */ /* 0x0041e40000100a00 */
[----:B0-----:R-:W2:Y:S01]  /*2f300*/  LDL.LU R11, [R1+0x620] ;  /* 0x00062000010b7983 */ /* 0x001ea20000300800 */
[----:B------:R-:W-:Y:S02]  /*2f310*/  STL.64 [R1+0x11d0], R8 ;  /* 0x0011d00801007387 */ /* 0x000fe40000100a00 */
[----:B-1----:R-:W-:Y:S02]  /*2f320*/  STL [R1+0xd98], R18 ;  /* 0x000d981201007387 */ /* 0x002fe40000100800 */
[----:B------:R-:W-:Y:S01]  /*2f330*/  STL [R1+0xd94], R19 ;  /* 0x000d941301007387 */ /* 0x000fe20000100800 */
[----:B------:R-:W-:Y:S01]  /*2f340*/  STL.64 [R1+0x1178], R16 ;  /* 0x0011781001007387 */ /* 0x000fe20000100a00 */
[----:B------:R-:W-:Y:S02]  /*2f350*/  STL [R1+0xd7c], R22 ;  /* 0x000d7c1601007387 */ /* 0x000fe40000100800 */
[----:B------:R-:W-:Y:S02]  /*2f360*/  STL [R1+0xd78], R23 ;  /* 0x000d781701007387 */ /* 0x000fe40000100800 */
[----:B------:R-:W-:Y:S01]  /*2f370*/  STL.64 [R1+0x11f8], R20 ;  /* 0x0011f81401007387 */ /* 0x000fe20000100a00 */
[----:B------:R0:W-:Y:S04]  /*2f380*/  STL [R1+0xdc0], R26 ;  /* 0x000dc01a01007387 */ /* 0x0001e80000100800 */
[----:B0-----:R-:W2:Y:S01]  /*2f390*/  LDL.LU R26, [R1+0x2f0] ;  /* 0x0002f000011a7983 */ /* 0x001ea20000300800 */
[----:B------:R0:W-:Y:S03]  /*2f3a0*/  STL [R1+0xdbc], R27 ;  /* 0x000dbc1b01007387 */ /* 0x0001e60000100800 */
[----:B0-----:R-:W2:Y:S01]  /*2f3b0*/  LDL.LU R27, [R1+0x2e4] ;  /* 0x0002e400011b7983 */ /* 0x001ea20000300800 */
[----:B---3--:R-:W-:-:S02]  /*2f3c0*/  FADD R0, R0, R4 ;  /* 0x0000000400007221 */ /* 0x008fc40000000000 */
[----:B----4-:R-:W-:Y:S02]  /*2f3d0*/  FADD R3, R14, R3 ;  /* 0x000000030e037221 */ /* 0x010fe40000000000 */
[----:B-----5:R-:W-:Y:S02]  /*2f3e0*/  FADD R8, R15, R13 ;  /* 0x0000000d0f087221 */ /* 0x020fe40000000000 */
[----:B--2---:R-:W-:-:S05]  /*2f3f0*/  FADD R9, R12, R11 ;  /* 0x0000000b0c097221 */ /* 0x004fca0000000000 */
[----:B------:R-:W-:Y:S01]  /*2f400*/  STL [R1+0xd0], R9 ;  /* 0x0000d00901007387 */ /* 0x000fe20000100800 */
[----:B------:R-:W-:Y:S02]  /*2f410*/  STL [R1+0x10e0], R3 ;  /* 0x0010e00301007387 */ /* 0x000fe40000100800 */
[----:B------:R-:W-:Y:S02]  /*2f420*/  STL [R1+0xd4], R8 ;  /* 0x0000d40801007387 */ /* 0x000fe40000100800 */
[----:B------:R-:W-:Y:S01]  /*2f430*/  STL [R1+0xd8], R0 ;  /* 0x0000d80001007387 */ /* 0x000fe20000100800 */
[----:B------:R-:W-:Y:S01]  /*2f440*/  STL [R1+0xe58], R27 ;  /* 0x000e581b01007387 */ /* 0x000fe20000100800 */
[----:B------:R-:W2:Y:S03]  /*2f450*/  LDL.LU.64 R16, [R1+0x50] ;  /* 0x0000500001107983 */ /* 0x000ea60000300a00 */
[----:B--2---:R0:W-:Y:S04]  /*2f460*/  STL.64 [R1+0x1188], R16 ;  /* 0x0011881001007387 */ /* 0x0041e80000100a00 */
[----:B0-----:R-:W2:Y:S04]  /*2f470*/  LDL.LU.64 R16, [R1+0x60] ;  /* 0x0000600001107983 */ /* 0x001ea80000300a00 */
[----:B--2---:R0:W-:Y:S04]  /*2f480*/  STL.64 [R1+0x11a0], R16 ;  /* 0x0011a01001007387 */ /* 0x0041e80000100a00 */
[----:B0-----:R-:W2:Y:S04]  /*2f490*/  LDL.LU.64 R16, [R1+0x70] ;  /* 0x0000700001107983 */ /* 0x001ea80000300a00 */
[----:B--2---:R0:W-:Y:S04]  /*2f4a0*/  STL.64 [R1+0x11b8], R16 ;  /* 0x0011b81001007387 */ /* 0x0041e80000100a00 */
[----:B0-----:R-:W2:Y:S01]  /*2f4b0*/  LDL.LU.64 R16, [R1+0x80] ;  /* 0x0000800001107983 */ /* 0x001ea20000300a00 */
[----:B------:R-:W-:-:S02]  /*2f4c0*/  F2FP.BF16.PACK_AB R5, R7, R5 ;  /* 0x000000050705723e */ /* 0x000fc400000010ff */
[----:B------:R-:W-:Y:S01]  /*2f4d0*/  F2FP.BF16.PACK_AB R4, R28, R6 ;  /* 0x000000061c04723e */ /* 0x000fe200000010ff */
[----:B------:R-:W-:Y:S01]  /*2f4e0*/  F2FP.BF16.PACK_AB R7, R26, R29 ;  /* 0x0000001d1a07723e */ /* 0x000fe200000010ff */
[----:B------:R-:W-:Y:S01]  /*2f4f0*/  F2FP.BF16.PACK_AB R6, R27, R2 ;  /* 0x000000021b06723e */ /* 0x000fe200000010ff */
[----:B--2---:R-:W-:Y:S01]  /*2f500*/  STL.64 [R1+0x11d8], R16 ;  /* 0x0011d81001007387 */ /* 0x004fe20000100a00 */
[----:B------:R-:W-:Y:S02]  /*2f510*/  STL [R1+0xe5c], R26 ;  /* 0x000e5c1a01007387 */ /* 0x000fe40000100800 */
[----:B------:R0:W-:Y:S02]  /*2f520*/  STL.64 [R1+0x1180], R24 ;  /* 0x0011801801007387 */ /* 0x0001e40000100a00 */
        /* <DEDUP_REMOVED lines=8> */
[----:B------:R-:W4:Y:S01]  /*2f5b0*/  LDL.LU.64 R12, [R1+0xb0] ;  /* 0x0000b000010c7983 */ /* 0x000f220000300a00 */
[----:B------:R-:W5:Y:S02]  /*2f5c0*/  LDL.LU R16, [R1+0x290] ;  /* 0x0002900001107983 */ /* 0x000f640000300800 */
[----:B------:R-:W5:Y:S02]  /*2f5d0*/  LDL.LU R17, [R1+0x294] ;  /* 0x0002940001117983 */ /* 0x000f640000300800 */
[----:B------:R-:W2:Y:S01]  /*2f5e0*/  LDL.LU R18, [R1+0x298] ;  /* 0x0002980001127983 */ /* 0x000ea20000300800 */
[----:B------:R-:W2:Y:S04]  /*2f5f0*/  LDL.LU R19, [R1+0x29c] ;  /* 0x00029c0001137983 */ /* 0x000ea80000300800 */
[----:B--2---:R-:W-:Y:S01]  /*2f600*/  STL.64 [R1+0x11e8], R18 ;  /* 0x0011e81201007387 */ /* 0x004fe20000100a00 */
[----:B-----5:R0:W-:Y:S03]  /*2f610*/  STL.64 [R1+0x11e0], R16 ;  /* 0x0011e01001007387 */ /* 0x0201e60000100a00 */
[----:B0-----:R-:W2:Y:S01]  /*2f620*/  LDL.64 R16, [R1+0xa0] ;  /* 0x0000a00001107983 */ /* 0x001ea20000100a00 */
[----:B------:R-:W5:Y:S03]  /*2f630*/  LDL.LU.64 R8, [R1+0x90] ;  /* 0x0000900001087983 */ /* 0x000f660000300a00 */
[----:B-----5:R0:W-:Y:S04]  /*2f640*/  STL.64 [R1+0x11f0], R8 ;  /* 0x0011f00801007387 */ /* 0x0201e80000100a00 */
[----:B0-----:R-:W2:Y:S01]  /*2f650*/  LDL.LU R8, [R1+0x2a0] ;  /* 0x0002a00001087983 */ /* 0x001ea20000300800 */
[----:B------:R-:W2:Y:S02]  /*2f660*/  LDL.LU R9, [R1+0x2a4] ;  /* 0x0002a40001097983 */ /* 0x000ea40000300800 */
[----:B------:R-:W2:Y:S02]  /*2f670*/  LDL.LU R10, [R1+0x2a8] ;  /* 0x0002a800010a7983 */ /* 0x000ea40000300800 */
[----:B------:R-:W2:Y:S01]  /*2f680*/  LDL.LU R11, [R1+0x2ac] ;  /* 0x0002ac00010b7983 */ /* 0x000ea20000300800 */
[----:B---3--:R-:W-:Y:S01]  /*2f690*/  STL.64 [R1+0x1198], R26 ;  /* 0x0011981a01007387 */ /* 0x008fe20000100a00 */
[----:B------:R0:W-:Y:S03]  /*2f6a0*/  STL.64 [R1+0x1190], R24 ;  /* 0x0011901801007387 */ /* 0x0001e60000100a00 */
[----:B0-----:R-:W3:Y:S01]  /*2f6b0*/  LDL.LU R24, [R1+0x260] ;  /* 0x0002600001187983 */ /* 0x001ee20000300800 */
[----:B------:R-:W3:Y:S02]  /*2f6c0*/  LDL.LU R25, [R1+0x264] ;  /* 0x0002640001197983 */ /* 0x000ee40000300800 */
[----:B------:R-:W5:Y:S02]  /*2f6d0*/  LDL.LU R26, [R1+0x268] ;  /* 0x00026800011a7983 */ /* 0x000f640000300800 */
[----:B------:R-:W5:Y:S01]  /*2f6e0*/  LDL.LU R27, [R1+0x26c] ;  /* 0x00026c00011b7983 */ /* 0x000f620000300800 */
[C---:B----4-:R-:W-:Y:S01]  /*2f6f0*/  HMMA.16816.F32.BF16 R20, R4.reuse, R12, R20 ;  /* 0x0000000c0414723c */ /* 0x050fe20000041814 */
[----:B-----5:R-:W-:Y:S01]  /*2f700*/  STL.64 [R1+0x11b0], R26 ;  /* 0x0011b01a01007387 */ /* 0x020fe20000100a00 */
[----:B---3--:R0:W-:Y:S03]  /*2f710*/  STL.64 [R1+0x11a8], R24 ;  /* 0x0011a81801007387 */ /* 0x0081e60000100a00 */
[----:B0-----:R-:W3:Y:S01]  /*2f720*/  LDL.LU R24, [R1+0x270] ;  /* 0x0002700001187983 */ /* 0x001ee20000300800 */
[----:B------:R-:W3:Y:S02]  /*2f730*/  LDL.LU R25, [R1+0x274] ;  /* 0x0002740001197983 */ /* 0x000ee40000300800 */
[----:B------:R-:W4:Y:S02]  /*2f740*/  LDL.LU R26, [R1+0x278] ;  /* 0x00027800011a7983 */ /* 0x000f240000300800 */
[----:B------:R-:W4:Y:S01]  /*2f750*/  LDL.LU R27, [R1+0x27c] ;  /* 0x00027c00011b7983 */ /* 0x000f220000300800 */
[----:B--2---:R-:W-:Y:S01]  /*2f760*/  HMMA.16816.F32.BF16 R8, R4, R16, R8 ;  /* 0x000000100408723c */ /* 0x004fe20000041808 */
[----:B------:R-:W-:-:S02]  /*2f770*/  MOV R29, R12 ;  /* 0x0000000c001d7202 */ /* 0x000fc40000000f00 */
[----:B------:R-:W-:Y:S01]  /*2f780*/  MOV R28, R17 ;  /* 0x00000011001c7202 */ /* 0x000fe20000000f00 */
[----:B----4-:R-:W-:Y:S01]  /*2f790*/  STL.64 [R1+0x11c8], R26 ;  /* 0x0011c81a01007387 */ /* 0x010fe20000100a00 */
[----:B---3--:R0:W-:Y:S03]  /*2f7a0*/  STL.64 [R1+0x11c0], R24 ;  /* 0x0011c01801007387 */ /* 0x0081e60000100a00 */
[----:B0-----:R-:W2:Y:S01]  /*2f7b0*/  LDL.LU R24, [R1+0x280] ;  /* 0x0002800001187983 */ /* 0x001ea20000300800 */
[----:B------:R-:W2:Y:S02]  /*2f7c0*/  LDL.LU R25, [R1+0x284] ;  /* 0x0002840001197983 */ /* 0x000ea40000300800 */
[----:B------:R-:W2:Y:S02]  /*2f7d0*/  LDL.LU R26, [R1+0x288] ;  /* 0x00028800011a7983 */ /* 0x000ea40000300800 */
[----:B------:R-:W2:Y:S01]  /*2f7e0*/  LDL.LU R27, [R1+0x28c] ;  /* 0x00028c00011b7983 */ /* 0x000ea20000300800 */
[----:B------:R0:W-:Y:S01]  /*2f7f0*/  STL.64 [R1+0x2b0], R20 ;  /* 0x0002b01401007387 */ /* 0x0001e20000100a00 */
[----:B------:R1:W-:Y:S03]  /*2f800*/  STL.64 [R1+0x2b8], R22 ;  /* 0x0002b81601007387 */ /* 0x0003e60000100a00 */
[----:B0-----:R-:W3:Y:S01]  /*2f810*/  LDL.LU.64 R20, [R1+0x11f8] ;  /* 0x0011f80001147983 */ /* 0x001ee20000300a00 */
[----:B-1----:R-:W-:-:S02]  /*2f820*/  IMAD.MOV.U32 R23, RZ, RZ, R13 ;  /* 0x000000ffff177224 */ /* 0x002fc400078e000d */
[----:B------:R-:W4:Y:S02]  /*2f830*/  LDL.LU R12, [R1+0x240] ;  /* 0x00024000010c7983 */ /* 0x000f240000300800 */
[----:B------:R-:W4:Y:S01]  /*2f840*/  LDL.LU R13, [R1+0x244] ;  /* 0x00024400010d7983 */ /* 0x000f220000300800 */
[----:B------:R-:W4:Y:S01]  /*2f850*/  LDL.LU R14, [R1+0x248] ;  /* 0x00024800010e7983 */ /* 0x000f220000300800 */
[----:B------:R-:W4:Y:S02]  /*2f860*/  LDL.LU R15, [R1+0x24c] ;  /* 0x00024c00010f7983 */ /* 0x000f240000300800 */
[----:B------:R-:W-:Y:S02]  /*2f870*/  STL [R1+0x10ac], R23 ;  /* 0x0010ac1701007387 */ /* 0x000fe40000100800 */
[----:B------:R-:W-:Y:S01]  /*2f880*/  STL [R1+0x10a8], R29 ;  /* 0x0010a81d01007387 */ /* 0x000fe20000100800 */
[----:B------:R0:W-:Y:S01]  /*2f890*/  STL.64 [R1+0x2a0], R8 ;  /* 0x0002a00801007387 */ /* 0x0001e20000100a00 */
[----:B------:R-:W-:Y:S03]  /*2f8a0*/  STL.64 [R1+0x2a8], R10 ;  /* 0x0002a80a01007387 */ /* 0x000fe60000100a00 */
[----:B0-----:R-:W5:Y:S01]  /*2f8b0*/  LDL.LU.64 R8, [R1+0x11f0] ;  /* 0x0011f00001087983 */ /* 0x001f620000300a00 */
[----:B------:R-:W5:Y:S02]  /*2f8c0*/  LDL.LU.64 R18, [R1+0x11e8] ;  /* 0x0011e80001127983 */ /* 0x000f640000300a00 */
[----:B------:R-:W5:Y:S02]  /*2f8d0*/  LDL.LU.64 R16, [R1+0x11e0] ;  /* 0x0011e00001107983 */ /* 0x000f640000300a00 */
[----:B------:R-:W-:Y:S01]  /*2f8e0*/  STL [R1+0x10b0], R28 ;  /* 0x0010b01c01007387 */ /* 0x000fe20000100800 */
[C---:B-----5:R-:W-:Y:S11]  /*2f8f0*/  HMMA.16816.F32.BF16 R16, R4.reuse, R8, R16 ;  /* 0x000000080410723c */ /* 0x060ff60000041810 */
[----:B------:R-:W-:Y:S11]  /*2f900*/  @!UPT UIADD3 URZ, URZ, URZ, URZ ;  /* 0x0000003f3f3ff290 */ /* 0x000ff6000fffe03f */
[----:B------:R-:W-:Y:S01]  /*2f910*/  @!UPT UIADD3 URZ, URZ, URZ, URZ ;  /* 0x0000003f3f3ff290 */ /* 0x000fe2000fffe03f */
[----:B------:R0:W-:Y:S01]  /*2f920*/  STL.64 [R1+0x290], R16 ;  /* 0x0002901001007387 */ /* 0x0001e20000100a00 */
[----:B------:R-:W-:Y:S03]  /*2f930*/  STL.64 [R1+0x298], R18 ;  /* 0x0002981201007387 */ /* 0x000fe60000100a00 */
[----:B0-----:R-:W2:Y:S01]  /*2f940*/  LDL.LU.64 R16, [R1+0x11d8] ;  /* 0x0011d80001107983 */ /* 0x001ea20000300a00 */
[----:B------:R-:W-:Y:S01]  /*2f950*/  MOV R10, R9 ;  /* 0x00000009000a7202 */ /* 0x000fe20000000f00 */
[----:B------:R-:W-:Y:S02]  /*2f960*/  IMAD.MOV.U32 R29, RZ, RZ, R8 ;  /* 0x000000ffff1d7224 */ /* 0x000fe400078e0008 */
[----:B------:R-:W5:Y:S02]  /*2f970*/  LDL.LU.64 R8, [R1+0x11d0] ;  /* 0x0011d00001087983 */ /* 0x000f640000300a00 */
[----:B------:R-:W-:Y:S02]  /*2f980*/  STL [R1+0x10b8], R10 ;  /* 0x0010b80a01007387 */ /* 0x000fe40000100800 */
[----:B------:R-:W-:Y:S01]  /*2f990*/  STL [R1+0x10b4], R29 ;  /* 0x0010b41d01007387 */ /* 0x000fe20000100800 */
[C---:B--2---:R-:W-:Y:S01]  /*2f9a0*/  HMMA.16816.F32.BF16 R24, R4.reuse, R16, R24 ;  /* 0x000000100418723c */ /* 0x044fe20000041818 */
[----:B------:R-:W-:Y:S01]  /*2f9b0*/  IMAD.MOV.U32 R28, RZ, RZ, R16 ;  /* 0x000000ffff1c7224 */ /* 0x000fe200078e0010 */
[----:B------:R-:W-:Y:S11]  /*2f9c0*/  MOV R23, R17 ;  /* 0x0000001100177202 */ /* 0x000ff60000000f00 */
[----:B------:R-:W-:Y:S10]  /*2f9d0*/  @!UPT UIADD3 URZ, URZ, URZ, URZ ;  /* 0x0000003f3f3ff290 */ /* 0x000ff4000fffe03f */
[----:B------:R-:W-:Y:S01]  /*2f9e0*/  STL.64 [R1+0x280], R24 ;  /* 0x0002801801007387 */ /* 0x000fe20000100a00 */
[----:B------:R0:W-:Y:S03]  /*2f9f0*/  STL.64 [R1+0x288], R26 ;  /* 0x0002881a01007387 */ /* 0x0001e60000100a00 */
[----:B0-----:R-:W2:Y:S01]  /*2fa00*/  LDL.LU.64 R26, [R1+0x11c8] ;  /* 0x0011c800011a7983 */ /* 0x001ea20000300a00 */
[----:B------:R-:W2:Y:S02]  /*2fa10*/  LDL.LU.64 R24, [R1+0x11c0] ;  /* 0x0011c00001187983 */ /* 0x000ea40000300a00 */
[----:B------:R-:W2:Y:S02]  /*2fa20*/  LDL.LU.64 R16, [R1+0x11b8] ;  /* 0x0011b80001107983 */ /* 0x000ea40000300a00 */
[----:B------:R-:W-:Y:S01]  /*2fa30*/  STL [R1+0x10c0], R23 ;  /* 0x0010c01701007387 */ /* 0x000fe20000100800 */
        /* <DEDUP_REMOVED lines=27> */
[----:B------:R0:W-:Y:S01]  /*2fbf0*/  STL.64 [R1+0x250], R24 ;  /* 0x0002501801007387 */ /* 0x0001e20000100a00 */
[----:B------:R-:W-:Y:S03]  /*2fc00*/  STL.64 [R1+0x258], R26 ;  /* 0x0002581a01007387 */ /* 0x000fe60000100a00 */
[----:B0-----:R-:W2:Y:S01]  /*2fc10*/  LDL.LU.64 R24, [R1+0x1180] ;  /* 0x0011800001187983 */ /* 0x001ea20000300a00 */
[----:B------:R-:W2:Y:S02]  /*2fc20*/  LDL.LU.64 R16, [R1+0x1178] ;  /* 0x0011780001107983 */ /* 0x000ea40000300a00 */
[----:B------:R-:W-:Y:S01]  /*2fc30*/  STL [R1+0x10d8], R18 ;  /* 0x0010d81201007387 */ /* 0x000fe20000100800 */
[----:B--2---:R0:W-:Y:S04]  /*2fc40*/  STL.64 [R1+0x1130], R16 ;  /* 0x0011301001007387 */ /* 0x0041e80000100a00 */
[----:B0-----:R-:W4:Y:S01]  /*2fc50*/  LDL.LU.64 R16, [R1+0x40] ;  /* 0x0000400001107983 */ /* 0x001f220000300a00 */
[----:B------:R-:W-:Y:S02]  /*2fc60*/  STL [R1+0x10d4], R10 ;  /* 0x0010d40a01007387 */ /* 0x000fe40000100800 */
[----:B-----5:R-:W-:Y:S01]  /*2fc70*/  STL.64 [R1+0x1158], R8 ;  /* 0x0011580801007387 */ /* 0x020fe20000100a00 */
[----:B----4-:R-:W-:Y:S11]  /*2fc80*/  HMMA.16816.F32.BF16 R12, R4, R16, R12 ;  /* 0x00000010040c723c */ /* 0x010ff6000004180c */
[----:B------:R-:W-:Y:S11]  /*2fc90*/  @!UPT UIADD3 URZ, URZ, URZ, URZ ;  /* 0x0000003f3f3ff290 */ /* 0x000ff6000fffe03f */
[----:B------:R-:W-:Y:S01]  /*2fca0*/  @!UPT UIADD3 URZ, URZ, URZ, URZ ;  /* 0x0000003f3f3ff290 */ /* 0x000fe2000fffe03f */
[----:B------:R0:W-:Y:S01]  /*2fcb0*/  STL.64 [R1+0x240], R12 ;  /* 0x0002400c01007387 */ /* 0x0001e20000100a00 */
[----:B------:R-:W-:Y:S01]  /*2fcc0*/  IMAD.MOV.U32 R26, RZ, RZ, R14 ;  /* 0x000000ffff1a7224 */ /* 0x000fe200078e000e */
[----:B------:R-:W-:Y:S02]  /*2fcd0*/  MOV R27, R15 ;  /* 0x0000000f001b7202 */ /* 0x000fe40000000f00 */
        /* <DEDUP_REMOVED lines=10> */
[----:B------:R-:W5:Y:S01]  /*2fd80*/  LDL.LU R8, [R1+0x220] ;  /* 0x0002200001087983 */ /* 0x000f620000300800 */
[----:B------:R-:W5:Y:S02]  /*2fd90*/  LDL.LU R9, [R1+0x224] ;  /* 0x0002240001097983 */ /* 0x000f640000300800 */
[----:B------:R-:W2:Y:S02]  /*2fda0*/  LDL.LU R10, [R1+0x228] ;  /* 0x00022800010a7983 */ /* 0x000ea40000300800 */
[----:B------:R-:W2:Y:S02]  /*2fdb0*/  LDL.LU R11, [R1+0x22c] ;  /* 0x00022c00010b7983 */ /* 0x000ea40000300800 */
[----:B--2---:R-:W-:Y:S01]  /*2fdc0*/  STL.64 [R1+0x1168], R10 ;  /* 0x0011680a01007387 */ /* 0x004fe20000100a00 */
[----:B-----5:R0:W-:Y:S03]  /*2fdd0*/  STL.64 [R1+0x1160], R8 ;  /* 0x0011600801007387 */ /* 0x0201e60000100a00 */
[----:B0-----:R-:W2:Y:S01]  /*2fde0*/  LDL.LU.64 R8, [R1+0x30] ;  /* 0x0000300001087983 */ /* 0x001ea20000300a00 */
[----:B----4-:R-:W-:Y:S02]  /*2fdf0*/  STL.64 [R1+0x1150], R14 ;  /* 0x0011500e01007387 */ /* 0x010fe40000100a00 */
[----:B------:R0:W-:Y:S02]  /*2fe00*/  STL.64 [R1+0x1148], R12 ;  /* 0x0011480c01007387 */ /* 0x0001e40000100a00 */
[----:B0-----:R-:W4:Y:S04]  /*2fe10*/  LDL.LU.64 R12, [R1+0x20] ;  /* 0x00002000010c7983 */ /* 0x001f280000300a00 */
[----:B----4-:R0:W-:Y:S04]  /*2fe20*/  STL.64 [R1+0x1170], R12 ;  /* 0x0011700c01007387 */ /* 0x0101e80000100a00 */
[----:B0-----:R-:W4:Y:S01]  /*2fe30*/  LDL.LU R12, [R1+0x230] ;  /* 0x00023000010c7983 */ /* 0x001f220000300800 */
[----:B------:R-:W4:Y:S02]  /*2fe40*/  LDL.LU R13, [R1+0x234] ;  /* 0x00023400010d7983 */ /* 0x000f240000300800 */
[----:B------:R-:W4:Y:S02]  /*2fe50*/  LDL.LU R14, [R1+0x238] ;  /* 0x00023800010e7983 */ /* 0x000f240000300800 */
[----:B------:R-:W4:Y:S02]  /*2fe60*/  LDL.LU R15, [R1+0x23c] ;  /* 0x00023c00010f7983 */ /* 0x000f240000300800 */
[----:B------:R-:W-:Y:S01]  /*2fe70*/  IMAD.MOV.U32 R23, RZ, RZ, R16 ;  /* 0x000000ffff177224 */ /* 0x000fe200078e0010 */
[----:B------:R-:W-:-:S02]  /*2fe80*/  MOV R29, R17 ;  /* 0x00000011001d7202 */ /* 0x000fc40000000f00 */
[----:B------:R-:W5:Y:S02]  /*2fe90*/  LDL.LU.64 R16, [R1+0x10] ;  /* 0x0000100001107983 */ /* 0x000f640000300a00 */
[----:B------:R-:W-:Y:S02]  /*2fea0*/  STL [R1+0x10dc], R23 ;  /* 0x0010dc1701007387 */ /* 0x000fe40000100800 */
[----:B------:R2:W-:Y:S02]  /*2feb0*/  STL [R1+0xf44], R27 ;  /* 0x000f441b01007387 */ /* 0x0005e40000100800 */
[----:B------:R0:W-:Y:S02]  /*2fec0*/  STL [R1+0xf40], R26 ;  /* 0x000f401a01007387 */ /* 0x0001e40000100800 */
[----:B--2---:R-:W-:Y:S01]  /*2fed0*/  IMAD.MOV.U32 R27, RZ, RZ, R8 ;  /* 0x000000ffff1b7224 */ /* 0x004fe200078e0008 */
[----:B0-----:R-:W-:Y:S01]  /*2fee0*/  MOV R26, R9 ;  /* 0x00000009001a7202 */ /* 0x001fe20000000f00 */
[C---:B----4-:R-:W-:Y:S11]  /*2fef0*/  HMMA.16816.F32.BF16 R12, R4.reuse, R8, R12 ;  /* 0x00000008040c723c */ /* 0x050ff6000004180c */
[----:B------:R-:W-:Y:S11]  /*2ff00*/  @!UPT UIADD3 URZ, URZ, URZ, URZ ;  /* 0x0000003f3f3ff290 */ /* 0x000ff6000fffe03f */
[----:B------:R-:W-:Y:S01]  /*2ff10*/  @!UPT UIADD3 URZ, URZ, URZ, URZ ;  /* 0x0000003f3f3ff290 */ /* 0x000fe2000fffe03f */
[----:B------:R0:W-:Y:S01]  /*2ff20*/  STL.64 [R1+0x230], R12 ;  /* 0x0002300c01007387 */ /* 0x0001e20000100a00 */
[----:B------:R-:W-:Y:S03]  /*2ff30*/  STL.64 [R1+0x238], R14 ;  /* 0x0002380e01007387 */ /* 0x000fe60000100a00 */
[----:B0-----:R-:W2:Y:S01]  /*2ff40*/  LDL.LU.64 R12, [R1+0x1170] ;  /* 0x00117000010c7983 */ /* 0x001ea20000300a00 */
[----:B------:R-:W2:Y:S02]  /*2ff50*/  LDL.LU.64 R10, [R1+0x1168] ;  /* 0x00116800010a7983 */ /* 0x000ea40000300a00 */
[----:B------:R-:W2:Y:S02]  /*2ff60*/  LDL.LU.64 R8, [R1+0x1160] ;  /* 0x0011600001087983 */ /* 0x000ea40000300a00 */
[----:B------:R-:W-:Y:S01]  /*2ff70*/  STL.64 [R1+0x1100], R26 ;  /* 0x0011001a01007387 */ /* 0x000fe20000100a00 */
[----:B------:R0:W-:Y:S04]  /*2ff80*/  STL.64 [R1+0x10f8], R24 ;  /* 0x0010f81801007387 */ /* 0x0001e80000100a00 */
        /* <DEDUP_REMOVED lines=10> */
[----:B------:R-:W-:Y:S01]  /*30030*/  HMMA.16816.F32.BF16 R8, R4, R12, R8 ;  /* 0x0000000c0408723c */ /* 0x000fe20000041808 */
        /* <DEDUP_REMOVED lines=8> */
[----:B------:R-:W2:Y:S10]  /*300c0*/  LDL.LU R2, [R1+0x7a4] ;  /* 0x0007a40001027983 */ /* 0x000eb40000300800 */
[----:B------:R0:W-:Y:S02]  /*300d0*/  STL.64 [R1+0x220], R8 ;  /* 0x0002200801007387 */ /* 0x0001e40000100a00 */
[----:B------:R1:W-:Y:S01]  /*300e0*/  STL.64 [R1+0x228], R10 ;  /* 0x0002280a01007387 */ /* 0x0003e20000100a00 */
[----:B0-----:R-:W2:Y:S01]  /*300f0*/  LDL.LU.64 R8, [R1+0x1158] ;  /* 0x0011580001087983 */ /* 0x001ea20000300a00 */
[----:B-1----:R-:W-:-:S02]  /*30100*/  IMAD.MOV.U32 R10, RZ, RZ, R12 ;  /* 0x000000ffff0a7224 */ /* 0x002fc400078e000c */
[----:B------:R-:W5:Y:S02]  /*30110*/  LDL.LU.64 R14, [R1+0x1150] ;  /* 0x00115000010e7983 */ /* 0x000f640000300a00 */
[----:B------:R-:W5:Y:S01]  /*30120*/  LDL.LU.64 R12, [R1+0x1148] ;  /* 0x00114800010c7983 */ /* 0x000f620000300a00 */
[----:B------:R-:W2:Y:S01]  /*30130*/  LDL.LU R11, [R1+0x79c] ;  /* 0x00079c00010b7983 */ /* 0x000ea20000300800 */
[C---:B-----5:R-:W-:Y:S11]  /*30140*/  HMMA.16816.F32.BF16 R12, R4.reuse, R16, R12 ;  /* 0x00000010040c723c */ /* 0x060ff6000004180c */
[----:B------:R-:W-:Y:S11]  /*30150*/  @!UPT UIADD3 URZ, URZ, URZ, URZ ;  /* 0x0000003f3f3ff290 */ /* 0x000ff6000fffe03f */
[----:B------:R-:W-:Y:S01]  /*30160*/  @!UPT UIADD3 URZ, URZ, URZ, URZ ;  /* 0x0000003f3f3ff290 */ /* 0x000fe2000fffe03f */
[----:B------:R-:W-:Y:S01]  /*30170*/  STL.64 [R1+0x210], R12 ;  /* 0x0002100c01007387 */ /* 0x000fe20000100a00 */
[----:B------:R0:W-:Y:S03]  /*30180*/  STL.64 [R1+0x218], R14 ;  /* 0x0002180e01007387 */ /* 0x0001e60000100a00 */
[----:B0-----:R-:W2:Y:S01]  /*30190*/  LDL.LU.64 R14, [R1+0x1140] ;  /* 0x00114000010e7983 */ /* 0x001ea20000300a00 */
[----:B------:R-:W2:Y:S02]  /*301a0*/  LDL.LU.64 R12, [R1+0x1138] ;  /* 0x00113800010c7983 */ /* 0x000ea40000300a00 */
[----:B------:R-:W-:Y:S01]  /*301b0*/  IMAD.MOV.U32 R23, RZ, RZ, R16 ;  /* 0x000000ffff177224 */ /* 0x000fe200078e0010 */
[----:B------:R-:W-:Y:S02]  /*301c0*/  MOV R18, R17 ;  /* 0x0000001100127202 */ /* 0x000fe40000000f00 */
[----:B------:R-:W5:Y:S01]  /*301d0*/  LDL.LU.64 R16, [R1+0x1130] ;  /* 0x0011300001107983 */ /* 0x000f620000300a00 */
[C---:B--2---:R-:W-:Y:S11]  /*301e0*/  HMMA.16816.F32.BF16 R12, R4.reuse, R8, R12 ;  /* 0x00000008040c723c */ /* 0x044ff6000004180c */
[----:B------:R-:W-:Y:S11]  /*301f0*/  @!UPT UIADD3 URZ, URZ, URZ, URZ ;  /* 0x0000003f3f3ff290 */ /* 0x000ff6000fffe03f */
[----:B------:R-:W-:Y:S01]  /*30200*/  @!UPT UIADD3 URZ, URZ, URZ, URZ ;  /* 0x0000003f3f3ff290 */ /* 0x000fe2000fffe03f */
[----:B------:R0:W-:Y:S01]  /*30210*/  STL.64 [R1+0x200], R12 ;  /* 0x0002000c01007387 */ /* 0x0001e20000100a00 */
[----:B------:R-:W-:Y:S03]  /*30220*/  STL.64 [R1+0x208], R14 ;  /* 0x0002080e01007387 */ /* 0x000fe60000100a00 */
[----:B0-----:R-:W2:Y:S01]  /*30230*/  LDL.LU.64 R12, [R1+0x1128] ;  /* 0x00112800010c7983 */ /* 0x001ea20000300a00 */
[----:B------:R-:W-:Y:S02]  /*30240*/  STL.64 [R1+0x10f0], R10 ;  /* 0x0010f00a01007387 */ /* 0x000fe40000100a00 */
[----:B------:R0:W-:Y:S02]  /*30250*/  STL.64 [R1+0x10e8], R8 ;  /* 0x0010e80801007387 */ /* 0x0001e40000100a00 */
[----:B0-----:R-:W3:Y:S01]  /*30260*/  LDL.LU R8, [R1+0x1c0] ;  /* 0x0001c00001087983 */ /* 0x001ee20000300800 */
[----:B------:R-:W3:Y:S02]  /*30270*/  LDL.LU R9, [R1+0x1c4] ;  /* 0x0001c40001097983 */ /* 0x000ee40000300800 */
[----:B------:R-:W3:Y:S02]  /*30280*/  LDL.LU R10, [R1+0x1c8] ;  /* 0x0001c800010a7983 */ /* 0x000ee40000300800 */
[----:B------:R-:W3:Y:S01]  /*30290*/  LDL.LU R11, [R1+0x1cc] ;  /* 0x0001cc00010b7983 */ /* 0x000ee20000300800 */
[C---:B--2---:R-:W-:Y:S11]  /*302a0*/  HMMA.16816.F32.BF16 R24, R4.reuse, R12, R24 ;  /* 0x0000000c0418723c */ /* 0x044ff60000041818 */
[----:B------:R-:W-:Y:S11]  /*302b0*/  @!UPT UIADD3 URZ, URZ, URZ, URZ ;  /* 0x0000003f3f3ff290 */ /* 0x000ff6000fffe03f */
[----:B------:R-:W-:Y:S01]  /*302c0*/  @!UPT UIADD3 URZ, URZ, URZ, URZ ;  /* 0x0000003f3f3ff290 */ /* 0x000fe2000fffe03f */
[----:B------:R-:W-:Y:S01]  /*302d0*/  STL.64 [R1+0x1f0], R24 ;  /* 0x0001f01801007387 */ /* 0x000fe20000100a00 */
[----:B------:R0:W-:Y:S03]  /*302e0*/  STL.64 [R1+0x1f8], R26 ;  /* 0x0001f81a01007387 */ /* 0x0001e60000100a00 */
[----:B0-----:R-:W5:Y:S01]  /*302f0*/  LDL.LU.64 R26, [R1+0x1120] ;  /* 0x00112000011a7983 */ /* 0x001f620000300a00 */
[----:B------:R-:W5:Y:S02]  /*30300*/  LDL.LU.64 R24, [R1+0x1118] ;  /* 0x0011180001187983 */ /* 0x000f640000300a00 */
[----:B------:R0:W-:Y:S02]  /*30310*/  STL [R1+0xf84], R13 ;  /* 0x000f840d01007387 */ /* 0x0001e40000100800 */
[----:B0-----:R-:W2:Y:S01]  /*30320*/  LDL.LU R13, [R1+0x790] ;  /* 0x00079000010d7983 */ /* 0x001ea20000300800 */
[C---:B-----5:R-:W-:Y:S11]  /*30330*/  HMMA.16816.F32.BF16 R24, R4.reuse, R16, R24 ;  /* 0x000000100418723c */ /* 0x060ff60000041818 */
[----:B------:R-:W-:Y:S11]  /*30340*/  @!UPT UIADD3 URZ, URZ, URZ, URZ ;  /* 0x0000003f3f3ff290 */ /* 0x000ff6000fffe03f */
[----:B------:R-:W-:Y:S01]  /*30350*/  @!UPT UIADD3 URZ, URZ, URZ, URZ ;  /* 0x0000003f3f3ff290 */ /* 0x000fe2000fffe03f */
[----:B------:R-:W-:Y:S01]  /*30360*/  STL [R1+0x1e4], R25 ;  /* 0x0001e41901007387 */ /* 0x000fe20000100800 */
[----:B------:R0:W-:Y:S02]  /*30370*/  STL.64 [R1+0x1e8], R26 ;  /* 0x0001e81a01007387 */ /* 0x0001e40000100a00 */
[----:B------:R-:W-:Y:S01]  /*30380*/  IMAD.MOV.U32 R15, RZ, RZ, R24 ;  /* 0x000000ffff0f7224 */ /* 0x000fe200078e0018 */
[----:B0-----:R-:W3:Y:S01]  /*30390*/  LDL.LU.64 R26, [R1+0x1110] ;  /* 0x00111000011a7983 */ /* 0x001ee20000300a00 */
[----:B------:R-:W3:Y:S02]  /*303a0*/  LDL.LU.64 R24, [R1+0x1108] ;  /* 0x0011080001187983 */ /* 0x000ee40000300a00 */
[----:B------:R0:W-:Y:S02]  /*303b0*/  STL [R1+0xf5c], R16 ;  /* 0x000f5c1001007387 */ /* 0x0001e40000100800 */
[----:B0-----:R-:W4:Y:S01]  /*303c0*/  LDL R16, [R1+0x408] ;  /* 0x0004080001107983 */ /* 0x001f220000100800 */
[----:B------:R-:W-:Y:S02]  /*303d0*/  STL [R1+0xf58], R17 ;  /* 0x000f581101007387 */ /* 0x000fe40000100800 */
[----:B------:R-:W-:Y:S01]  /*303e0*/  STL [R1+0xddc], R15 ;  /* 0x000ddc0f01007387 */ /* 0x000fe20000100800 */
[C---:B---3--:R-:W-:Y:S11]  /*303f0*/  HMMA.16816.F32.BF16 R24, R4.reuse, R20, R24 ;  /* 0x000000140418723c */ /* 0x048ff60000041818 */
[----:B------:R-:W-:Y:S11]  /*30400*/  @!UPT UIADD3 URZ, URZ, URZ, URZ ;  /* 0x0000003f3f3ff290 */ /* 0x000ff6000fffe03f */
[----:B------:R-:W-:Y:S01]  /*30410*/  @!UPT UIADD3 URZ, URZ, URZ, URZ ;  /* 0x0000003f3f3ff290 */ /* 0x000fe2000fffe03f */
[----:B------:R-:W-:Y:S01]  /*30420*/  STL.64 [R1+0x1d0], R24 ;  /* 0x0001d01801007387 */ /* 0x000fe20000100a00 */
[----:B------:R0:W-:Y:S01]  /*30430*/  STL [R1+0x1dc], R27 ;  /* 0x0001dc1b01007387 */ /* 0x0001e20000100800 */
[----:B------:R-:W-:Y:S02]  /*30440*/  MOV R22, R26 ;  /* 0x0000001a00167202 */ /* 0x000fe40000000f00 */
[----:B0-----:R-:W3:Y:S01]  /*30450*/  LDL.LU.64 R26, [R1+0x1100] ;  /* 0x00110000011a7983 */ /* 0x001ee20000300a00 */
[----:B------:R-:W5:Y:S02]  /*30460*/  LDL.LU.64 R24, [R1+0x10f8] ;  /* 0x0010f80001187983 */ /* 0x000f640000300a00 */
[----:B------:R-:W2:Y:S02]  /*30470*/  LDL.LU R14, [R1+0x7b8] ;  /* 0x0007b800010e7983 */ /* 0x000ea40000300800 */
[----:B------:R-:W2:Y:S01]  /*30480*/  LDL.LU R19, [R1+0x7a8] ;  /* 0x0007a80001137983 */ /* 0x000ea20000300800 */
[----:B------:R-:W-:Y:S01]  /*30490*/  STL [R1+0xf78], R20 ;  /* 0x000f781401007387 */ /* 0x000fe20000100800 */
[----:B------:R-:W-:Y:S02]  /*304a0*/  STL [R1+0xf60], R21 ;  /* 0x000f601501007387 */ /* 0x000fe40000100800 */
[----:B------:R-:W-:Y:S01]  /*304b0*/  STL [R1+0xd90], R22 ;  /* 0x000d901601007387 */ /* 0x000fe20000100800 */
[----:B-----5:R-:W-:Y:S01]  /*304c0*/  HMMA.16816.F32.BF16 R4, R4, R24, R8 ;  /* 0x000000180404723c */ /* 0x020fe20000041808 */
[----:B------:R-:W5:Y:S01]  /*304d0*/  LDL.LU.64 R10, [R1+0x10f0] ;  /* 0x0010f000010a7983 */ /* 0x000f620000300a00 */
[----:B------:R-:W2:Y:S02]  /*304e0*/  LDL.LU.64 R8, [R1+0x10e8] ;  /* 0x0010e80001087983 */ /* 0x000ea40000300a00 */
[----:B------:R-:W2:Y:S11]  /*304f0*/  LDL.LU R17, [R1+0x7a0] ;  /* 0x0007a00001117983 */ /* 0x000eb60000300800 */
[----:B------:R-:W-:Y:S08]  /*30500*/  @!UPT UIADD3 URZ, URZ, URZ, URZ ;  /* 0x0000003f3f3ff290 */ /* 0x000ff0000fffe03f */
[----:B------:R-:W-:Y:S01]  /*30510*/  STL.64 [R1+0x1c0], R4 ;  /* 0x0001c00401007387 */ /* 0x000fe20000100a00 */
[----:B------:R0:W-:Y:S03]  /*30520*/  STL.64 [R1+0x1c8], R6 ;  /* 0x0001c80601007387 */ /* 0x0001e60000100a00 */
[----:B0-----:R-:W3:Y:S01]  /*30530*/  LDL R7, [R1+0x404] ;  /* 0x0004040001077983 */ /* 0x001ee20000100800 */
[----:B------:R0:W-:Y:S02]  /*30540*/  STL [R1+0xf80], R24 ;  /* 0x000f801801007387 */ /* 0x0001e40000100800 */
[----:B------:R1:W-:Y:S02]  /*30550*/  STL [R1+0xf7c], R25 ;  /* 0x000f7c1901007387 */ /* 0x0003e40000100800 */
[----:B------:R-:W3:Y:S02]  /*30560*/  LDL.LU R15, [R1+0x794] ;  /* 0x00079400010f7983 */ /* 0x000ee40000300800 */
[----:B----4-:R-:W-:-:S02]  /*30570*/  FADD R0, R0, -R16 ;  /* 0x8000001000007221 */ /* 0x010fc40000000000 */
[----:B------:R-:W-:Y:S01]  /*30580*/  FADD R2, R2, -R16 ;  /* 0x8000001002027221 */ /* 0x000fe20000000000 */
[----:B------:R-:W4:Y:S01]  /*30590*/  LDL.LU R3, [R1+0xd0] ;  /* 0x0000d00001037983 */ /* 0x000f220000300800 */
[----:B------:R-:W-:-:S03]  /*305a0*/  FMUL R0, R0, 1.4426950216293334961 ;  /* 0x3fb8aa3b00007820 */ /* 0x000fc60000400000 */
[----:B0-----:R-:W4:Y:S01]  /*305b0*/  LDL.LU R24, [R1+0x530] ;  /* 0x0005300001187983 */ /* 0x001f220000300800 */
[----:B------:R0:W2:Y:S02]  /*305c0*/  MUFU.EX2 R22, R0 ;  /* 0x0000000000167308 */ /* 0x0000a40000000800 */
[----:B0-----:R-:W-:-:S06]  /*305d0*/  FMUL R0, R2, 1.4426950216293334961 ;  /* 0x3fb8aa3b02007820 */ /* 0x001fcc0000400000 */
[----:B-1----:R0:W1:Y:S01]  /*305e0*/  MUFU.EX2 R25, R0 ;  /* 0x0000000000197308 */ /* 0x0020620000000800 */
[--C-:B-----5:R-:W-:Y:S02]  /*305f0*/  FADD R2, R11, -R16.reuse ;  /* 0x800000100b027221 */ /* 0x120fe40000000000 */
[----:B------:R-:W5:Y:S02]  /*30600*/  LDL.LU R11, [R1+0x6e8] ;  /* 0x0006e800010b7983 */ /* 0x000f640000300800 */
[----:B0-----:R-:W-:Y:S02]  /*30610*/  FMUL R0, R2, 1.4426950216293334961 ;  /* 0x3fb8aa3b02007820 */ /* 0x001fe40000400000 */
[----:B--2---:R-:W-:Y:S02]  /*30620*/  FADD R2, R13, -R16 ;  /* 0x800000100d027221 */ /* 0x004fe40000000000 */
[----:B------:R0:W2:Y:S02]  /*30630*/  MUFU.EX2 R6, R0 ;  /* 0x0000000000067308 */ /* 0x0000a40000000800 */
[----:B0-----:R-:W-:-:S02]  /*30640*/  FMUL R0, R2, 1.4426950216293334961 ;  /* 0x3fb8aa3b02007820 */ /* 0x001fc40000400000 */
[----:B---3--:R-:W-:-:S04]  /*30650*/  FADD R2, R14, -R7 ;  /* 0x800000070e027221 */ /* 0x008fc80000000000 */
[----:B------:R0:W-:Y:S02]  /*30660*/  MUFU.EX2 R14, R0 ;  /* 0x00000000000e7308 */ /* 0x0001e40000000800 */
[----:B0-----:R-:W-:Y:S02]  /*30670*/  FMUL R0, R2, 1.4426950216293334961 ;  /* 0x3fb8aa3b02007820 */ /* 0x001fe40000400000 */
[----:B------:R-:W-:-:S04]  /*30680*/  FADD R2, R19, -R7 ;  /* 0x8000000713027221 */ /* 0x000fc80000000000 */
[----:B------:R0:W3:Y:S02]  /*30690*/  MUFU.EX2 R5, R0 ;  /* 0x0000000000057308 */ /* 0x0000e40000000800 */
[----:B0-----:R-:W-:Y:S02]  /*306a0*/  FMUL R0, R2, 1.4426950216293334961 ;  /* 0x3fb8aa3b02007820 */ /* 0x001fe40000400000 */
[----:B------:R-:W-:-:S04]  /*306b0*/  FADD R2, R17, -R7 ;  /* 0x8000000711027221 */ /* 0x000fc80000000000 */
[----:B------:R0:W4:Y:S01]  /*306c0*/  MUFU.EX2 R17, R0 ;  /* 0x0000000000117308 */ /* 0x0001220000000800 */
[----:B------:R-:W-:Y:S01]  /*306d0*/  STL [R1+0x2c8], R22 ;  /* 0x0002c81601007387 */ /* 0x000fe20000100800 */
[----:B------:R-:W5:Y:S02]  /*306e0*/  LDL.LU R4, [R1+0xd8] ;  /* 0x0000d80001047983 */ /* 0x000f640000300800 */
[----:B------:R-:W5:Y:S02]  /*306f0*/  LDL.LU R21, [R1+0x6cc] ;  /* 0x0006cc0001157983 */ /* 0x000f640000300800 */
[----:B------:R-:W5:Y:S01]  /*30700*/  LDL.LU R20, [R1+0x600] ;  /* 0x0006000001147983 */ /* 0x000f620000300800 */
[----:B------:R-:W5:Y:S01]  /*30710*/  LDL.LU R13, [R1+0x4c0] ;  /* 0x0004c000010d7983 */ /* 0x000f620000300800 */
[----:B-1----:R-:W-:Y:S02]  /*30720*/  STL [R1+0x2d0], R25 ;  /* 0x0002d01901007387 */ /* 0x002fe40000100800 */
[----:B--2---:R-:W-:Y:S02]  /*30730*/  STL [R1+0x2d4], R6 ;  /* 0x0002d40601007387 */ /* 0x004fe40000100800 */
[----:B------:R-:W2:Y:S02]  /*30740*/  LDL.LU R16, [R1+0x46c] ;  /* 0x00046c0001107983 */ /* 0x000ea40000300800 */
[----:B0-----:R-:W-:-:S02]  /*30750*/  FMUL R0, R2, 1.4426950216293334961 ;  /* 0x3fb8aa3b02007820 */ /* 0x001fc40000400000 */
[----:B------:R-:W-:Y:S01]  /*30760*/  FADD R2, R15, -R7 ;  /* 0x800000070f027221 */ /* 0x000fe20000000000 */
[----:B------:R-:W2:Y:S01]  /*30770*/  LDL.LU R19, [R1+0x464] ;  /* 0x0004640001137983 */ /* 0x000ea20000300800 */
[----:B---3--:R-:W-:Y:S01]  /*30780*/  STL [R1+0x2c0], R5 ;  /* 0x0002c00501007387 */ /* 0x008fe20000100800 */
[----:B------:R0:W-:Y:S02]  /*30790*/  MUFU.EX2 R15, R0 ;  /* 0x00000000000f7308 */ /* 0x0001e40000000800 */
[----:B----4-:R-:W-:Y:S01]  /*307a0*/  STL [R1+0x2c4], R17 ;  /* 0x0002c41101007387 */ /* 0x010fe20000100800 */
[----:B0-----:R-:W-:-:S03]  /*307b0*/  FMUL R0, R2, 1.4426950216293334961 ;  /* 0x3fb8aa3b02007820 */ /* 0x001fc60000400000 */
[----:B------:R-:W3:Y:S02]  /*307c0*/  LDL.LU R2, [R1+0x610] ;  /* 0x0006100001027983 */ /* 0x000ee40000300800 */
[----:B------:R0:W1:Y:S02]  /*307d0*/  MUFU.EX2 R7, R0 ;  /* 0x0000000000077308 */ /* 0x0000640000000800 */
[----:B0-----:R-:W4:Y:S01]  /*307e0*/  LDL.LU R0, [R1+0xd4] ;  /* 0x0000d40001007983 */ /* 0x001f220000300800 */
[----:B---3--:R-:W-:-:S03]  /*307f0*/  FADD R2, R2, R3 ;  /* 0x0000000302027221 */ /* 0x008fc60000000000 */
[----:B------:R-:W5:Y:S01]  /*30800*/  LDL.LU R3, [R1+0x10e0] ;  /* 0x0010e00001037983 */ /* 0x000f620000300800 */
[----:B-1----:R-:W-:Y:S02]  /*30810*/  STL [R1+0x2d8], R7 ;  /* 0x0002d80701007387 */ /* 0x002fe40000100800 */
[----:B-----5:R-:W-:Y:S02]  /*30820*/  FADD R3, R11, R3 ;  /* 0x000000030b037221 */ /* 0x020fe40000000000 */
[----:B------:R-:W3:Y:S01]  /*30830*/  LDL.LU R11, [R1+0x7c4] ;  /* 0x0007c400010b7983 */ /* 0x000ee20000300800 */
[----:B----4-:R-:W-:-:S03]  /*30840*/  FADD R0, R24, R0 ;  /* 0x0000000018007221 */ /* 0x010fc60000000000 */
[----:B---3--:R-:W-:Y:S01]  /*30850*/  STL [R1+0xfa0], R11 ;  /* 0x000fa00b01007387 */ /* 0x008fe20000100800 */
[----:B------:R0:W-:Y:S02]  /*30860*/  STL.64 [R1+0xf98], R8 ;  /* 0x000f980801007387 */ /* 0x0001e40000100a00 */
[----:B0-----:R-:W-:Y:S01]  /*30870*/  IMAD.MOV.U32 R8, RZ, RZ, R23 ;  /* 0x000000ffff087224 */ /* 0x001fe200078e0017 */
[----:B------:R-:W-:Y:S01]  /*30880*/  MOV R9, R18 ;  /* 0x0000001200097202 */ /* 0x000fe20000000f00 */
[----:B------:R-:W3:Y:S01]  /*30890*/  LDL.LU R23, [R1+0x10dc] ;  /* 0x0010dc0001177983 */ /* 0x000ee20000300800 */
[----:B------:R-:W4:Y:S03]  /*308a0*/  LDL.LU R18, [R1+0x10d8] ;  /* 0x0010d80001127983 */ /* 0x000f260000300800 */
[----:B------:R0:W-:Y:S02]  /*308b0*/  STL.64 [R1+0xfb8], R8 ;  /* 0x000fb80801007387 */ /* 0x0001e40000100a00 */
[----:B0-----:R-:W-:Y:S01]  /*308c0*/  IMAD.MOV.U32 R8, RZ, RZ, R10 ;  /* 0x000000ffff087224 */ /* 0x001fe200078e000a */
[----:B------:R-:W-:Y:S01]  /*308d0*/  MOV R9, R28 ;  /* 0x0000001c00097202 */ /* 0x000fe20000000f00 */
[----:B------:R-:W5:Y:S01]  /*308e0*/  LDL.LU R10, [R1+0x10d4] ;  /* 0x0010d400010a7983 */ /* 0x000f620000300800 */
[----:B------:R-:W3:Y:S03]  /*308f0*/  LDL.LU R28, [R1+0x10d0] ;  /* 0x0010d000011c7983 */ /* 0x000ee60000300800 */
[----:B------:R0:W-:Y:S01]  /*30900*/  STL.64 [R1+0xfd0], R8 ;  /* 0x000fd00801007387 */ /* 0x0001e20000100a00 */
[----:B------:R-:W3:Y:S02]  /*30910*/  LDL.LU R24, [R1+0x7b4] ;  /* 0x0007b40001187983 */ /* 0x000ee40000300800 */
[----:B------:R-:W-:-:S02]  /*30920*/  FADD R4, R21, R4 ;  /* 0x0000000415047221 */ /* 0x000fc40000000000 */
[----:B------:R-:W-:Y:S02]  /*30930*/  FADD R21, R20, R2 ;  /* 0x0000000214157221 */ /* 0x000fe40000000000 */
[----:B--2---:R-:W-:Y:S01]  /*30940*/  FADD R20, R19, R4 ;  /* 0x0000000413147221 */ /* 0x004fe20000000000 */
[----:B------:R-:W-:Y:S01]  /*30950*/  F2FP.BF16.PACK_AB R4, R25, R22 ;  /* 0x000000161904723e */ /* 0x000fe200000010ff */
[----:B0-----:R-:W-:Y:S01]  /*30960*/  IMAD.MOV.U32 R8, RZ, RZ, R27 ;  /* 0x000000ffff087224 */ /* 0x001fe200078e001b */
[----:B------:R-:W-:Y:S02]  /*30970*/  MOV R9, R26 ;  /* 0x0000001a00097202 */ /* 0x000fe40000000f00 */
[----:B------:R-:W-:Y:S01]  /*30980*/  F2FP.BF16.PACK_AB R5, R17, R5 ;  /* 0x000000051105723e */ /* 0x000fe200000010ff */
[----:B---3--:R-:W-:Y:S01]  /*30990*/  STL [R1+0x1060], R24 ;  /* 0x0010601801007387 */ /* 0x008fe20000100800 */
[----:B------:R-:W2:Y:S02]  /*309a0*/  LDL.LU R19, [R1+0x7b0] ;  /* 0x0007b00001137983 */ /* 0x000ea40000300800 */
[----:B------:R0:W-:Y:S02]  /*309b0*/  STL.64 [R1+0xfe8], R8 ;  /* 0x000fe80801007387 */ /* 0x0001e40000100a00 */
[----:B------:R-:W3:Y:S01]  /*309c0*/  LDL.LU R22, [R1+0x7c8] ;  /* 0x0007c80001167983 */ /* 0x000ee20000300800 */
[----:B------:R-:W2:Y:S01]  /*309d0*/  LDL.LU R17, [R1+0x47c] ;  /* 0x00047c0001117983 */ /* 0x000ea20000300800 */
[----:B------:R-:W-:Y:S02]  /*309e0*/  STL [R1+0xf28], R14 ;  /* 0x000f280e01007387 */ /* 0x000fe40000100800 */
[----:B0-----:R-:W-:Y:S01]  /*309f0*/  IMAD.MOV.U32 R8, RZ, RZ, R23 ;  /* 0x000000ffff087224 */ /* 0x001fe200078e0017 */
[----:B------:R-:W-:Y:S01]  /*30a00*/  MOV R9, R29 ;  /* 0x0000001d00097202 */ /* 0x000fe20000000f00 */
[----:B------:R-:W2:Y:S01]  /*30a10*/  LDL.LU R23, [R1+0x10cc] ;  /* 0x0010cc0001177983 */ /* 0x000ea20000300800 */
[----:B------:R-:W2:Y:S03]  /*30a20*/  LDL.LU R29, [R1+0x10c8] ;  /* 0x0010c800011d7983 */ /* 0x000ea60000300800 */
[----:B------:R5:W-:Y:S02]  /*30a30*/  STL.64 [R1+0x1000], R8 ;  /* 0x0010000801007387 */ /* 0x000be40000100a00 */
[----:B-----5:R-:W-:Y:S01]  /*30a40*/  IMAD.MOV.U32 R8, RZ, RZ, R10 ;  /* 0x000000ffff087224 */ /* 0x020fe200078e000a */
[----:B----4-:R-:W-:Y:S01]  /*30a50*/  MOV R9, R18 ;  /* 0x0000001200097202 */ /* 0x010fe20000000f00 */
[----:B------:R-:W4:Y:S04]  /*30a60*/  LDL.LU R10, [R1+0x10c4] ;  /* 0x0010c400010a7983 */ /* 0x000f280000300800 */
[----:B------:R-:W-:Y:S01]  /*30a70*/  STL.64 [R1+0x1018], R8 ;  /* 0x0010180801007387 */ /* 0x000fe20000100a00 */
[----:B------:R-:W2:Y:S02]  /*30a80*/  LDL.LU R18, [R1+0x7c0] ;  /* 0x0007c00001127983 */ /* 0x000ea40000300800 */
[----:B------:R-:W-:Y:S01]  /*30a90*/  FADD R16, R16, R3 ;  /* 0x0000000310107221 */ /* 0x000fe20000000000 */
[----:B--2---:R-:W-:Y:S04]  /*30aa0*/  STL.64 [R1+0xfb0], R18 ;  /* 0x000fb01201007387 */ /* 0x004fe80000100a00 */
[----:B------:R0:W-:Y:S02]  /*30ab0*/  STL.64 [R1+0xfa8], R16 ;  /* 0x000fa81001007387 */ /* 0x0001e40000100a00 */
[----:B0-----:R-:W2:Y:S01]  /*30ac0*/  LDL.LU R16, [R1+0x110] ;  /* 0x0001100001107983 */ /* 0x001ea20000300800 */
[----:B------:R-:W2:Y:S02]  /*30ad0*/  LDL.LU R17, [R1+0x114] ;  /* 0x0001140001117983 */ /* 0x000ea40000300800 */
[----:B------:R-:W5:Y:S02]  /*30ae0*/  LDL.LU R18, [R1+0x118] ;  /* 0x0001180001127983 */ /* 0x000f640000300800 */
[----:B------:R-:W5:Y:S02]  /*30af0*/  LDL.LU R19, [R1+0x11c] ;  /* 0x00011c0001137983 */ /* 0x000f640000300800 */
[----:B------:R-:W-:Y:S01]  /*30b00*/  IMAD.MOV.U32 R8, RZ, RZ, R23 ;  /* 0x000000ffff087224 */ /* 0x000fe200078e0017 */
[----:B------:R-:W-:Y:S01]  /*30b10*/  MOV R9, R28 ;  /* 0x0000001c00097202 */ /* 0x000fe20000000f00 */
[----:B------:R-:W3:Y:S01]  /*30b20*/  LDL.LU R23, [R1+0x10c0] ;  /* 0x0010c00001177983 */ /* 0x000ee20000300800 */
[----:B------:R-:W3:Y:S03]  /*30b30*/  LDL.LU R28, [R1+0x10bc] ;  /* 0x0010bc00011c7983 */ /* 0x000ee60000300800 */
[----:B------:R4:W-:Y:S02]  /*30b40*/  STL.64 [R1+0x1030], R8 ;  /* 0x0010300801007387 */ /* 0x0009e40000100a00 */
[----:B----4-:R-:W-:Y:S01]  /*30b50*/  IMAD.MOV.U32 R8, RZ, RZ, R10 ;  /* 0x000000ffff087224 */ /* 0x010fe200078e000a */
[----:B------:R-:W-:Y:S01]  /*30b60*/  MOV R9, R29 ;  /* 0x0000001d00097202 */ /* 0x000fe20000000f00 */
[----:B-----5:R-:W-:Y:S01]  /*30b70*/  STL.64 [R1+0xfc8], R18 ;  /* 0x000fc81201007387 */ /* 0x020fe20000100a00 */
[----:B--2---:R0:W-:Y:S03]  /*30b80*/  STL.64 [R1+0xfc0], R16 ;  /* 0x000fc01001007387 */ /* 0x0041e60000100a00 */
[----:B0-----:R-:W2:Y:S01]  /*30b90*/  LDL.LU R16, [R1+0x120] ;  /* 0x0001200001107983 */ /* 0x001ea20000300800 */
[----:B------:R-:W2:Y:S02]  /*30ba0*/  LDL.LU R17, [R1+0x124] ;  /* 0x0001240001117983 */ /* 0x000ea40000300800 */
[----:B------:R-:W4:Y:S02]  /*30bb0*/  LDL.LU R18, [R1+0x128] ;  /* 0x0001280001127983 */ /* 0x000f240000300800 */
[----:B------:R-:W4:Y:S01]  /*30bc0*/  LDL.LU R19, [R1+0x12c] ;  /* 0x00012c0001137983 */ /* 0x000f220000300800 */
[----:B------:R-:W5:Y:S01]  /*30bd0*/  LDL.LU R10, [R1+0x10b8] ;  /* 0x0010b800010a7983 */ /* 0x000f620000300800 */
[----:B------:R-:W5:Y:S02]  /*30be0*/  LDL.LU R29, [R1+0x10b4] ;  /* 0x0010b400011d7983 */ /* 0x000f640000300800 */
[----:B------:R3:W-:Y:S02]  /*30bf0*/  STL.64 [R1+0x1048], R8 ;  /* 0x0010480801007387 */ /* 0x0007e40000100a00 */
[----:B---3--:R-:W-:Y:S01]  /*30c00*/  IMAD.MOV.U32 R8, RZ, RZ, R28 ;  /* 0x000000ffff087224 */ /* 0x008fe200078e001c */
[----:B------:R-:W-:Y:S01]  /*30c10*/  MOV R9, R23 ;  /* 0x0000001700097202 */ /* 0x000fe20000000f00 */
[----:B----4-:R-:W-:Y:S01]  /*30c20*/  STL.64 [R1+0xfe0], R18 ;  /* 0x000fe01201007387 */ /* 0x010fe20000100a00 */
[----:B--2---:R0:W-:Y:S02]  /*30c30*/  STL.64 [R1+0xfd8], R16 ;  /* 0x000fd81001007387 */ /* 0x0041e40000100a00 */
[----:B-----5:R-:W-:Y:S01]  /*30c40*/  IMAD.MOV.U32 R24, RZ, RZ, R29 ;  /* 0x000000ffff187224 */ /* 0x020fe200078e001d */
[----:B------:R-:W-:Y:S01]  /*30c50*/  MOV R25, R10 ;  /* 0x0000000a00197202 */ /* 0x000fe20000000f00 */
[----:B0-----:R-:W2:Y:S01]  /*30c60*/  LDL.LU R16, [R1+0x130] ;  /* 0x0001300001107983 */ /* 0x001ea20000300800 */
[----:B------:R-:W2:Y:S02]  /*30c70*/  LDL.LU R17, [R1+0x134] ;  /* 0x0001340001117983 */ /* 0x000ea40000300800 */
[----:B------:R-:W3:Y:S02]  /*30c80*/  LDL.LU R18, [R1+0x138] ;  /* 0x0001380001127983 */ /* 0x000ee40000300800 */
[----:B------:R-:W3:Y:S01]  /*30c90*/  LDL.LU R19, [R1+0x13c] ;  /* 0x00013c0001137983 */ /* 0x000ee20000300800 */
[----:B------:R-:W4:Y:S01]  /*30ca0*/  LDL.LU R28, [R1+0x10b0] ;  /* 0x0010b000011c7983 */ /* 0x000f220000300800 */
[----:B------:R-:W5:Y:S02]  /*30cb0*/  LDL.LU R23, [R1+0x10ac] ;  /* 0x0010ac0001177983 */ /* 0x000f640000300800 */
[----:B------:R0:W-:Y:S02]  /*30cc0*/  STL.64 [R1+0x1068], R8 ;  /* 0x0010680801007387 */ /* 0x0001e40000100a00 */
[----:B------:R-:W2:Y:S01]  /*30cd0*/  LDL.LU R29, [R1+0x10a8] ;  /* 0x0010a800011d7983 */ /* 0x000ea20000300800 */
[----:B------:R1:W-:Y:S04]  /*30ce0*/  STL.64 [R1+0x1070], R24 ;  /* 0x0010701801007387 */ /* 0x0003e80000100a00 */
[----:B0-----:R-:W2:Y:S01]  /*30cf0*/  LDL.LU R8, [R1+0x190] ;  /* 0x0001900001087983 */ /* 0x001ea20000300800 */
[----:B------:R-:W2:Y:S02]  /*30d00*/  LDL.LU R9, [R1+0x194] ;  /* 0x0001940001097983 */ /* 0x000ea40000300800 */
[----:B------:R-:W2:Y:S02]  /*30d10*/  LDL.LU R10, [R1+0x198] ;  /* 0x00019800010a7983 */ /* 0x000ea40000300800 */
[----:B------:R-:W2:Y:S02]  /*30d20*/  LDL.LU R11, [R1+0x19c] ;  /* 0x00019c00010b7983 */ /* 0x000ea40000300800 */
[----:B--2---:R-:W-:Y:S01]  /*30d30*/  STL.64 [R1+0x1080], R10 ;  /* 0x0010800a01007387 */ /* 0x004fe20000100a00 */
[----:B------:R0:W-:Y:S02]  /*30d40*/  STL.64 [R1+0x1078], R8 ;  /* 0x0010780801007387 */ /* 0x0001e40000100a00 */
[----:B-1----:R-:W2:Y:S02]  /*30d50*/  LDL.LU R24, [R1+0xa0] ;  /* 0x0000a00001187983 */ /* 0x002ea40000300800 */
[----:B----4-:R-:W-:-:S02]  /*30d60*/  IMAD.MOV.U32 R25, RZ, RZ, R28 ;  /* 0x000000ffff197224 */ /* 0x010fc400078e001c */
[----:B------:R-:W4:Y:S04]  /*30d70*/  LDL.LU R28, [R1+0x10a4] ;  /* 0x0010a400011c7983 */ /* 0x000f280000300800 */
[----:B--2---:R1:W-:Y:S01]  /*30d80*/  STL.64 [R1+0x1088], R24 ;  /* 0x0010881801007387 */ /* 0x0043e20000100a00 */
[----:B0-----:R-:W2:Y:S02]  /*30d90*/  LDL.LU R8, [R1+0x1a0] ;  /* 0x0001a00001087983 */ /* 0x001ea40000300800 */
[----:B------:R-:W2:Y:S02]  /*30da0*/  LDL.LU R9, [R1+0x1a4] ;  /* 0x0001a40001097983 */ /* 0x000ea40000300800 */
[----:B------:R-:W2:Y:S01]  /*30db0*/  LDL.LU R10, [R1+0x1a8] ;  /* 0x0001a800010a7983 */ /* 0x000ea20000300800 */
[----:B------:R-:W2:Y:S01]  /*30dc0*/  LDL.LU R11, [R1+0x1ac] ;  /* 0x0001ac00010b7983 */ /* 0x000ea20000300800 */
[----:B-1----:R-:W-:-:S03]  /*30dd0*/  MOV R24, R29 ;  /* 0x0000001d00187202 */ /* 0x002fc60000000f00 */
[----:B--2---:R-:W-:Y:S01]  /*30de0*/  STL.64 [R1+0x1098], R10 ;  /* 0x0010980a01007387 */ /* 0x004fe20000100a00 */
[----:B------:R0:W-:Y:S02]  /*30df0*/  STL.64 [R1+0x1090], R8 ;  /* 0x0010900801007387 */ /* 0x0001e40000100a00 */
[----:B------:R-:W2:Y:S01]  /*30e00*/  LDL.LU R29, [R1+0x10a0] ;  /* 0x0010a000011d7983 */ /* 0x000ea20000300800 */
        /* <DEDUP_REMOVED lines=8> */
[----:B------:R-:W2:Y:S02]  /*30e90*/  LDL.LU R18, [R1+0x148] ;  /* 0x0001480001127983 */ /* 0x000ea40000300800 */
[----:B------:R-:W2:Y:S02]  /*30ea0*/  LDL.LU R19, [R1+0x14c] ;  /* 0x00014c0001137983 */ /* 0x000ea40000300800 */
[----:B--2---:R-:W-:Y:S01]  /*30eb0*/  STL.64 [R1+0x1010], R18 ;  /* 0x0010101201007387 */ /* 0x004fe20000100a00 */
[----:B---3--:R0:W-:Y:S03]  /*30ec0*/  STL.64 [R1+0x1008], R16 ;  /* 0x0010081001007387 */ /* 0x0081e60000100a00 */
        /* <DEDUP_REMOVED lines=8> */
[----:B------:R-:W3:Y:S02]  /*30f50*/  LDL.LU R18, [R1+0x168] ;  /* 0x0001680001127983 */ /* 0x000ee40000300800 */
[----:B------:R-:W3:Y:S01]  /*30f60*/  LDL.LU R19, [R1+0x16c] ;  /* 0x00016c0001137983 */ /* 0x000ee20000300800 */
[----:B------:R-:W-:-:S02]  /*30f70*/  F2FP.BF16.PACK_AB R6, R14, R6 ;  /* 0x000000060e06723e */ /* 0x000fc400000010ff */
[----:B------:R-:W-:Y:S01]  /*30f80*/  F2FP.BF16.PACK_AB R7, R7, R15 ;  /* 0x0000000f0707723e */ /* 0x000fe200000010ff */
[----:B-----5:R-:W-:Y:S01]  /*30f90*/  IMAD.MOV.U32 R25, RZ, RZ, R23 ;  /* 0x000000ffff197224 */ /* 0x020fe200078e0017 */
[----:B---3--:R-:W-:Y:S01]  /*30fa0*/  STL.64 [R1+0x1040], R18 ;  /* 0x0010401201007387 */ /* 0x008fe20000100a00 */
[----:B--2---:R0:W-:Y:S03]  /*30fb0*/  STL.64 [R1+0x1038], R16 ;  /* 0x0010381001007387 */ /* 0x0041e60000100a00 */
[----:B0-----:R-:W2:Y:S01]  /*30fc0*/  LDL.LU R16, [R1+0x170] ;  /* 0x0001700001107983 */ /* 0x001ea20000300800 */
[----:B------:R-:W2:Y:S02]  /*30fd0*/  LDL.LU R17, [R1+0x174] ;  /* 0x0001740001117983 */ /* 0x000ea40000300800 */
[----:B------:R-:W3:Y:S02]  /*30fe0*/  LDL.LU R18, [R1+0x178] ;  /* 0x0001780001127983 */ /* 0x000ee40000300800 */
[----:B------:R-:W3:Y:S01]  /*30ff0*/  LDL.LU R19, [R1+0x17c] ;  /* 0x00017c0001137983 */ /* 0x000ee20000300800 */
[C---:B------:R-:W-:Y:S01]  /*31000*/  HMMA.16816.F32.BF16 R24, R4.reuse, R24, R8 ;  /* 0x000000180418723c */ /* 0x040fe20000041808 */
        /* <DEDUP_REMOVED lines=8> */
[----:B------:R-:W5:Y:S02]  /*31090*/  LDL.LU.64 R10, [R1+0x1098] ;  /* 0x00109800010a7983 */ /* 0x000f640000300a00 */
[----:B------:R-:W5:Y:S07]  /*310a0*/  LDL.LU.64 R8, [R1+0x1090] ;  /* 0x0010900001087983 */ /* 0x000f6e0000300a00 */
[----:B------:R0:W-:Y:S01]  /*310b0*/  STL.64 [R1+0x1b0], R24 ;  /* 0x0001b01801007387 */ /* 0x0001e20000100a00 */
[----:B------:R5:W-:Y:S03]  /*310c0*/  STL.64 [R1+0x1b8], R26 ;  /* 0x0001b81a01007387 */ /* 0x000be60000100a00 */
[----:B0-----:R-:W5:Y:S02]  /*310d0*/  LDL.LU.64 R24, [R1+0x1088] ;  /* 0x0010880001187983 */ /* 0x001f640000300a00 */
[C---:B-----5:R-:W-:Y:S02]  /*310e0*/  HMMA.16816.F32.BF16 R24, R4.reuse, R24, R8 ;  /* 0x000000180418723c */ /* 0x060fe40000041808 */
[----:B------:R-:W5:Y:S01]  /*310f0*/  LDL.LU.64 R10, [R1+0x1080] ;  /* 0x00108000010a7983 */ /* 0x000f620000300a00 */
[----:B------:R-:W5:Y:S11]  /*31100*/  LDL.LU.64 R8, [R1+0x1078] ;  /* 0x0010780001087983 */ /* 0x000f760000300a00 */
[----:B------:R-:W-:Y:S09]  /*31110*/  @!UPT UIADD3 URZ, URZ, URZ, URZ ;  /* 0x0000003f3f3ff290 */ /* 0x000ff2000fffe03f */
[----:B------:R0:W-:Y:S01]  /*31120*/  STL.64 [R1+0x1a0], R24 ;  /* 0x0001a01801007387 */ /* 0x0001e20000100a00 */
[----:B------:R5:W-:Y:S03]  /*31130*/  STL.64 [R1+0x1a8], R26 ;  /* 0x0001a81a01007387 */ /* 0x000be60000100a00 */
[----:B0-----:R-:W5:Y:S02]  /*31140*/  LDL.LU.64 R24, [R1+0x1070] ;  /* 0x0010700001187983 */ /* 0x001f640000300a00 */
[C---:B-----5:R-:W-:Y:S02]  /*31150*/  HMMA.16816.F32.BF16 R24, R4.reuse, R24, R8 ;  /* 0x000000180418723c */ /* 0x060fe40000041808 */
[----:B------:R-:W2:Y:S11]  /*31160*/  LDL.LU.64 R8, [R1+0x1068] ;  /* 0x0010680001087983 */ /* 0x000eb60000300a00 */
[----:B------:R-:W-:Y:S10]  /*31170*/  @!UPT UIADD3 URZ, URZ, URZ, URZ ;  /* 0x0000003f3f3ff290 */ /* 0x000ff4000fffe03f */
[----:B------:R0:W-:Y:S01]  /*31180*/  STL.64 [R1+0x190], R24 ;  /* 0x0001901801007387 */ /* 0x0001e20000100a00 */
[----:B------:R1:W-:Y:S03]  /*31190*/  STL.64 [R1+0x198], R26 ;  /* 0x0001981a01007387 */ /* 0x0003e60000100a00 */
[----:B0-----:R-:W5:Y:S01]  /*311a0*/  LDL.LU R24, [R1+0x1060] ;  /* 0x0010600001187983 */ /* 0x001f620000300800 */
[----:B-1----:R-:W3:Y:S02]  /*311b0*/  LDL.LU R26, [R1+0x490] ;  /* 0x00049000011a7983 */ /* 0x002ee40000300800 */
[----:B------:R-:W3:Y:S01]  /*311c0*/  LDL.LU R27, [R1+0x7bc] ;  /* 0x0007bc00011b7983 */ /* 0x000ee20000300800 */
[C---:B--2---:R-:W-:Y:S01]  /*311d0*/  HMMA.16816.F32.BF16 R8, R4.reuse, R8, R16 ;  /* 0x000000080408723c */ /* 0x044fe20000041810 */
[----:B------:R-:W2:Y:S01]  /*311e0*/  LDL.LU.64 R18, [R1+0x1058] ;  /* 0x0010580001127983 */ /* 0x000ea20000300a00 */
[----:B------:R-:W2:Y:S11]  /*311f0*/  LDL.LU.64 R16, [R1+0x1050] ;  /* 0x0010500001107983 */ /* 0x000eb60000300a00 */
[----:B------:R-:W-:Y:S10]  /*31200*/  @!UPT UIADD3 URZ, URZ, URZ, URZ ;  /* 0x0000003f3f3ff290 */ /* 0x000ff4000fffe03f */
        /* <DEDUP_REMOVED lines=51> */
[----:B0-----:R-:W4:Y:S01]  /*31540*/  LDL.LU R11, [R1+0xfa0] ;  /* 0x000fa000010b7983 */ /* 0x001f220000300800 */
[----:B------:R-:W-:Y:S02]  /*31550*/  FADD R13, R13, R0 ;  /* 0x000000000d0d7221 */ /* 0x000fe40000000000 */
[----:B------:R-:W4:Y:S02]  /*31560*/  LDL.LU.64 R8, [R1+0xf98] ;  /* 0x000f980001087983 */ /* 0x000f240000300a00 */
[----:B------:R-:W4:Y:S02]  /*31570*/  LDL.LU R10, [R1+0x48c] ;  /* 0x00048c00010a7983 */ /* 0x000f240000300800 */
[----:B-----5:R-:W-:-:S02]  /*31580*/  FADD R2, R24, -R29 ;  /* 0x8000001d18027221 */ /* 0x020fc40000000000 */
[----:B---3--:R-:W-:Y:S02]  /*31590*/  FADD R13, R23, R13 ;  /* 0x0000000d170d7221 */ /* 0x008fe40000000000 */
[----:B--2---:R-:W-:Y:S02]  /*315a0*/  FADD R3, R17, R21 ;  /* 0x0000001511037221 */ /* 0x004fe40000000000 */
[----:B------:R-:W-:Y:S02]  /*315b0*/  FADD R24, R26, R16 ;  /* 0x000000101a187221 */ /* 0x000fe40000000000 */
[----:B----4-:R-:W-:Y:S02]  /*315c0*/  FADD R0, R11, -R29 ;  /* 0x8000001d0b007221 */ /* 0x010fe40000000000 */
[----:B------:R-:W2:Y:S02]  /*315d0*/  LDL.LU R11, [R1+0x480] ;  /* 0x00048000010b7983 */ /* 0x000ea40000300800 */
[----:B------:R-:W-:-:S04]  /*315e0*/  FMUL R0, R0, 1.4426950216293334961 ;  /* 0x3fb8aa3b00007820 */ /* 0x000fc80000400000 */
[----:B------:R-:W0:Y:S02]  /*315f0*/  MUFU.EX2 R14, R0 ;  /* 0x00000000000e7308 */ /* 0x000e240000000800 */
[----:B0-----:R-:W-:Y:S01]  /*31600*/  STL [R1+0x44], R14 ;  /* 0x0000440e01007387 */ /* 0x001fe20000100800 */
[----:B------:R-:W3:Y:S02]  /*31610*/  LDL.LU R21, [R1+0x49c] ;  /* 0x00049c0001157983 */ /* 0x000ee40000300800 */
[----:B------:R-:W4:Y:S02]  /*31620*/  LDL.LU R23, [R1+0x788] ;  /* 0x0007880001177983 */ /* 0x000f240000300800 */
[----:B------:R-:W5:Y:S01]  /*31630*/  LDL.LU R16, [R1+0x494] ;  /* 0x0004940001107983 */ /* 0x000f620000300800 */
[----:B------:R-:W5:Y:S01]  /*31640*/  LDL.LU R17, [R1+0x484] ;  /* 0x0004840001117983 */ /* 0x000f620000300800 */
[----:B------:R-:W-:Y:S02]  /*31650*/  FMUL R0, R2, 1.4426950216293334961 ;  /* 0x3fb8aa3b02007820 */ /* 0x000fe40000400000 */
[----:B------:R-:W-:-:S02]  /*31660*/  FADD R2, R19, -R29 ;  /* 0x8000001d13027221 */ /* 0x000fc40000000000 */
[----:B------:R0:W-:Y:S02]  /*31670*/  MUFU.EX2 R19, R0 ;  /* 0x0000000000137308 */ /* 0x0001e40000000800 */
[----:B0-----:R-:W-:Y:S02]  /*31680*/  FMUL R0, R2, 1.4426950216293334961 ;  /* 0x3fb8aa3b02007820 */ /* 0x001fe40000400000 */
[----:B------:R-:W-:-:S04]  /*31690*/  FADD R2, R22, -R28 ;  /* 0x8000001c16027221 */ /* 0x000fc80000000000 */
[----:B------:R0:W-:Y:S02]  /*316a0*/  MUFU.EX2 R22, R0 ;  /* 0x0000000000167308 */ /* 0x0001e40000000800 */
[----:B0-----:R-:W-:Y:S02]  /*316b0*/  FMUL R0, R2, 1.4426950216293334961 ;  /* 0x3fb8aa3b02007820 */ /* 0x001fe40000400000 */
[----:B------:R-:W-:-:S04]  /*316c0*/  FADD R2, R18, -R28 ;  /* 0x8000001c12027221 */ /* 0x000fc80000000000 */
[----:B------:R-:W0:Y:S02]  /*316d0*/  MUFU.EX2 R18, R0 ;  /* 0x0000000000127308 */ /* 0x000e240000000800 */
[----:B0-----:R-:W-:Y:S04]  /*316e0*/  STL.64 [R1+0xf90], R18 ;  /* 0x000f901201007387 */ /* 0x001fe80000100a00 */
[----:B-----5:R0:W-:Y:S04]  /*316f0*/  STL.64 [R1+0xf88], R16 ;  /* 0x000f881001007387 */ /* 0x0201e80000100a00 */
[----:B0-----:R-:W5:Y:S01]  /*31700*/  LDL.LU R16, [R1+0x100] ;  /* 0x0001000001107983 */ /* 0x001f620000300800 */
[----:B------:R-:W5:Y:S02]  /*31710*/  LDL.LU R17, [R1+0x104] ;  /* 0x0001040001117983 */ /* 0x000f640000300800 */
[----:B------:R-:W5:Y:S02]  /*31720*/  LDL.LU R18, [R1+0x108] ;  /* 0x0001080001127983 */ /* 0x000f640000300800 */
[----:B------:R-:W5:Y:S02]  /*31730*/  LDL.LU R19, [R1+0x10c] ;  /* 0x00010c0001137983 */ /* 0x000f640000300800 */
[----:B------:R-:W-:-:S02]  /*31740*/  FADD R25, R10, R20 ;  /* 0x000000140a197221 */ /* 0x000fc40000000000 */
[----:B--2---:R-:W-:Y:S02]  /*31750*/  FADD R20, R11, R3 ;  /* 0x000000030b147221 */ /* 0x004fe40000000000 */
[----:B------:R-:W-:Y:S01]  /*31760*/  FMUL R0, R2, 1.4426950216293334961 ;  /* 0x3fb8aa3b02007820 */ /* 0x000fe20000400000 */
[----:B------:R-:W2:Y:S01]  /*31770*/  LDL.LU R3, [R1+0x470] ;  /* 0x0004700001037983 */ /* 0x000ea20000300800 */
[----:B------:R-:W-:Y:S01]  /*31780*/  FADD R2, R27, -R28 ;  /* 0x8000001c1b027221 */ /* 0x000fe20000000000 */
[----:B-----5:R-:W-:Y:S02]  /*31790*/  HMMA.16816.F32.BF16 R8, R4, R8, R16 ;  /* 0x000000080408723c */ /* 0x020fe40000041810 */
[----:B------:R-:W5:Y:S01]  /*317a0*/  LDL.LU.64 R18, [R1+0xf90] ;  /* 0x000f900001127983 */ /* 0x000f620000300a00 */
[----:B------:R-:W2:Y:S02]  /*317b0*/  LDL.LU.64 R16, [R1+0xf88] ;  /* 0x000f880001107983 */ /* 0x000ea40000300a00 */
[----:B------:R-:W2:Y:S11]  /*317c0*/  LDL.LU R27, [R1+0x488] ;  /* 0x00048800011b7983 */ /* 0x000eb60000300800 */
[----:B------:R-:W-:Y:S07]  /*317d0*/  @!UPT UIADD3 URZ, URZ, URZ, URZ ;  /* 0x0000003f3f3ff290 */ /* 0x000fee000fffe03f */
[----:B------:R0:W-:Y:S01]  /*317e0*/  STL.64 [R1+0x100], R8 ;  /* 0x0001000801007387 */ /* 0x0001e20000100a00 */
[----:B------:R1:W-:Y:S03]  /*317f0*/  STL.64 [R1+0x108], R10 ;  /* 0x0001080a01007387 */ /* 0x0003e60000100a00 */
[----:B0-----:R-:W2:Y:S01]  /*31800*/  LDL.LU R8, [R1+0xc0] ;  /* 0x0000c00001087983 */ /* 0x001ea20000300800 */
[----:B------:R-:W2:Y:S02]  /*31810*/  LDL.LU R9, [R1+0xc4] ;  /* 0x0000c40001097983 */ /* 0x000ea40000300800 */
[----:B-1----:R-:W2:Y:S02]  /*31820*/  LDL.LU R10, [R1+0xc8] ;  /* 0x0000c800010a7983 */ /* 0x002ea40000300800 */
[----:B------:R-:W2:Y:S01]  /*31830*/  LDL.LU R11, [R1+0xcc] ;  /* 0x0000cc00010b7983 */ /* 0x000ea20000300800 */
[----:B------:R-:W0:Y:S01]  /*31840*/  MUFU.EX2 R15, R0 ;  /* 0x00000000000f7308 */ /* 0x000e220000000800 */
[----:B--2---:R-:W-:Y:S01]  /*31850*/  STL.64 [R1+0xf50], R10 ;  /* 0x000f500a01007387 */ /* 0x004fe20000100a00 */
[----:B------:R1:W-:Y:S03]  /*31860*/  STL.64 [R1+0xf48], R8 ;  /* 0x000f480801007387 */ /* 0x0003e60000100a00 */
[----:B-1----:R-:W2:Y:S01]  /*31870*/  LDL.LU R8, [R1+0xe0] ;  /* 0x0000e00001087983 */ /* 0x002ea20000300800 */
[----:B------:R-:W2:Y:S02]  /*31880*/  LDL.LU R9, [R1+0xe4] ;  /* 0x0000e40001097983 */ /* 0x000ea40000300800 */
[----:B------:R-:W2:Y:S02]  /*31890*/  LDL.LU R10, [R1+0xe8] ;  /* 0x0000e800010a7983 */ /* 0x000ea40000300800 */
[----:B------:R-:W2:Y:S02]  /*318a0*/  LDL.LU R11, [R1+0xec] ;  /* 0x0000ec00010b7983 */ /* 0x000ea40000300800 */
[----:B------:R-:W-:Y:S01]  /*318b0*/  FADD R3, R3, R13 ;  /* 0x0000000d03037221 */ /* 0x000fe20000000000 */
[----:B--2---:R-:W-:Y:S01]  /*318c0*/  STL.64 [R1+0xf70], R10 ;  /* 0x000f700a01007387 */ /* 0x004fe20000100a00 */
[----:B------:R1:W-:Y:S03]  /*318d0*/  STL.64 [R1+0xf68], R8 ;  /* 0x000f680801007387 */ /* 0x0003e60000100a00 */
[----:B-1----:R-:W2:Y:S01]  /*318e0*/  LDL.LU R8, [R1+0xf0] ;  /* 0x0000f00001087983 */ /* 0x002ea20000300800 */
[----:B------:R-:W2:Y:S02]  /*318f0*/  LDL.LU R9, [R1+0xf4] ;  /* 0x0000f40001097983 */ /* 0x000ea40000300800 */
[----:B------:R-:W2:Y:S02]  /*31900*/  LDL.LU R10, [R1+0xf8] ;  /* 0x0000f800010a7983 */ /* 0x000ea40000300800 */
[----:B------:R-:W2:Y:S01]  /*31910*/  LDL.LU R11, [R1+0xfc] ;  /* 0x0000fc00010b7983 */ /* 0x000ea20000300800 */
[----:B------:R-:W2:Y:S01]  /*31920*/  LDL.LU R26, [R1+0x430] ;  /* 0x00043000011a7983 */ /* 0x000ea20000300800 */
[----:B0-----:R-:W-:Y:S02]  /*31930*/  STL [R1+0x40], R15 ;  /* 0x0000400f01007387 */ /* 0x001fe40000100800 */
[----:B------:R-:W2:Y:S02]  /*31940*/  LDL.LU R13, [R1+0xf84] ;  /* 0x000f8400010d7983 */ /* 0x000ea40000300800 */
[----:B---3--:R-:W-:-:S02]  /*31950*/  FADD R21, R21, R24 ;  /* 0x0000001815157221 */ /* 0x008fc40000000000 */
[----:B------:R-:W-:Y:S01]  /*31960*/  FMUL R0, R2, 1.4426950216293334961 ;  /* 0x3fb8aa3b02007820 */ /* 0x000fe20000400000 */
[----:B------:R-:W3:Y:S01]  /*31970*/  LDL.LU R24, [R1+0xf80] ;  /* 0x000f800001187983 */ /* 0x000ee20000300800 */
[----:B----4-:R-:W-:Y:S02]  /*31980*/  FADD R2, R23, -R28 ;  /* 0x8000001c17027221 */ /* 0x010fe40000000000 */
[----:B------:R0:W-:Y:S02]  /*31990*/  STL [R1+0xc28], R28 ;  /* 0x000c281c01007387 */ /* 0x0001e40000100800 */
[----:B------:R-:W-:Y:S02]  /*319a0*/  FADD R16, R16, R25 ;  /* 0x0000001910107221 */ /* 0x000fe40000000000 */
[----:B------:R-:W-:Y:S01]  /*319b0*/  FADD R17, R17, R20 ;  /* 0x0000001411117221 */ /* 0x000fe20000000000 */
[----:B------:R1:W-:Y:S01]  /*319c0*/  MUFU.EX2 R23, R0 ;  /* 0x0000000000177308 */ /* 0x0003e20000000800 */
[----:B0-----:R-:W4:Y:S01]  /*319d0*/  LDL.LU R28, [R1+0x3e0] ;  /* 0x0003e000011c7983 */ /* 0x001f220000300800 */
[----:B------:R-:W3:Y:S02]  /*319e0*/  LDL.LU R25, [R1+0xf7c] ;  /* 0x000f7c0001197983 */ /* 0x000ee40000300800 */
[----:B------:R-:W3:Y:S02]  /*319f0*/  LDL.LU R20, [R1+0xf78] ;  /* 0x000f780001147983 */ /* 0x000ee40000300800 */
[----:B-1----:R-:W-:Y:S01]  /*31a00*/  FMUL R0, R2, 1.4426950216293334961 ;  /* 0x3fb8aa3b02007820 */ /* 0x002fe20000400000 */
[----:B--2---:R-:W-:Y:S11]  /*31a10*/  HMMA.16816.F32.BF16 R8, R4, R12, R8 ;  /* 0x0000000c0408723c */ /* 0x004ff60000041808 */
[----:B------:R-:W-:Y:S11]  /*31a20*/  @!UPT UIADD3 URZ, URZ, URZ, URZ ;  /* 0x0000003f3f3ff290 */ /* 0x000ff6000fffe03f */
[----:B------:R-:W-:Y:S01]  /*31a30*/  @!UPT UIADD3 URZ, URZ, URZ, URZ ;  /* 0x0000003f3f3ff290 */ /* 0x000fe2000fffe03f */
[----:B------:R-:W-:Y:S01]  /*31a40*/  STL.64 [R1+0xf0], R8 ;  /* 0x0000f00801007387 */ /* 0x000fe20000100a00 */
[----:B------:R0:W-:Y:S03]  /*31a50*/  STL.64 [R1+0xf8], R10 ;  /* 0x0000f80a01007387 */ /* 0x0001e60000100a00 */
[----:B0-----:R-:W2:Y:S01]  /*31a60*/  LDL.LU.64 R10, [R1+0xf70] ;  /* 0x000f7000010a7983 */ /* 0x001ea20000300a00 */
[----:B------:R-:W2:Y:S02]  /*31a70*/  LDL.LU.64 R8, [R1+0xf68] ;  /* 0x000f680001087983 */ /* 0x000ea40000300a00 */
[----:B------:R-:W2:Y:S02]  /*31a80*/  LDL.LU R12, [R1+0x498] ;  /* 0x00049800010c7983 */ /* 0x000ea40000300800 */
[----:B------:R-:W2:Y:S01]  /*31a90*/  LDL.LU R13, [R1+0x4a0] ;  /* 0x0004a000010d7983 */ /* 0x000ea20000300800 */
[----:B------:R-:W2:Y:S01]  /*31aa0*/  LDL.LU R2, [R1+0x474] ;  /* 0x0004740001027983 */ /* 0x000ea20000300800 */
[----:B------:R-:W0:Y:S01]  /*31ab0*/  MUFU.EX2 R0, R0 ;  /* 0x0000000000007308 */ /* 0x000e220000000800 */
[----:B--2---:R-:W-:-:S02]  /*31ac0*/  FADD R2, R2, R3 ;  /* 0x0000000302027221 */ /* 0x004fc40000000000 */
[----:B------:R-:W2:Y:S01]  /*31ad0*/  LDL.LU R3, [R1+0x78c] ;  /* 0x00078c0001037983 */ /* 0x000ea20000300800 */
[----:B------:R-:W-:Y:S02]  /*31ae0*/  FADD R12, R12, R21 ;  /* 0x000000150c0c7221 */ /* 0x000fe40000000000 */
[----:B------:R-:W3:Y:S02]  /*31af0*/  LDL.LU R21, [R1+0xf60] ;  /* 0x000f600001157983 */ /* 0x000ee40000300800 */
[----:B------:R1:W-:Y:S02]  /*31b00*/  STL [R1+0xc2c], R29 ;  /* 0x000c2c1d01007387 */ /* 0x0003e40000100800 */
[----:B------:R-:W-:Y:S02]  /*31b10*/  FADD R13, R13, R16 ;  /* 0x000000100d0d7221 */ /* 0x000fe40000000000 */
[----:B------:R-:W-:Y:S02]  /*31b20*/  FADD R27, R27, R17 ;  /* 0x000000111b1b7221 */ /* 0x000fe40000000000 */
[----:B--2---:R-:W-:-:S02]  /*31b30*/  FADD R3, R3, -R29 ;  /* 0x8000001d03037221 */ /* 0x004fc40000000000 */
[----:B-1----:R-:W2:Y:S01]  /*31b40*/  LDL.LU R29, [R1+0x434] ;  /* 0x00043400011d7983 */ /* 0x002ea20000300800 */
[----:B0-----:R0:W-:Y:S03]  /*31b50*/  STL [R1+0x14], R0 ;  /* 0x0000140001007387 */ /* 0x0011e60000100800 */
[----:B0-----:R-:W2:Y:S01]  /*31b60*/  LDL.LU R0, [R1+0x478] ;  /* 0x0004780001007983 */ /* 0x001ea20000300800 */
[----:B------:R-:W2:Y:S02]  /*31b70*/  LDL.LU R16, [R1+0xf5c] ;  /* 0x000f5c0001107983 */ /* 0x000ea40000300800 */
[----:B------:R-:W2:Y:S02]  /*31b80*/  LDL.LU R17, [R1+0xf58] ;  /* 0x000f580001117983 */ /* 0x000ea40000300800 */
[----:B--2---:R-:W-:Y:S01]  /*31b90*/  HMMA.16816.F32.BF16 R8, R4, R16, R8 ;  /* 0x000000100408723c */ /* 0x004fe20000041808 */
[----:B------:R-:W-:Y:S11]  /*31ba0*/  FADD R0, R0, R2 ;  /* 0x0000000200007221 */ /* 0x000ff60000000000 */
[----:B------:R-:W-:Y:S11]  /*31bb0*/  @!UPT UIADD3 URZ, URZ, URZ, URZ ;  /* 0x0000003f3f3ff290 */ /* 0x000ff6000fffe03f */
[----:B------:R-:W-:Y:S01]  /*31bc0*/  STL.64 [R1+0xe0], R8 ;  /* 0x0000e00801007387 */ /* 0x000fe20000100a00 */
[----:B------:R0:W-:Y:S03]  /*31bd0*/  STL.64 [R1+0xe8], R10 ;  /* 0x0000e80a01007387 */ /* 0x0001e60000100a00 */
[----:B0-----:R-:W3:Y:S01]  /*31be0*/  LDL.LU.64 R10, [R1+0xf50] ;  /* 0x000f5000010a7983 */ /* 0x001ee20000300a00 */
[----:B------:R-:W3:Y:S02]  /*31bf0*/  LDL.LU.64 R8, [R1+0xf48] ;  /* 0x000f480001087983 */ /* 0x000ee40000300a00 */
[----:B------:R-:W2:Y:S02]  /*31c00*/  LDL.LU R16, [R1+0x44c] ;  /* 0x00044c0001107983 */ /* 0x000ea40000300800 */
[----:B------:R-:W3:Y:S01]  /*31c10*/  LDL.LU R17, [R1+0x448] ;  /* 0x0004480001117983 */ /* 0x000ee20000300800 */
[----:B------:R-:W3:Y:S01]  /*31c20*/  LDL.LU R2, [R1+0x460] ;  /* 0x0004600001027983 */ /* 0x000ee20000300800 */
[----:B------:R-:W-:-:S06]  /*31c30*/  FMUL R3, R3, 1.4426950216293334961 ;  /* 0x3fb8aa3b03037820 */ /* 0x000fcc0000400000 */
[----:B------:R-:W0:Y:S01]  /*31c40*/  MUFU.EX2 R3, R3 ;  /* 0x0000000300037308 */ /* 0x000e220000000800 */
[----:B--2---:R-:W-:Y:S02]  /*31c50*/  FADD R16, R16, R13 ;  /* 0x0000000d10107221 */ /* 0x004fe40000000000 */
[----:B---3--:R-:W-:Y:S02]  /*31c60*/  FADD R2, R2, R12 ;  /* 0x0000000c02027221 */ /* 0x008fe40000000000 */
[----:B------:R-:W2:Y:S01]  /*31c70*/  LDL.LU R12, [R1+0x438] ;  /* 0x00043800010c7983 */ /* 0x000ea20000300800 */
[----:B------:R-:W3:Y:S01]  /*31c80*/  LDL.LU R13, [R1+0x45c] ;  /* 0x00045c00010d7983 */ /* 0x000ee20000300800 */
[----:B------:R-:W-:Y:S01]  /*31c90*/  HMMA.16816.F32.BF16 R8, R4, R20, R8 ;  /* 0x000000140408723c */ /* 0x000fe20000041808 */
[----:B0-----:R0:W-:Y:S02]  /*31ca0*/  STL [R1+0x4], R3 ;  /* 0x0000040301007387 */ /* 0x0011e40000100800 */
[----:B------:R-:W-:Y:S01]  /*31cb0*/  FADD R0, R26, R0 ;  /* 0x000000001a007221 */ /* 0x000fe20000000000 */
[----:B0-----:R-:W4:Y:S01]  /*31cc0*/  LDL.LU R3, [R1+0x454] ;  /* 0x0004540001037983 */ /* 0x001f220000300800 */
[----:B--2---:R-:W-:-:S02]  /*31cd0*/  FADD R12, R12, R27 ;  /* 0x0000001b0c0c7221 */ /* 0x004fc40000000000 */
[----:B---3--:R-:W-:Y:S01]  /*31ce0*/  FADD R13, R13, R2 ;  /* 0x000000020d0d7221 */ /* 0x008fe20000000000 */
[----:B------:R-:W2:Y:S01]  /*31cf0*/  LDL.LU R27, [R1+0xf44] ;  /* 0x000f4400011b7983 */ /* 0x000ea20000300800 */
[----:B------:R-:W2:Y:S02]  /*31d00*/  LDL.LU R26, [R1+0xf40] ;  /* 0x000f4000011a7983 */ /* 0x000ea40000300800 */
[----:B------:R-:W3:Y:S11]  /*31d10*/  LDL.LU R2, [R1+0x43c] ;  /* 0x00043c0001027983 */ /* 0x000ef60000300800 */
[----:B------:R-:W-:Y:S01]  /*31d20*/  @!UPT UIADD3 URZ, URZ, URZ, URZ ;  /* 0x0000003f3f3ff290 */ /* 0x000fe2000fffe03f */
[----:B------:R-:W-:Y:S01]  /*31d30*/  STL.64 [R1+0xd0], R8 ;  /* 0x0000d00801007387 */ /* 0x000fe20000100a00 */
[----:B------:R0:W-:Y:S04]  /*31d40*/  STL.64 [R1+0xd8], R10 ;  /* 0x0000d80a01007387 */ /* 0x0001e80000100a00 */
[----:B0-----:R-:W2:Y:S01]  /*31d50*/  LDL.LU.64 R10, [R1+0xf38] ;  /* 0x000f3800010a7983 */ /* 0x001ea20000300a00 */
[----:B------:R-:W2:Y:S02]  /*31d60*/  LDL.LU.64 R8, [R1+0xf30] ;  /* 0x000f300001087983 */ /* 0x000ea40000300a00 */
[----:B------:R-:W3:Y:S02]  /*31d70*/  LDL.LU R20, [R1+0x3f0] ;  /* 0x0003f00001147983 */ /* 0x000ee40000300800 */
[----:B------:R-:W5:Y:S02]  /*31d80*/  LDL.LU R21, [R1+0x458] ;  /* 0x0004580001157983 */ /* 0x000f640000300800 */
[----:B----4-:R-:W-:-:S04]  /*31d90*/  FADD R3, R3, R16 ;  /* 0x0000001003037221 */ /* 0x010fc80000000000 */
[----:B------:R-:W-:Y:S01]  /*31da0*/  FADD R3, R17, R3 ;  /* 0x0000000311037221 */ /* 0x000fe20000000000 */
[----:B--2---:R-:W-:Y:S01]  /*31db0*/  HMMA.16816.F32.BF16 R4, R4, R24, R8 ;  /* 0x000000180404723c */ /* 0x004fe20000041808 */
[----:B---3--:R-:W-:Y:S02]  /*31dc0*/  FADD R2, R2, R12 ;  /* 0x0000000c02027221 */ /* 0x008fe40000000000 */
[----:B-----5:R-:W-:Y:S02]  /*31dd0*/  FADD R13, R21, R13 ;  /* 0x0000000d150d7221 */ /* 0x020fe40000000000 */
[----:B------:R-:W2:Y:S01]  /*31de0*/  LDL.LU R21, [R1+0x3b4] ;  /* 0x0003b40001157983 */ /* 0x000ea20000300800 */
[----:B------:R-:W-:Y:S02]  /*31df0*/  FADD R2, R29, R2 ;  /* 0x000000021d027221 */ /* 0x000fe40000000000 */
[----:B------:R-:W3:Y:S11]  /*31e00*/  LDL.LU R17, [R1+0x398] ;  /* 0x0003980001117983 */ /* 0x000ef60000300800 */
[----:B------:R-:W-:Y:S04]  /*31e10*/  @!UPT UIADD3 URZ, URZ, URZ, URZ ;  /* 0x0000003f3f3ff290 */ /* 0x000fe8000fffe03f */
[----:B------:R0:W-:Y:S01]  /*31e20*/  STL.64 [R1+0xc0], R4 ;  /* 0x0000c00401007387 */ /* 0x0001e20000100a00 */
[----:B------:R-:W-:Y:S02]  /*31e30*/  MOV R29, R6 ;  /* 0x00000006001d7202 */ /* 0x000fe40000000f00 */
[----:B------:R-:W4:Y:S02]  /*31e40*/  LDL R6, [R1+0x14] ;  /* 0x0000140001067983 */ /* 0x000f240000100800 */
[----:B------:R-:W5:Y:S01]  /*31e50*/  LDL.LU R24, [R1+0x3a8] ;  /* 0x0003a80001187983 */ /* 0x000f620000300800 */
[----:B------:R-:W5:Y:S01]  /*31e60*/  LDL.LU R25, [R1+0x394] ;  /* 0x0003940001197983 */ /* 0x000f620000300800 */
[----:B------:R-:W-:Y:S02]  /*31e70*/  FADD R0, R20, R0 ;  /* 0x0000000014007221 */ /* 0x000fe40000000000 */
[----:B------:R1:W-:Y:S02]  /*31e80*/  STL.64 [R1+0xf10], R26 ;  /* 0x000f101a01007387 */ /* 0x0003e40000100a00 */
[----:B------:R-:W-:-:S02]  /*31e90*/  FADD R12, R28, R0 ;  /* 0x000000001c0c7221 */ /* 0x000fc40000000000 */
[----:B------:R-:W-:Y:S01]  /*31ea0*/  IMAD.MOV.U32 R28, RZ, RZ, R7 ;  /* 0x000000ffff1c7224 */ /* 0x000fe200078e0007 */
[----:B0-----:R-:W-:Y:S02]  /*31eb0*/  F2FP.BF16.PACK_AB R4, R15, R18 ;  /* 0x000000120f04723e */ /* 0x001fe400000010ff */
[----:B------:R-:W-:Y:S01]  /*31ec0*/  F2FP.BF16.PACK_AB R5, R19, R14 ;  /* 0x0000000e1305723e */ /* 0x000fe200000010ff */
[----:B-----5:R0:W-:Y:S01]  /*31ed0*/  STL.64 [R1+0xf08], R24 ;  /* 0x000f081801007387 */ /* 0x0201e20000100a00 */
[----:B-1----:R-:W5:Y:S02]  /*31ee0*/  LDL R26, [R1+0xb8] ;  /* 0x0000b800011a7983 */ /* 0x002f640000100800 */
[----:B------:R-:W5:Y:S02]  /*31ef0*/  LDL R27, [R1+0xbc] ;  /* 0x0000bc00011b7983 */ /* 0x000f640000100800 */
[----:B------:R-:W2:Y:S01]  /*31f00*/  LDL R7, [R1+0x4] ;  /* 0x0000040001077983 */ /* 0x000ea20000100800 */
[----:B------:R-:W2:Y:S04]  /*31f10*/  LDL.LU R0, [R1+0x444] ;  /* 0x0004440001007983 */ /* 0x000ea80000300800 */
[----:B0-----:R-:W2:Y:S01]  /*31f20*/  LDL.LU R24, [R1+0x450] ;  /* 0x0004500001187983 */ /* 0x001ea20000300800 */
[----:B------:R-:W2:Y:S02]  /*31f30*/  LDL.LU R25, [R1+0x440] ;  /* 0x0004400001197983 */ /* 0x000ea40000300800 */
[----:B------:R-:W2:Y:S02]  /*31f40*/  LDL.LU R8, [R1+0x3d0] ;  /* 0x0003d00001087983 */ /* 0x000ea40000300800 */
[----:B------:R-:W2:Y:S01]  /*31f50*/  LDL.LU R9, [R1+0x3a4] ;  /* 0x0003a40001097983 */ /* 0x000ea20000300800 */
[----:B------:R-:W2:Y:S01]  /*31f60*/  LDL.LU R10, [R1+0x3a0] ;  /* 0x0003a000010a7983 */ /* 0x000ea20000300800 */
[----:B------:R-:W2:Y:S02]  /*31f70*/  LDL.LU R11, [R1+0x384] ;  /* 0x00038400010b7983 */ /* 0x000ea40000300800 */
[----:B------:R-:W2:Y:S02]  /*31f80*/  LDL.LU R20, [R1+0x3b8] ;  /* 0x0003b80001147983 */ /* 0x000ea40000300800 */
[----:B------:R0:W-:Y:S02]  /*31f90*/  STL [R1+0xd64], R28 ;  /* 0x000d641c01007387 */ /* 0x0001e40000100800 */
[----:B0-----:R-:W2:Y:S01]  /*31fa0*/  LDL.LU R28, [R1+0x3b0] ;  /* 0x0003b000011c7983 */ /* 0x001ea20000300800 */
[----:B------:R0:W-:Y:S03]  /*31fb0*/  STL [R1+0xd60], R29 ;  /* 0x000d601d01007387 */ /* 0x0001e60000100800 */
[----:B0-----:R-:W2:Y:S01]  /*31fc0*/  LDL.LU R29, [R1+0x38c] ;  /* 0x00038c00011d7983 */ /* 0x001ea20000300800 */
[----:B------:R-:W2:Y:S02]  /*31fd0*/  LDL.LU R15, [R1+0xf2c] ;  /* 0x000f2c00010f7983 */ /* 0x000ea40000300800 */
[----:B------:R-:W-:Y:S02]  /*31fe0*/  STL [R1+0xed8], R18 ;  /* 0x000ed81201007387 */ /* 0x000fe40000100800 */
[----:B------:R-:W2:Y:S01]  /*31ff0*/  LDL.LU R14, [R1+0xf28] ;  /* 0x000f2800010e7983 */ /* 0x000ea20000300800 */
[----:B------:R-:W-:Y:S01]  /*32000*/  STL [R1+0xedc], R19 ;  /* 0x000edc1301007387 */ /* 0x000fe20000100800 */
[----:B---3--:R0:W-:Y:S02]  /*32010*/  STL [R1+0xf04], R17 ;  /* 0x000f041101007387 */ /* 0x0081e40000100800 */
[----:B------:R-:W3:Y:S01]  /*32020*/  LDL.LU R16, [R1+0x2a0] ;  /* 0x0002a00001107983 */ /* 0x000ee20000300800 */
[----:B0-----:R-:W3:Y:S01]  /*32030*/  LDL.LU R17, [R1+0x2a4] ;  /* 0x0002a40001117983 */ /* 0x001ee20000300800 */
[----:B------:R-:W2:Y:S02]  /*32040*/  LDL.LU R18, [R1+0x2a8] ;  /* 0x0002a80001127983 */ /* 0x000ea40000300800 */
[----:B------:R-:W2:Y:S01]  /*32050*/  LDL.LU R19, [R1+0x2ac] ;  /* 0x0002ac0001137983 */ /* 0x000ea20000300800 */
[----:B----4-:R-:W-:Y:S01]  /*32060*/  F2FP.BF16.PACK_AB R6, R6, R23 ;  /* 0x000000170606723e */ /* 0x010fe200000010ff */
[----:B--2---:R-:W-:Y:S01]  /*32070*/  STL.64 [R1+0xf20], R18 ;  /* 0x000f201201007387 */ /* 0x004fe20000100a00 */
[----:B---3--:R0:W-:Y:S03]  /*32080*/  STL.64 [R1+0xf18], R16 ;  /* 0x000f181001007387 */ /* 0x0081e60000100a00 */
[----:B0-----:R-:W5:Y:S01]  /*32090*/  LDL.LU R16, [R1+0x2b0] ;  /* 0x0002b00001107983 */ /* 0x001f620000300800 */
[----:B------:R-:W5:Y:S02]  /*320a0*/  LDL.LU R17, [R1+0x2b4] ;  /* 0x0002b40001117983 */ /* 0x000f640000300800 */
[----:B------:R-:W5:Y:S02]  /*320b0*/  LDL.LU R18, [R1+0x2b8] ;  /* 0x0002b80001127983 */ /* 0x000f640000300800 */
[----:B------:R-:W5:Y:S01]  /*320c0*/  LDL.LU R19, [R1+0x2bc] ;  /* 0x0002bc0001137983 */ /* 0x000f620000300800 */
[----:B------:R-:W-:Y:S01]  /*320d0*/  F2FP.BF16.PACK_AB R7, R7, R22 ;  /* 0x000000160707723e */ /* 0x000fe200000010ff */
[----:B------:R-:W-:-:S02]  /*320e0*/  FADD R3, R24, R3 ;  /* 0x0000000318037221 */ /* 0x000fc40000000000 */
[----:B------:R-:W-:Y:S01]  /*320f0*/  FADD R2, R25, R2 ;  /* 0x0000000219027221 */ /* 0x000fe20000000000 */
[----:B------:R0:W-:Y:S04]  /*32100*/  STL [R1+0xdb0], R23 ;  /* 0x000db01701007387 */ /* 0x0001e80000100800 */
[----:B0-----:R-:W2:Y:S01]  /*32110*/  LDL.LU R23, [R1+0x39c] ;  /* 0x00039c0001177983 */ /* 0x001ea20000300800 */
[----:B------:R0:W-:Y:S03]  /*32120*/  STL.64 [R1+0xea0], R14 ;  /* 0x000ea00e01007387 */ /* 0x0001e60000100a00 */
[----:B0-----:R-:W3:Y:S04]  /*32130*/  LDL R14, [R1+0xa8] ;  /* 0x0000a800010e7983 */ /* 0x001ee80000100800 */
[----:B------:R-:W3:Y:S01]  /*32140*/  LDL R15, [R1+0xac] ;  /* 0x0000ac00010f7983 */ /* 0x000ee20000100800 */
[----:B-----5:R-:W-:Y:S03]  /*32150*/  HMMA.16816.F32.BF16 R24, R4, R26, R16 ;  /* 0x0000001a0418723c */ /* 0x020fe60000041810 */
[----:B------:R-:W3:Y:S01]  /*32160*/  LDL.LU.64 R18, [R1+0xf20] ;  /* 0x000f200001127983 */ /* 0x000ee20000300a00 */
[----:B------:R-:W3:Y:S11]  /*32170*/  LDL.LU.64 R16, [R1+0xf18] ;  /* 0x000f180001107983 */ /* 0x000ef60000300a00 */
[----:B------:R-:W-:Y:S08]  /*32180*/  @!UPT UIADD3 URZ, URZ, URZ, URZ ;  /* 0x0000003f3f3ff290 */ /* 0x000ff0000fffe03f */
[----:B------:R-:W-:Y:S01]  /*32190*/  STL.64 [R1+0x620], R24 ;  /* 0x0006201801007387 */ /* 0x000fe20000100a00 */
[----:B------:R0:W-:Y:S03]  /*321a0*/  STL.64 [R1+0x628], R26 ;  /* 0x0006281a01007387 */ /* 0x0001e60000100a00 */
[----:B0-----:R-:W4:Y:S01]  /*321b0*/  LDL.LU.64 R26, [R1+0xf10] ;  /* 0x000f1000011a7983 */ /* 0x001f220000300a00 */
[----:B------:R-:W5:Y:S02]  /*321c0*/  LDL.LU.64 R24, [R1+0xf08] ;  /* 0x000f080001187983 */ /* 0x000f640000300a00 */
[----:B------:R-:W-:Y:S02]  /*321d0*/  FADD R0, R0, R13 ;  /* 0x0000000d00007221 */ /* 0x000fe40000000000 */
[----:B------:R-:W-:Y:S02]  /*321e0*/  FADD R8, R8, R12 ;  /* 0x0000000c08087221 */ /* 0x000fe40000000000 */
[----:B--2---:R-:W-:-:S02]  /*321f0*/  FADD R2, R23, R2 ;  /* 0x0000000217027221 */ /* 0x004fc40000000000 */
[----:B------:R-:W-:Y:S02]  /*32200*/  FADD R10, R10, R3 ;  /* 0x000000030a0a7221 */ /* 0x000fe40000000000 */
[----:B------:R-:W-:Y:S02]  /*32210*/  FADD R9, R9, R0 ;  /* 0x0000000009097221 */ /* 0x000fe40000000000 */
[----:B------:R-:W-:Y:S02]  /*32220*/  FADD R0, R29, R8 ;  /* 0x000000081d007221 */ /* 0x000fe40000000000 */
[----:B------:R-:W-:-:S04]  /*32230*/  FADD R3, R28, R9 ;  /* 0x000000091c037221 */ /* 0x000fc80000000000 */
[----:B------:R-:W-:Y:S01]  /*32240*/  FADD R8, R20, R3 ;  /* 0x0000000314087221 */ /* 0x000fe20000000000 */
[----:B---3--:R-:W-:Y:S01]  /*32250*/  HMMA.16816.F32.BF16 R12, R4, R14, R16 ;  /* 0x0000000e040c723c */ /* 0x008fe20000041810 */
[----:B-----5:R-:W-:Y:S02]  /*32260*/  FADD R2, R25, R2 ;  /* 0x0000000219027221 */ /* 0x020fe40000000000 */
[----:B------:R-:W-:Y:S01]  /*32270*/  FADD R9, R24, R10 ;  /* 0x0000000a18097221 */ /* 0x000fe20000000000 */
[----:B------:R-:W2:Y:S01]  /*32280*/  LDL R25, [R1+0x408] ;  /* 0x0004080001197983 */ /* 0x000ea20000100800 */
[----:B------:R-:W3:Y:S02]  /*32290*/  LDL.LU R17, [R1+0xf04] ;  /* 0x000f040001117983 */ /* 0x000ee40000300800 */
[----:B------:R-:W-:Y:S11]  /*322a0*/  STL [R1+0xf00], R7 ;  /* 0x000f000701007387 */ /* 0x000ff60000100800 */
[----:B------:R-:W-:Y:S05]  /*322b0*/  @!UPT UIADD3 URZ, URZ, URZ, URZ ;  /* 0x0000003f3f3ff290 */ /* 0x000fea000fffe03f */
[----:B------:R-:W-:Y:S01]  /*322c0*/  STL.64 [R1+0x610], R12 ;  /* 0x0006100c01007387 */ /* 0x000fe20000100a00 */
[----:B------:R0:W-:Y:S01]  /*322d0*/  STL.64 [R1+0x618], R14 ;  /* 0x0006180e01007387 */ /* 0x0001e20000100a00 */
[----:B------:R-:W-:-:S03]  /*322e0*/  FADD R3, R21, R9 ;  /* 0x0000000915037221 */ /* 0x000fc60000000000 */
[----:B0-----:R-:W5:Y:S04]  /*322f0*/  LDL R14, [R1+0x78] ;  /* 0x00007800010e7983 */ /* 0x001f680000100800 */
[----:B------:R-:W5:Y:S01]  /*32300*/  LDL R15, [R1+0x7c] ;  /* 0x00007c00010f7983 */ /* 0x000f620000100800 */
[----:B------:R-:W2:Y:S02]  /*32310*/  LDL.LU R21, [R1+0x374] ;  /* 0x0003740001157983 */ /* 0x000ea40000300800 */
[----:B------:R-:W2:Y:S02]  /*32320*/  LDL.LU R10, [R1+0x368] ;  /* 0x00036800010a7983 */ /* 0x000ea40000300800 */
[----:B------:R-:W2:Y:S01]  /*32330*/  LDL.LU R28, [R1+0x354] ;  /* 0x00035400011c7983 */ /* 0x000ea20000300800 */
[----:B------:R-:W2:Y:S01]  /*32340*/  LDL.LU R12, [R1+0x340] ;  /* 0x00034000010c7983 */ /* 0x000ea20000300800 */
[----:B------:R-:W2:Y:S02]  /*32350*/  LDL.LU R13, [R1+0x360] ;  /* 0x00036000010d7983 */ /* 0x000ea40000300800 */
[----:B---3--:R-:W-:Y:S01]  /*32360*/  FADD R2, R17, R2 ;  /* 0x0000000211027221 */ /* 0x008fe20000000000 */
[----:B-----5:R0:W-:Y:S04]  /*32370*/  STL.64 [R1+0xec0], R14 ;  /* 0x000ec00e01007387 */ /* 0x0201e80000100a00 */
[----:B--2---:R1:W-:Y:S04]  /*32380*/  STL.64 [R1+0xeb8], R12 ;  /* 0x000eb80c01007387 */ /* 0x0043e80000100a00 */
[----:B0-----:R-:W2:Y:S04]  /*32390*/  LDL R14, [R1+0x88] ;  /* 0x00008800010e7983 */ /* 0x001ea80000100800 */
[----:B------:R-:W2:Y:S01]  /*323a0*/  LDL R15, [R1+0x8c] ;  /* 0x00008c00010f7983 */ /* 0x000ea20000100800 */
[----:B------:R-:W3:Y:S02]  /*323b0*/  LDL.LU R17, [R1+0x388] ;  /* 0x0003880001117983 */ /* 0x000ee40000300800 */
[----:B------:R-:W5:Y:S02]  /*323c0*/  LDL.LU R7, [R1+0x3ac] ;  /* 0x0003ac0001077983 */ /* 0x000f640000300800 */
[----:B------:R-:W3:Y:S01]  /*323d0*/  LDL.LU R9, [R1+0x3bc] ;  /* 0x0003bc0001097983 */ /* 0x000ee20000300800 */
[----:B------:R-:W3:Y:S01]  /*323e0*/  LDL.LU R19, [R1+0x358] ;  /* 0x0003580001137983 */ /* 0x000ee20000300800 */
[----:B------:R-:W3:Y:S02]  /*323f0*/  LDL.LU R18, [R1+0x344] ;  /* 0x0003440001127983 */ /* 0x000ee40000300800 */
[----:B-1----:R-:W3:Y:S02]  /*32400*/  LDL.LU R12, [R1+0x378] ;  /* 0x00037800010c7983 */ /* 0x002ee40000300800 */
[----:B------:R-:W3:Y:S01]  /*32410*/  LDL.LU R13, [R1+0x36c] ;  /* 0x00036c00010d7983 */ /* 0x000ee20000300800 */
[----:B--2---:R0:W-:Y:S04]  /*32420*/  STL.64 [R1+0xee8], R14 ;  /* 0x000ee80e01007387 */ /* 0x0041e80000100a00 */
[----:B---3--:R1:W-:Y:S04]  /*32430*/  STL.64 [R1+0xee0], R12 ;  /* 0x000ee00c01007387 */ /* 0x0083e80000100a00 */
[----:B0-----:R-:W2:Y:S04]  /*32440*/  LDL R14, [R1+0x98] ;  /* 0x00009800010e7983 */ /* 0x001ea80000100800 */
[----:B------:R-:W2:Y:S04]  /*32450*/  LDL R15, [R1+0x9c] ;  /* 0x00009c00010f7983 */ /* 0x000ea80000100800 */
[----:B-1----:R-:W3:Y:S01]  /*32460*/  LDL.LU R12, [R1+0x390] ;  /* 0x00039000010c7983 */ /* 0x002ee20000300800 */
        /* <DEDUP_REMOVED lines=9> */
[----:B------:R-:W2:Y:S01]  /*32500*/  LDL.LU R29, [R1+0x35c] ;  /* 0x00035c00011d7983 */ /* 0x000ea20000300800 */
[----:B------:R-:W2:Y:S02]  /*32510*/  LDL.LU R24, [R1+0x348] ;  /* 0x0003480001187983 */ /* 0x000ea40000300800 */
[----:B----4-:R-:W-:Y:S01]  /*32520*/  STL.64 [R1+0xeb0], R26 ;  /* 0x000eb01a01007387 */ /* 0x010fe20000100a00 */
[----:B--2---:R0:W-:Y:S04]  /*32530*/  STL.64 [R1+0xea8], R24 ;  /* 0x000ea81801007387 */ /* 0x0041e80000100a00 */
[----:B0-----:R-:W2:Y:S01]  /*32540*/  LDL.LU R24, [R1+0x270] ;  /* 0x0002700001187983 */ /* 0x001ea20000300800 */
[----:B------:R-:W2:Y:S02]  /*32550*/  LDL.LU R25, [R1+0x274] ;  /* 0x0002740001197983 */ /* 0x000ea40000300800 */
[----:B------:R-:W4:Y:S02]  /*32560*/  LDL.LU R26, [R1+0x278] ;  /* 0x00027800011a7983 */ /* 0x000f240000300800 */
[----:B------:R-:W4:Y:S02]  /*32570*/  LDL.LU R27, [R1+0x27c] ;  /* 0x00027c00011b7983 */ /* 0x000f240000300800 */
[----:B------:R-:W-:-:S02]  /*32580*/  FADD R0, R11, R0 ;  /* 0x000000000b007221 */ /* 0x000fc40000000000 */
[----:B-----5:R-:W-:Y:S02]  /*32590*/  FADD R8, R7, R8 ;  /* 0x0000000807087221 */ /* 0x020fe40000000000 */
[----:B------:R-:W-:Y:S02]  /*325a0*/  FADD R0, R17, R0 ;  /* 0x0000000011007221 */ /* 0x000fe40000000000 */
[----:B------:R-:W-:Y:S01]  /*325b0*/  FADD R9, R9, R3 ;  /* 0x0000000309097221 */ /* 0x000fe20000000000 */
[----:B----4-:R-:W-:Y:S01]  /*325c0*/  STL.64 [R1+0xed0], R26 ;  /* 0x000ed01a01007387 */ /* 0x010fe20000100a00 */
[----:B--2---:R0:W-:Y:S03]  /*325d0*/  STL.64 [R1+0xec8], R24 ;  /* 0x000ec81801007387 */ /* 0x0041e60000100a00 */
[----:B0-----:R-:W2:Y:S01]  /*325e0*/  LDL.LU R24, [R1+0x280] ;  /* 0x0002800001187983 */ /* 0x001ea20000300800 */
[----:B------:R-:W2:Y:S02]  /*325f0*/  LDL.LU R25, [R1+0x284] ;  /* 0x0002840001197983 */ /* 0x000ea40000300800 */
[----:B------:R-:W2:Y:S02]  /*32600*/  LDL.LU R26, [R1+0x288] ;  /* 0x00028800011a7983 */ /* 0x000ea40000300800 */
[----:B------:R-:W2:Y:S01]  /*32610*/  LDL.LU R27, [R1+0x28c] ;  /* 0x00028c00011b7983 */ /* 0x000ea20000300800 */
[----:B------:R-:W4:Y:S01]  /*32620*/  LDL.LU R11, [R1+0x328] ;  /* 0x00032800010b7983 */ /* 0x000f220000300800 */
[----:B------:R-:W5:Y:S02]  /*32630*/  LDL.LU R16, [R1+0x320] ;  /* 0x0003200001107983 */ /* 0x000f640000300800 */
[----:B------:R-:W2:Y:S02]  /*32640*/  LDL.LU R17, [R1+0x314] ;  /* 0x0003140001117983 */ /* 0x000ea40000300800 */
[----:B------:R-:W2:Y:S01]  /*32650*/  LDL.LU R7, [R1+0xf00] ;  /* 0x000f000001077983 */ /* 0x000ea20000300800 */
[----:B------:R-:W4:Y:S01]  /*32660*/  LDL.LU R3, [R1+0x37c] ;  /* 0x00037c0001037983 */ /* 0x000f220000300800 */
[----:B---3--:R-:W-:-:S02]  /*32670*/  FADD R2, R12, R2 ;  /* 0x000000020c027221 */ /* 0x008fc40000000000 */
[----:B------:R-:W-:Y:S02]  /*32680*/  FADD R0, R13, R0 ;  /* 0x000000000d007221 */ /* 0x000fe40000000000 */
[----:B--2---:R-:W-:Y:S01]  /*32690*/  HMMA.16816.F32.BF16 R12, R4, R14, R20 ;  /* 0x0000000e040c723c */ /* 0x004fe20000041814 */
[----:B------:R-:W2:Y:S01]  /*326a0*/  LDL.LU.64 R22, [R1+0xef8] ;  /* 0x000ef80001167983 */ /* 0x000ea20000300a00 */
[----:B------:R-:W3:Y:S02]  /*326b0*/  LDL.LU.64 R20, [R1+0xef0] ;  /* 0x000ef00001147983 */ /* 0x000ee40000300a00 */
[----:B----4-:R-:W-:Y:S11]  /*326c0*/  FADD R3, R3, R8 ;  /* 0x0000000803037221 */ /* 0x010ff60000000000 */
[----:B------:R-:W-:Y:S08]  /*326d0*/  @!UPT UIADD3 URZ, URZ, URZ, URZ ;  /* 0x0000003f3f3ff290 */ /* 0x000ff0000fffe03f */
[----:B------:R-:W-:Y:S01]  /*326e0*/  STL.64 [R1+0x600], R12 ;  /* 0x0006000c01007387 */ /* 0x000fe20000100a00 */
[----:B------:R0:W-:Y:S03]  /*326f0*/  STL.64 [R1+0x608], R14 ;  /* 0x0006080e01007387 */ /* 0x0001e60000100a00 */
[----:B0-----:R-:W4:Y:S01]  /*32700*/  LDL.LU.64 R14, [R1+0xee8] ;  /* 0x000ee800010e7983 */ /* 0x001f220000300a00 */
[----:B------:R-:W2:Y:S02]  /*32710*/  LDL.LU.64 R12, [R1+0xee0] ;  /* 0x000ee000010c7983 */ /* 0x000ea40000300a00 */
[----:B------:R-:W2:Y:S02]  /*32720*/  LDL.LU R8, [R1+0x370] ;  /* 0x0003700001087983 */ /* 0x000ea40000300800 */
[----:B------:R-:W-:Y:S02]  /*32730*/  FADD R2, R19, R2 ;  /* 0x0000000213027221 */ /* 0x000fe40000000000 */
[----:B------:R-:W-:-:S02]  /*32740*/  FADD R0, R18, R0 ;  /* 0x0000000012007221 */ /* 0x000fc40000000000 */
[----:B---3--:R-:W-:Y:S02]  /*32750*/  FADD R2, R20, R2 ;  /* 0x0000000214027221 */ /* 0x008fe40000000000 */
[----:B--2---:R-:W-:Y:S02]  /*32760*/  FADD R8, R8, R9 ;  /* 0x0000000908087221 */ /* 0x004fe40000000000 */
[----:B------:R-:W-:Y:S01]  /*32770*/  FADD R3, R12, R3 ;  /* 0x000000030c037221 */ /* 0x000fe20000000000 */
[----:B------:R-:W2:Y:S01]  /*32780*/  LDL.LU R9, [R1+0x34c] ;  /* 0x00034c0001097983 */ /* 0x000ea20000300800 */
[----:B------:R-:W3:Y:S02]  /*32790*/  LDL.LU R19, [R1+0xedc] ;  /* 0x000edc0001137983 */ /* 0x000ee40000300800 */
[----:B------:R-:W-:Y:S02]  /*327a0*/  FADD R8, R13, R8 ;  /* 0x000000080d087221 */ /* 0x000fe40000000000 */
[----:B------:R-:W3:Y:S01]  /*327b0*/  LDL.LU R18, [R1+0xed8] ;  /* 0x000ed80001127983 */ /* 0x000ee20000300800 */
[----:B----4-:R-:W-:Y:S01]  /*327c0*/  HMMA.16816.F32.BF16 R12, R4, R14, R24 ;  /* 0x0000000e040c723c */ /* 0x010fe20000041818 */
[----:B------:R-:W4:Y:S01]  /*327d0*/  LDL.LU R20, [R1+0x7d0] ;  /* 0x0007d00001147983 */ /* 0x000f220000300800 */
[----:B------:R-:W3:Y:S02]  /*327e0*/  LDL.LU.64 R26, [R1+0xed0] ;  /* 0x000ed000011a7983 */ /* 0x000ee40000300a00 */
[----:B------:R-:W3:Y:S11]  /*327f0*/  LDL.LU.64 R24, [R1+0xec8] ;  /* 0x000ec80001187983 */ /* 0x000ef60000300a00 */
[----:B------:R-:W-:Y:S08]  /*32800*/  @!UPT UIADD3 URZ, URZ, URZ, URZ ;  /* 0x0000003f3f3ff290 */ /* 0x000ff0000fffe03f */
[----:B------:R-:W-:Y:S01]  /*32810*/  STL.64 [R1+0x5f0], R12 ;  /* 0x0005f00c01007387 */ /* 0x000fe20000100a00 */
[----:B------:R0:W-:Y:S03]  /*32820*/  STL.64 [R1+0x5f8], R14 ;  /* 0x0005f80e01007387 */ /* 0x0001e60000100a00 */
[----:B0-----:R-:W3:Y:S01]  /*32830*/  LDL.LU.64 R14, [R1+0xec0] ;  /* 0x000ec000010e7983 */ /* 0x001ee20000300a00 */
[----:B------:R-:W3:Y:S02]  /*32840*/  LDL.LU.64 R12, [R1+0xeb8] ;  /* 0x000eb800010c7983 */ /* 0x000ee40000300a00 */
[----:B------:R-:W-:Y:S02]  /*32850*/  FADD R3, R21, R3 ;  /* 0x0000000315037221 */ /* 0x000fe40000000000 */
[----:B------:R-:W-:Y:S01]  /*32860*/  FADD R2, R28, R2 ;  /* 0x000000021c027221 */ /* 0x000fe20000000000 */
[----:B------:R-:W4:Y:S01]  /*32870*/  LDL.LU R21, [R1+0x32c] ;  /* 0x00032c0001157983 */ /* 0x000f220000300800 */
[----:B------:R-:W4:Y:S02]  /*32880*/  LDL.LU R28, [R1+0x300] ;  /* 0x00030000011c7983 */ /* 0x000f240000300800 */
[----:B--2---:R-:W-:-:S02]  /*32890*/  FADD R0, R9, R0 ;  /* 0x0000000009007221 */ /* 0x004fc40000000000 */
[----:B------:R-:W2:Y:S02]  /*328a0*/  LDL.LU R9, [R1+0x310] ;  /* 0x0003100001097983 */ /* 0x000ea40000300800 */
[----:B---3--:R-:W-:Y:S02]  /*328b0*/  FADD R0, R12, R0 ;  /* 0x000000000c007221 */ /* 0x008fe40000000000 */
[----:B------:R-:W-:Y:S02]  /*328c0*/  FADD R3, R13, R3 ;  /* 0x000000030d037221 */ /* 0x000fe40000000000 */
[----:B------:R-:W-:Y:S01]  /*328d0*/  HMMA.16816.F32.BF16 R12, R4, R14, R24 ;  /* 0x0000000e040c723c */ /* 0x000fe20000041818 */
[----:B------:R-:W3:Y:S01]  /*328e0*/  LDL.LU.64 R26, [R1+0xeb0] ;  /* 0x000eb000011a7983 */ /* 0x000ee20000300a00 */
[----:B------:R-:W2:Y:S02]  /*328f0*/  LDL.LU.64 R24, [R1+0xea8] ;  /* 0x000ea80001187983 */ /* 0x000ea40000300a00 */
[----:B------:R-:W-:-:S02]  /*32900*/  FADD R8, R10, R8 ;  /* 0x000000080a087221 */ /* 0x000fc40000000000 */
[----:B------:R-:W-:Y:S02]  /*32910*/  FADD R3, R11, R3 ;  /* 0x000000030b037221 */ /* 0x000fe40000000000 */
[----:B------:R-:W-:-:S04]  /*32920*/  FADD R8, R23, R8 ;  /* 0x0000000817087221 */ /* 0x000fc80000000000 */
[----:B-----5:R-:W-:-:S11]  /*32930*/  FADD R11, R16, R8 ;  /* 0x00000008100b7221 */ /* 0x020fd60000000000 */
[----:B------:R-:W-:Y:S01]  /*32940*/  STL.64 [R1+0x5e0], R12 ;  /* 0x0005e00c01007387 */ /* 0x000fe20000100a00 */
[----:B------:R0:W-:Y:S03]  /*32950*/  STL.64 [R1+0x5e8], R14 ;  /* 0x0005e80e01007387 */ /* 0x0001e60000100a00 */
[----:B0-----:R-:W5:Y:S01]  /*32960*/  LDL.LU.64 R14, [R1+0xea0] ;  /* 0x000ea000010e7983 */ /* 0x001f620000300a00 */
[----:B--2---:R-:W-:-:S03]  /*32970*/  FADD R0, R24, R0 ;  /* 0x0000000018007221 */ /* 0x004fc60000000000 */
[----:B------:R-:W2:Y:S01]  /*32980*/  LDL.LU R24, [R1+0x334] ;  /* 0x0003340001187983 */ /* 0x000ea20000300800 */
[----:B------:R-:W2:Y:S02]  /*32990*/  LDL.LU R13, [R1+0x740] ;  /* 0x00074000010d7983 */ /* 0x000ea40000300800 */
[----:B------:R-:W2:Y:S02]  /*329a0*/  LDL.LU R16, [R1+0x33c] ;  /* 0x00033c0001107983 */ /* 0x000ea40000300800 */
[----:B------:R-:W-:Y:S01]  /*329b0*/  FADD R2, R29, R2 ;  /* 0x000000021d027221 */ /* 0x000fe20000000000 */
[----:B------:R-:W-:Y:S03]  /*329c0*/  STL.64 [R1+0xe68], R18 ;  /* 0x000e681201007387 */ /* 0x000fe60000100a00 */
[----:B------:R-:W-:Y:S01]  /*329d0*/  FADD R10, R17, R2 ;  /* 0x00000002110a7221 */ /* 0x000fe20000000000 */
[----:B--2---:R0:W-:Y:S04]  /*329e0*/  STL [R1+0xe60], R16 ;  /* 0x000e601001007387 */ /* 0x0041e80000100800 */
[----:B0-----:R-:W2:Y:S01]  /*329f0*/  LDL.LU R16, [R1+0x324] ;  /* 0x0003240001107983 */ /* 0x001ea20000300800 */
[----:B------:R-:W2:Y:S02]  /*32a00*/  LDL R18, [R1+0x58] ;  /* 0x0000580001127983 */ /* 0x000ea40000100800 */
[----:B------:R-:W2:Y:S02]  /*32a10*/  LDL R19, [R1+0x5c] ;  /* 0x00005c0001137983 */ /* 0x000ea40000100800 */
[----:B------:R-:W3:Y:S02]  /*32a20*/  LDL.LU R17, [R1+0x304] ;  /* 0x0003040001117983 */ /* 0x000ee40000300800 */
[----:B----4-:R-:W-:-:S02]  /*32a30*/  FADD R2, R20, -R25 ;  /* 0x8000001914027221 */ /* 0x010fc40000000000 */
[----:B------:R-:W-:Y:S01]  /*32a40*/  FADD R8, R28, R0 ;  /* 0x000000001c087221 */ /* 0x000fe20000000000 */
[----:B--2---:R0:W-:Y:S01]  /*32a50*/  STL.64 [R1+0xe88], R18 ;  /* 0x000e881201007387 */ /* 0x0041e20000100a00 */
[----:B---3--:R-:W-:Y:S03]  /*32a60*/  STL.64 [R1+0xe80], R16 ;  /* 0x000e801001007387 */ /* 0x008fe60000100a00 */
[----:B0-----:R-:W2:Y:S04]  /*32a70*/  LDL R18, [R1+0x68] ;  /* 0x0000680001127983 */ /* 0x001ea80000100800 */
[----:B------:R-:W2:Y:S01]  /*32a80*/  LDL R19, [R1+0x6c] ;  /* 0x00006c0001137983 */ /* 0x000ea20000100800 */
[----:B------:R-:W-:Y:S02]  /*32a90*/  STL.64 [R1+0xe98], R26 ;  /* 0x000e981a01007387 */ /* 0x000fe40000100a00 */
[----:B------:R0:W-:Y:S02]  /*32aa0*/  STL.64 [R1+0xe90], R24 ;  /* 0x000e901801007387 */ /* 0x0001e40000100a00 */
[----:B0-----:R-:W2:Y:S01]  /*32ab0*/  LDL.LU R24, [R1+0x260] ;  /* 0x0002600001187983 */ /* 0x001ea20000300800 */
[----:B------:R-:W2:Y:S02]  /*32ac0*/  LDL.LU R25, [R1+0x264] ;  /* 0x0002640001197983 */ /* 0x000ea40000300800 */
[----:B------:R-:W2:Y:S02]  /*32ad0*/  LDL.LU R26, [R1+0x268] ;  /* 0x00026800011a7983 */ /* 0x000ea40000300800 */
[----:B------:R-:W2:Y:S01]  /*32ae0*/  LDL.LU R27, [R1+0x26c] ;  /* 0x00026c00011b7983 */ /* 0x000ea20000300800 */
[----:B------:R-:W3:Y:S01]  /*32af0*/  LDL.LU R20, [R1+0x31c] ;  /* 0x00031c0001147983 */ /* 0x000ee20000300800 */
[----:B------:R-:W4:Y:S02]  /*32b00*/  LDL.LU R12, [R1+0x318] ;  /* 0x00031800010c7983 */ /* 0x000f240000300800 */
[----:B------:R-:W3:Y:S02]  /*32b10*/  LDL.LU R29, [R1+0x744] ;  /* 0x00074400011d7983 */ /* 0x000ee40000300800 */
[----:B------:R-:W3:Y:S01]  /*32b20*/  LDL.LU R28, [R1+0x308] ;  /* 0x00030800011c7983 */ /* 0x000ee20000300800 */
[----:B------:R-:W3:Y:S01]  /*32b30*/  LDL R23, [R1+0x404] ;  /* 0x0004040001177983 */ /* 0x000ee20000100800 */
[----:B------:R-:W-:Y:S01]  /*32b40*/  FADD R3, R21, R3 ;  /* 0x0000000315037221 */ /* 0x000fe20000000000 */
[----:B--2---:R-:W-:Y:S02]  /*32b50*/  HMMA.16816.F32.BF16 R16, R4, R18, R24 ;  /* 0x000000120410723c */ /* 0x004fe40000041818 */
[----:B---3--:R-:W-:Y:S01]  /*32b60*/  STL.64 [R1+0xe20], R22 ;  /* 0x000e201601007387 */ /* 0x008fe20000100a00 */
[----:B------:R-:W2:Y:S02]  /*32b70*/  LDL.LU.64 R26, [R1+0xe98] ;  /* 0x000e9800011a7983 */ /* 0x000ea40000300a00 */
[----:B------:R-:W3:Y:S11]  /*32b80*/  LDL.LU.64 R24, [R1+0xe90] ;  /* 0x000e900001187983 */ /* 0x000ef60000300a00 */
[----:B------:R-:W-:Y:S07]  /*32b90*/  @!UPT UIADD3 URZ, URZ, URZ, URZ ;  /* 0x0000003f3f3ff290 */ /* 0x000fee000fffe03f */
[----:B------:R-:W-:Y:S01]  /*32ba0*/  STL.64 [R1+0x5d0], R16 ;  /* 0x0005d01001007387 */ /* 0x000fe20000100a00 */
[----:B------:R0:W-:Y:S03]  /*32bb0*/  STL.64 [R1+0x5d8], R18 ;  /* 0x0005d81201007387 */ /* 0x0001e60000100a00 */
[----:B0-----:R-:W2:Y:S01]  /*32bc0*/  LDL.LU.64 R18, [R1+0xe88] ;  /* 0x000e880001127983 */ /* 0x001ea20000300a00 */
[----:B------:R-:W2:Y:S02]  /*32bd0*/  LDL.LU.64 R16, [R1+0xe80] ;  /* 0x000e800001107983 */ /* 0x000ea40000300a00 */
[----:B------:R-:W2:Y:S02]  /*32be0*/  LDL.LU R21, [R1+0x748] ;  /* 0x0007480001157983 */ /* 0x000ea40000300800 */
[----:B------:R-:W2:Y:S01]  /*32bf0*/  LDL R22, [R1+0x38] ;  /* 0x0000380001167983 */ /* 0x000ea20000100800 */
[----:B------:R-:W2:Y:S04]  /*32c00*/  LDL R23, [R1+0x3c] ;  /* 0x00003c0001177983 */ /* 0x000ea80000100800 */
[----:B--2---:R-:W-:Y:S01]  /*32c10*/  STL.64 [R1+0xe40], R22 ;  /* 0x000e401601007387 */ /* 0x004fe20000100a00 */
[----:B------:R0:W-:Y:S03]  /*32c20*/  STL.64 [R1+0xe38], R20 ;  /* 0x000e381401007387 */ /* 0x0001e60000100a00 */
[----:B0-----:R-:W2:Y:S01]  /*32c30*/  LDL.LU R20, [R1+0x338] ;  /* 0x0003380001147983 */ /* 0x001ea20000300800 */
[----:B------:R-:W2:Y:S02]  /*32c40*/  LDL.LU R21, [R1+0x330] ;  /* 0x0003300001157983 */ /* 0x000ea40000300800 */
[----:B------:R-:W2:Y:S02]  /*32c50*/  LDL R22, [R1+0x48] ;  /* 0x0000480001167983 */ /* 0x000ea40000100800 */
[----:B------:R-:W2:Y:S02]  /*32c60*/  LDL R23, [R1+0x4c] ;  /* 0x00004c0001177983 */ /* 0x000ea40000100800 */
[----:B--2---:R-:W-:Y:S01]  /*32c70*/  STL.64 [R1+0xe78], R22 ;  /* 0x000e781601007387 */ /* 0x004fe20000100a00 */
[----:B------:R0:W-:Y:S03]  /*32c80*/  STL.64 [R1+0xe70], R20 ;  /* 0x000e701401007387 */ /* 0x0001e60000100a00 */
[----:B0-----:R-:W2:Y:S01]  /*32c90*/  LDL.LU R20, [R1+0x250] ;  /* 0x0002500001147983 */ /* 0x001ea20000300800 */
[----:B------:R-:W2:Y:S02]  /*32ca0*/  LDL.LU R21, [R1+0x254] ;  /* 0x0002540001157983 */ /* 0x000ea40000300800 */
[----:B------:R-:W2:Y:S02]  /*32cb0*/  LDL.LU R22, [R1+0x258] ;  /* 0x0002580001167983 */ /* 0x000ea40000300800 */
[----:B------:R-:W2:Y:S02]  /*32cc0*/  LDL.LU R23, [R1+0x25c] ;  /* 0x00025c0001177983 */ /* 0x000ea40000300800 */
[----:B------:R-:W-:-:S02]  /*32cd0*/  FMUL R0, R2, 1.4426950216293334961 ;  /* 0x3fb8aa3b02007820 */ /* 0x000fc40000400000 */
[----:B---3--:R-:W-:Y:S02]  /*32ce0*/  FADD R2, R13, -R25 ;  /* 0x800000190d027221 */ /* 0x008fe40000000000 */
[----:B------:R-:W-:Y:S02]  /*32cf0*/  FADD R11, R16, R11 ;  /* 0x0000000b100b7221 */ /* 0x000fe40000000000 */
[----:B------:R-:W-:Y:S02]  /*32d00*/  FADD R13, R17, R8 ;  /* 0x00000008110d7221 */ /* 0x000fe40000000000 */
[----:B--2---:R-:W-:Y:S01]  /*32d10*/  HMMA.16816.F32.BF16 R16, R4, R18, R20 ;  /* 0x000000120410723c */ /* 0x004fe20000041814 */
[----:B------:R-:W2:Y:S01]  /*32d20*/  LDL.LU.64 R22, [R1+0xe78] ;  /* 0x000e780001167983 */ /* 0x000ea20000300a00 */
[----:B------:R-:W3:Y:S11]  /*32d30*/  LDL.LU.64 R20, [R1+0xe70] ;  /* 0x000e700001147983 */ /* 0x000ef60000300a00 */
[----:B------:R-:W-:Y:S10]  /*32d40*/  @!UPT UIADD3 URZ, URZ, URZ, URZ ;  /* 0x0000003f3f3ff290 */ /* 0x000ff4000fffe03f */
[----:B------:R-:W-:Y:S01]  /*32d50*/  STL.64 [R1+0x5c0], R16 ;  /* 0x0005c01001007387 */ /* 0x000fe20000100a00 */
[----:B------:R0:W-:Y:S03]  /*32d60*/  STL.64 [R1+0x5c8], R18 ;  /* 0x0005c81201007387 */ /* 0x0001e60000100a00 */
[----:B0-----:R-:W2:Y:S01]  /*32d70*/  LDL.LU.64 R18, [R1+0xe68] ;  /* 0x000e680001127983 */ /* 0x001ea20000300a00 */
[----:B------:R-:W3:Y:S02]  /*32d80*/  LDL.LU R16, [R1+0xe60] ;  /* 0x000e600001107983 */ /* 0x000ee40000300800 */
[----:B------:R-:W3:Y:S01]  /*32d90*/  LDL.LU R17, [R1+0x30c] ;  /* 0x00030c0001117983 */ /* 0x000ee20000300800 */
[----:B--2---:R-:W-:Y:S01]  /*32da0*/  STL.64 [R1+0xe50], R18 ;  /* 0x000e501201007387 */ /* 0x004fe20000100a00 */
[----:B---3--:R0:W-:Y:S03]  /*32db0*/  STL.64 [R1+0xe48], R16 ;  /* 0x000e481001007387 */ /* 0x0081e60000100a00 */
[----:B0-----:R-:W2:Y:S01]  /*32dc0*/  LDL.LU R16, [R1+0x240] ;  /* 0x0002400001107983 */ /* 0x001ea20000300800 */
[----:B------:R-:W2:Y:S01]  /*32dd0*/  LDL.LU R17, [R1+0x244] ;  /* 0x0002440001117983 */ /* 0x000ea20000300800 */
[----:B------:R-:W-:Y:S01]  /*32de0*/  MOV R18, R26 ;  /* 0x0000001a00127202 */ /* 0x000fe20000000f00 */
[----:B------:R-:W-:-:S02]  /*32df0*/  IMAD.MOV.U32 R19, RZ, RZ, R27 ;  /* 0x000000ffff137224 */ /* 0x000fc400078e001b */
[----:B------:R-:W-:Y:S02]  /*32e00*/  FADD R3, R20, R3 ;  /* 0x0000000314037221 */ /* 0x000fe40000000000 */
[----:B------:R-:W-:Y:S02]  /*32e10*/  FADD R11, R21, R11 ;  /* 0x0000000b150b7221 */ /* 0x000fe40000000000 */
[----:B------:R-:W-:Y:S01]  /*32e20*/  FADD R10, R9, R10 ;  /* 0x0000000a090a7221 */ /* 0x000fe20000000000 */
[----:B------:R-:W3:Y:S01]  /*32e30*/  LDL.LU R26, [R1+0xe5c] ;  /* 0x000e5c00011a7983 */ /* 0x000ee20000300800 */
[----:B------:R-:W3:Y:S02]  /*32e40*/  LDL.LU R27, [R1+0xe58] ;  /* 0x000e5800011b7983 */ /* 0x000ee40000300800 */
[----:B----4-:R-:W-:Y:S02]  /*32e50*/  FADD R10, R12, R10 ;  /* 0x0000000a0c0a7221 */ /* 0x010fe40000000000 */
[----:B------:R-:W4:Y:S01]  /*32e60*/  LDL.LU R12, [R1+0x2c8] ;  /* 0x0002c800010c7983 */ /* 0x000f220000300800 */
[----:B--2---:R-:W-:Y:S03]  /*32e70*/  HMMA.16816.F32.BF16 R20, R4, R22, R16 ;  /* 0x000000160414723c */ /* 0x004fe60000041810 */
[----:B------:R-:W2:Y:S01]  /*32e80*/  LDL.LU.64 R18, [R1+0xe50] ;  /* 0x000e500001127983 */ /* 0x000ea20000300a00 */
[----:B------:R-:W2:Y:S11]  /*32e90*/  LDL.LU.64 R16, [R1+0xe48] ;  /* 0x000e480001107983 */ /* 0x000eb60000300a00 */
[----:B------:R-:W-:Y:S08]  /*32ea0*/  @!UPT UIADD3 URZ, URZ, URZ, URZ ;  /* 0x0000003f3f3ff290 */ /* 0x000ff0000fffe03f */
[----:B------:R-:W-:Y:S01]  /*32eb0*/  STL.64 [R1+0x5b0], R20 ;  /* 0x0005b01401007387 */ /* 0x000fe20000100a00 */
[----:B------:R0:W-:Y:S03]  /*32ec0*/  STL.64 [R1+0x5b8], R22 ;  /* 0x0005b81601007387 */ /* 0x0001e60000100a00 */
[----:B0-----:R-:W3:Y:S01]  /*32ed0*/  LDL.LU.64 R22, [R1+0xe40] ;  /* 0x000e400001167983 */ /* 0x001ee20000300a00 */
[----:B------:R-:W3:Y:S01]  /*32ee0*/  LDL.LU.64 R20, [R1+0xe38] ;  /* 0x000e380001147983 */ /* 0x000ee20000300a00 */
[----:B------:R0:W-:Y:S02]  /*32ef0*/  MUFU.EX2 R9, R0 ;  /* 0x0000000000097308 */ /* 0x0001e40000000800 */
[----:B0-----:R-:W-:-:S06]  /*32f00*/  FMUL R0, R2, 1.4426950216293334961 ;  /* 0x3fb8aa3b02007820 */ /* 0x001fcc0000400000 */
[----:B------:R-:W0:Y:S01]  /*32f10*/  MUFU.EX2 R8, R0 ;  /* 0x0000000000087308 */ /* 0x000e220000000800 */
[----:B------:R-:W-:Y:S02]  /*32f20*/  FADD R13, R28, R13 ;  /* 0x0000000d1c0d7221 */ /* 0x000fe40000000000 */
[----:B------:R-:W-:Y:S01]  /*32f30*/  FADD R3, R24, R3 ;  /* 0x0000000318037221 */ /* 0x000fe20000000000 */
[----:B------:R-:W4:Y:S01]  /*32f40*/  LDL.LU R28, [R1+0x2f4] ;  /* 0x0002f400011c7983 */ /* 0x000f220000300800 */
[----:B------:R-:W4:Y:S02]  /*32f50*/  LDL.LU R24, [R1+0x2e0] ;  /* 0x0002e00001187983 */ /* 0x000f240000300800 */
[----:B--2---:R-:W-:Y:S02]  /*32f60*/  FADD R11, R16, R11 ;  /* 0x0000000b100b7221 */ /* 0x004fe40000000000 */
[----:B---3--:R-:W-:-:S05]  /*32f70*/  FADD R10, R20, R10 ;  /* 0x0000000a140a7221 */ /* 0x008fca0000000000 */
[----:B------:R-:W-:Y:S01]  /*32f80*/  STL.64 [R1+0xe30], R10 ;  /* 0x000e300a01007387 */ /* 0x000fe20000100a00 */
[----:B0-----:R0:W-:Y:S03]  /*32f90*/  STL.64 [R1+0xe28], R8 ;  /* 0x000e280801007387 */ /* 0x0011e60000100a00 */
[----:B0-----:R-:W2:Y:S01]  /*32fa0*/  LDL.LU R8, [R1+0x230] ;  /* 0x0002300001087983 */ /* 0x001ea20000300800 */
[----:B------:R-:W2:Y:S02]  /*32fb0*/  LDL.LU R9, [R1+0x234] ;  /* 0x0002340001097983 */ /* 0x000ea40000300800 */
[----:B------:R-:W2:Y:S02]  /*32fc0*/  LDL.LU R10, [R1+0x238] ;  /* 0x00023800010a7983 */ /* 0x000ea40000300800 */
[----:B------:R-:W2:Y:S02]  /*32fd0*/  LDL.LU R11, [R1+0x23c] ;  /* 0x00023c00010b7983 */ /* 0x000ea40000300800 */
[----:B------:R-:W-:-:S04]  /*32fe0*/  FADD R2, R29, -R25 ;  /* 0x800000191d027221 */ /* 0x000fc80000000000 */
[----:B------:R-:W-:Y:S02]  /*32ff0*/  FMUL R0, R2, 1.4426950216293334961 ;  /* 0x3fb8aa3b02007820 */ /* 0x000fe40000400000 */
[----:B------:R-:W-:Y:S01]  /*33000*/  FADD R2, R21, -R25 ;  /* 0x8000001915027221 */ /* 0x000fe20000000000 */
[----:B------:R0:W-:Y:S01]  /*33010*/  STL [R1+0xd68], R25 ;  /* 0x000d681901007387 */ /* 0x0001e20000100800 */
[----:B------:R1:W3:Y:S03]  /*33020*/  MUFU.EX2 R16, R0 ;  /* 0x0000000000107308 */ /* 0x0002e60000000800 */
[----:B0-----:R-:W3:Y:S01]  /*33030*/  LDL.LU R25, [R1+0x2c0] ;  /* 0x0002c00001197983 */ /* 0x001ee20000300800 */
[----:B------:R-:W-:Y:S02]  /*33040*/  STL.64 [R1+0xe08], R26 ;  /* 0x000e081a01007387 */ /* 0x000fe40000100a00 */
[----:B----4-:R0:W-:Y:S02]  /*33050*/  STL [R1+0xe00], R24 ;  /* 0x000e001801007387 */ /* 0x0101e40000100800 */
[----:B------:R-:W-:Y:S01]  /*33060*/  FADD R13, R17, R13 ;  /* 0x0000000d110d7221 */ /* 0x000fe20000000000 */
[----:B0-----:R-:W4:Y:S01]  /*33070*/  LDL.LU R24, [R1+0x758] ;  /* 0x0007580001187983 */ /* 0x001f220000300800 */
[----:B------:R-:W3:Y:S02]  /*33080*/  LDL.64 R26, [R1+0x28] ;  /* 0x00002800011a7983 */ /* 0x000ee40000100a00 */
[----:B-1----:R-:W3:Y:S02]  /*33090*/  LDL.LU R0, [R1+0x2fc] ;  /* 0x0002fc0001007983 */ /* 0x002ee40000300800 */
[----:B------:R-:W3:Y:S01]  /*330a0*/  LDL.LU R29, [R1+0x75c] ;  /* 0x00075c00011d7983 */ /* 0x000ee20000300800 */
[----:B--2---:R-:W-:Y:S01]  /*330b0*/  HMMA.16816.F32.BF16 R20, R4, R22, R8 ;  /* 0x000000160414723c */ /* 0x004fe20000041808 */
[----:B------:R-:W2:Y:S01]  /*330c0*/  LDL.LU.64 R10, [R1+0xe30] ;  /* 0x000e3000010a7983 */ /* 0x000ea20000300a00 */
[----:B------:R-:W2:Y:S11]  /*330d0*/  LDL.LU.64 R8, [R1+0xe28] ;  /* 0x000e280001087983 */ /* 0x000eb60000300a00 */
[----:B------:R-:W-:Y:S10]  /*330e0*/  @!UPT UIADD3 URZ, URZ, URZ, URZ ;  /* 0x0000003f3f3ff290 */ /* 0x000ff4000fffe03f */
[----:B------:R-:W-:Y:S01]  /*330f0*/  STL.64 [R1+0x5a0], R20 ;  /* 0x0005a01401007387 */ /* 0x000fe20000100a00 */
[----:B------:R0:W-:Y:S03]  /*33100*/  STL.64 [R1+0x5a8], R22 ;  /* 0x0005a81601007387 */ /* 0x0001e60000100a00 */
[----:B0-----:R-:W4:Y:S01]  /*33110*/  LDL.LU.64 R22, [R1+0xe20] ;  /* 0x000e200001167983 */ /* 0x001f220000300a00 */
[----:B------:R-:W3:Y:S02]  /*33120*/  LDL.LU R17, [R1+0x2c4] ;  /* 0x0002c40001117983 */ /* 0x000ee40000300800 */
[----:B------:R-:W-:Y:S01]  /*33130*/  STL.64 [R1+0xe18], R18 ;  /* 0x000e181201007387 */ /* 0x000fe20000100a00 */
[----:B---3--:R0:W-:Y:S04]  /*33140*/  STL.64 [R1+0xe10], R16 ;  /* 0x000e101001007387 */ /* 0x0081e80000100a00 */
[----:B0-----:R-:W3:Y:S01]  /*33150*/  LDL.LU R16, [R1+0x220] ;  /* 0x0002200001107983 */ /* 0x001ee20000300800 */
[----:B------:R-:W3:Y:S02]  /*33160*/  LDL.LU R17, [R1+0x224] ;  /* 0x0002240001117983 */ /* 0x000ee40000300800 */
[----:B------:R-:W3:Y:S02]  /*33170*/  LDL.LU R18, [R1+0x228] ;  /* 0x0002280001127983 */ /* 0x000ee40000300800 */
[----:B------:R-:W3:Y:S02]  /*33180*/  LDL.LU R19, [R1+0x22c] ;  /* 0x00022c0001137983 */ /* 0x000ee40000300800 */
[----:B------:R-:W-:-:S02]  /*33190*/  FADD R3, R0, R3 ;  /* 0x0000000300037221 */ /* 0x000fc40000000000 */
[----:B------:R-:W-:Y:S01]  /*331a0*/  FMUL R0, R2, 1.4426950216293334961 ;  /* 0x3fb8aa3b02007820 */ /* 0x000fe20000400000 */
[----:B------:R-:W4:Y:S01]  /*331b0*/  LDL.LU R20, [R1+0x2d4] ;  /* 0x0002d40001147983 */ /* 0x000f220000300800 */
[----:B------:R-:W4:Y:S02]  /*331c0*/  LDL.LU R21, [R1+0x760] ;  /* 0x0007600001157983 */ /* 0x000f240000300800 */
[----:B--2---:R-:W-:Y:S02]  /*331d0*/  FADD R12, R12, R10 ;  /* 0x0000000a0c0c7221 */ /* 0x004fe40000000000 */
[----:B------:R-:W2:Y:S01]  /*331e0*/  LDL.LU R2, [R1+0x2ec] ;  /* 0x0002ec0001027983 */ /* 0x000ea20000300800 */
[----:B------:R0:W1:Y:S01]  /*331f0*/  MUFU.EX2 R10, R0 ;  /* 0x00000000000a7308 */ /* 0x0000620000000800 */
[----:B------:R-:W-:Y:S01]  /*33200*/  FADD R13, R25, R13 ;  /* 0x0000000d190d7221 */ /* 0x000fe20000000000 */
[----:B------:R-:W-:Y:S01]  /*33210*/  MOV R25, R27 ;  /* 0x0000001b00197202 */ /* 0x000fe20000000f00 */
[----:B0-----:R-:W2:Y:S01]  /*33220*/  LDL.LU R0, [R1+0x2d0] ;  /* 0x0002d00001007983 */ /* 0x001ea20000300800 */
[----:B---3--:R-:W-:Y:S11]  /*33230*/  HMMA.16816.F32.BF16 R16, R4, R26, R16 ;  /* 0x0000001a0410723c */ /* 0x008ff60000041810 */
[----:B------:R-:W-:Y:S11]  /*33240*/  @!UPT UIADD3 URZ, URZ, URZ, URZ ;  /* 0x0000003f3f3ff290 */ /* 0x000ff6000fffe03f */
[----:B------:R-:W-:Y:S01]  /*33250*/  @!UPT UIADD3 URZ, URZ, URZ, URZ ;  /* 0x0000003f3f3ff290 */ /* 0x000fe2000fffe03f */
[----:B------:R-:W-:Y:S01]  /*33260*/  STL.64 [R1+0x590], R16 ;  /* 0x0005901001007387 */ /* 0x000fe20000100a00 */
[----:B------:R0:W-:Y:S03]  /*33270*/  STL.64 [R1+0x598], R18 ;  /* 0x0005981201007387 */ /* 0x0001e60000100a00 */
[----:B0-----:R-:W3:Y:S01]  /*33280*/  LDL.LU.64 R18, [R1+0xe18] ;  /* 0x000e180001127983 */ /* 0x001ee20000300a00 */
[----:B------:R-:W3:Y:S02]  /*33290*/  LDL.LU.64 R16, [R1+0xe10] ;  /* 0x000e100001107983 */ /* 0x000ee40000300a00 */
[----:B------:R-:W3:Y:S02]  /*332a0*/  LDL.LU.64 R26, [R1+0xe08] ;  /* 0x000e0800011a7983 */ /* 0x000ee40000300a00 */
[----:B--2---:R-:W-:Y:S02]  /*332b0*/  FADD R11, R2, R11 ;  /* 0x0000000b020b7221 */ /* 0x004fe40000000000 */
[----:B----4-:R-:W-:-:S02]  /*332c0*/  FADD R2, R24, -R23 ;  /* 0x8000001718027221 */ /* 0x010fc40000000000 */
[----:B------:R-:W2:Y:S04]  /*332d0*/  LDL.LU R24, [R1+0xe00] ;  /* 0x000e000001187983 */ /* 0x000ea80000300800 */
[----:B---3--:R-:W-:Y:S01]  /*332e0*/  STL.64 [R1+0xdc8], R26 ;  /* 0x000dc81a01007387 */ /* 0x008fe20000100a00 */
[----:B------:R0:W-:Y:S03]  /*332f0*/  STL [R1+0xdc4], R25 ;  /* 0x000dc41901007387 */ /* 0x0001e60000100800 */
[----:B0-----:R-:W3:Y:S01]  /*33300*/  LDL.LU R25, [R1+0x2e8] ;  /* 0x0002e80001197983 */ /* 0x001ee20000300800 */
[----:B------:R-:W4:Y:S02]  /*33310*/  LDL.LU.64 R26, [R1+0x8] ;  /* 0x00000800011a7983 */ /* 0x000f240000300a00 */
[----:B---3--:R-:W-:Y:S01]  /*33320*/  FADD R11, R25, R11 ;  /* 0x0000000b190b7221 */ /* 0x008fe20000000000 */
[----:B----4-:R-:W-:Y:S01]  /*33330*/  STL.64 [R1+0xde8], R26 ;  /* 0x000de81a01007387 */ /* 0x010fe20000100a00 */
[----:B--2---:R0:W-:Y:S03]  /*33340*/  STL [R1+0xde0], R24 ;  /* 0x000de01801007387 */ /* 0x0041e60000100800 */
[----:B0-----:R-:W2:Y:S01]  /*33350*/  LDL.LU R24, [R1+0x2f8] ;  /* 0x0002f80001187983 */ /* 0x001ea20000300800 */
[----:B------:R-:W3:Y:S02]  /*33360*/  LDL R26, [R1+0x18] ;  /* 0x00001800011a7983 */ /* 0x000ee40000100800 */
[----:B------:R-:W3:Y:S02]  /*33370*/  LDL R27, [R1+0x1c] ;  /* 0x00001c00011b7983 */ /* 0x000ee40000100800 */
[----:B-1----:R-:W-:Y:S01]  /*33380*/  STL.64 [R1+0xdf8], R10 ;  /* 0x000df80a01007387 */ /* 0x002fe20000100a00 */
[----:B------:R0:W-:Y:S04]  /*33390*/  STL.64 [R1+0xdf0], R8 ;  /* 0x000df00801007387 */ /* 0x0001e80000100a00 */
[----:B0-----:R-:W3:Y:S01]  /*333a0*/  LDL.LU R8, [R1+0x210] ;  /* 0x0002100001087983 */ /* 0x001ee20000300800 */
[----:B------:R-:W3:Y:S02]  /*333b0*/  LDL.LU R9, [R1+0x214] ;  /* 0x0002140001097983 */ /* 0x000ee40000300800 */
[----:B------:R-:W3:Y:S02]  /*333c0*/  LDL.LU R10, [R1+0x218] ;  /* 0x00021800010a7983 */ /* 0x000ee40000300800 */
[----:B------:R-:W3:Y:S02]  /*333d0*/  LDL.LU R11, [R1+0x21c] ;  /* 0x00021c00010b7983 */ /* 0x000ee40000300800 */
[----:B--2---:R-:W-:-:S02]  /*333e0*/  FADD R3, R24, R3 ;  /* 0x0000000318037221 */ /* 0x004fc40000000000 */
[----:B---3--:R-:W-:Y:S01]  /*333f0*/  HMMA.16816.F32.BF16 R24, R4, R26, R8 ;  /* 0x0000001a0418723c */ /* 0x008fe20000041808 */
[----:B------:R-:W2:Y:S01]  /*33400*/  LDL.LU.64 R10, [R1+0xdf8] ;  /* 0x000df800010a7983 */ /* 0x000ea20000300a00 */
[----:B------:R-:W3:Y:S11]  /*33410*/  LDL.LU.64 R8, [R1+0xdf0] ;  /* 0x000df00001087983 */ /* 0x000ef60000300a00 */
[----:B------:R-:W-:Y:S10]  /*33420*/  @!UPT UIADD3 URZ, URZ, URZ, URZ ;  /* 0x0000003f3f3ff290 */ /* 0x000ff4000fffe03f */
[----:B------:R-:W-:Y:S01]  /*33430*/  STL.64 [R1+0x580], R24 ;  /* 0x0005801801007387 */ /* 0x000fe20000100a00 */
[----:B------:R0:W-:Y:S03]  /*33440*/  STL.64 [R1+0x588], R26 ;  /* 0x0005881a01007387 */ /* 0x0001e60000100a00 */
[----:B0-----:R-:W4:Y:S01]  /*33450*/  LDL.LU.64 R26, [R1+0xde8] ;  /* 0x000de800011a7983 */ /* 0x001f220000300a00 */
[----:B------:R-:W4:Y:S02]  /*33460*/  LDL.LU R24, [R1+0xde0] ;  /* 0x000de00001187983 */ /* 0x000f240000300800 */
[----:B------:R-:W-:Y:S01]  /*33470*/  FADD R17, R17, R13 ;  /* 0x0000000d11117221 */ /* 0x000fe20000000000 */
[----:B--2---:R-:W-:Y:S01]  /*33480*/  STL [R1+0xdd8], R10 ;  /* 0x000dd80a01007387 */ /* 0x004fe20000100800 */
[----:B---3--:R0:W-:Y:S03]  /*33490*/  STL.64 [R1+0xdd0], R8 ;  /* 0x000dd00801007387 */ /* 0x0081e60000100a00 */
[----:B0-----:R-:W2:Y:S01]  /*334a0*/  LDL.LU R8, [R1+0x200] ;  /* 0x0002000001087983 */ /* 0x001ea20000300800 */
[----:B------:R-:W2:Y:S02]  /*334b0*/  LDL.LU R9, [R1+0x204] ;  /* 0x0002040001097983 */ /* 0x000ea40000300800 */
[----:B------:R-:W2:Y:S02]  /*334c0*/  LDL.LU R10, [R1+0x208] ;  /* 0x00020800010a7983 */ /* 0x000ea40000300800 */
[----:B----4-:R-:W-:-:S02]  /*334d0*/  FADD R13, R24, R11 ;  /* 0x0000000b180d7221 */ /* 0x010fc40000000000 */
[----:B------:R-:W2:Y:S01]  /*334e0*/  LDL.LU R11, [R1+0x20c] ;  /* 0x00020c00010b7983 */ /* 0x000ea20000300800 */
[----:B------:R-:W-:-:S04]  /*334f0*/  FADD R12, R0, R12 ;  /* 0x0000000c000c7221 */ /* 0x000fc80000000000 */
[----:B------:R-:W-:Y:S02]  /*33500*/  FADD R20, R20, R12 ;  /* 0x0000000c14147221 */ /* 0x000fe40000000000 */
[----:B------:R-:W-:Y:S02]  /*33510*/  FADD R12, R21, -R23 ;  /* 0x80000017150c7221 */ /* 0x000fe40000000000 */
[----:B-----5:R-:W-:Y:S02]  /*33520*/  FADD R21, R15, R17 ;  /* 0x000000110f157221 */ /* 0x020fe40000000000 */
[----:B------:R-:W3:Y:S01]  /*33530*/  LDL.LU R15, [R1+0xddc] ;  /* 0x000ddc00010f7983 */ /* 0x000ee20000300800 */
[----:B------:R-:W-:Y:S02]  /*33540*/  FADD R0, R29, -R23 ;  /* 0x800000171d007221 */ /* 0x000fe40000000000 */
[----:B------:R-:W-:Y:S02]  /*33550*/  FADD R3, R28, R3 ;  /* 0x000000031c037221 */ /* 0x000fe40000000000 */
[----:B------:R-:W-:Y:S01]  /*33560*/  IMAD.MOV.U32 R28, RZ, RZ, R26 ;  /* 0x000000ffff1c7224 */ /* 0x000fe200078e001a */
[----:B------:R-:W-:Y:S01]  /*33570*/  MOV R29, R27 ;  /* 0x0000001b001d7202 */ /* 0x000fe20000000f00 */
[----:B--2---:R-:W-:Y:S11]  /*33580*/  HMMA.16816.F32.BF16 R8, R4, R26, R8 ;  /* 0x0000001a0408723c */ /* 0x004ff60000041808 */
[----:B------:R-:W-:Y:S11]  /*33590*/  @!UPT UIADD3 URZ, URZ, URZ, URZ ;  /* 0x0000003f3f3ff290 */ /* 0x000ff6000fffe03f */
[----:B------:R-:W-:Y:S01]  /*335a0*/  @!UPT UIADD3 URZ, URZ, URZ, URZ ;  /* 0x0000003f3f3ff290 */ /* 0x000fe2000fffe03f */
[----:B------:R-:W-:Y:S01]  /*335b0*/  STL.64 [R1+0x560], R8 ;  /* 0x0005600801007387 */ /* 0x000fe20000100a00 */
[----:B------:R0:W-:Y:S03]  /*335c0*/  STL.64 [R1+0x568], R10 ;  /* 0x0005680a01007387 */ /* 0x0001e60000100a00 */
[----:B0-----:R-:W2:Y:S01]  /*335d0*/  LDL.LU R10, [R1+0xdd8] ;  /* 0x000dd800010a7983 */ /* 0x001ea20000300800 */
[----:B------:R-:W4:Y:S02]  /*335e0*/  LDL.LU.64 R8, [R1+0xdd0] ;  /* 0x000dd00001087983 */ /* 0x000f240000300a00 */
[----:B------:R-:W5:Y:S02]  /*335f0*/  LDL.LU.64 R26, [R1+0xdc8] ;  /* 0x000dc800011a7983 */ /* 0x000f640000300a00 */
[----:B------:R-:W2:Y:S02]  /*33600*/  LDL.LU R25, [R1+0xdc4] ;  /* 0x000dc40001197983 */ /* 0x000ea40000300800 */
[----:B-----5:R-:W-:-:S02]  /*33610*/  FADD R11, R26, R3 ;  /* 0x000000031a0b7221 */ /* 0x020fc40000000000 */
[----:B------:R-:W-:Y:S01]  /*33620*/  FMUL R3, R12, 1.4426950216293334961 ;  /* 0x3fb8aa3b0c037820 */ /* 0x000fe20000400000 */
[----:B------:R-:W5:Y:S01]  /*33630*/  LDL.LU R26, [R1+0xdc0] ;  /* 0x000dc000011a7983 */ /* 0x000f620000300800 */
[----:B------:R-:W2:Y:S02]  /*33640*/  LDL.LU R12, [R1+0x44] ;  /* 0x00004400010c7983 */ /* 0x000ea40000300800 */
[----:B------:R-:W-:Y:S02]  /*33650*/  FADD R17, R27, R13 ;  /* 0x0000000d1b117221 */ /* 0x000fe40000000000 */
[----:B------:R-:W5:Y:S01]  /*33660*/  LDL.LU R27, [R1+0xdbc] ;  /* 0x000dbc00011b7983 */ /* 0x000f620000300800 */
[----:B------:R-:W2:Y:S02]  /*33670*/  LDL.LU R13, [R1+0x768] ;  /* 0x00076800010d7983 */ /* 0x000ea40000300800 */
[----:B------:R-:W-:Y:S02]  /*33680*/  STL.64 [R1+0xda8], R18 ;  /* 0x000da81201007387 */ /* 0x000fe40000100a00 */
[----:B------:R0:W-:Y:S02]  /*33690*/  STL.64 [R1+0xda0], R16 ;  /* 0x000da01001007387 */ /* 0x0001e40000100a00 */
[----:B------:R-:W-:Y:S01]  /*336a0*/  FADD R24, R14, R20 ;  /* 0x000000140e187221 */ /* 0x000fe20000000000 */
[----:B0-----:R-:W4:Y:S01]  /*336b0*/  LDL.LU R16, [R1+0x1f0] ;  /* 0x0001f00001107983 */ /* 0x001f220000300800 */
[----:B------:R-:W4:Y:S02]  /*336c0*/  LDL.LU R17, [R1+0x1f4] ;  /* 0x0001f40001117983 */ /* 0x000f240000300800 */
[----:B------:R-:W4:Y:S02]  /*336d0*/  LDL.LU R18, [R1+0x1f8] ;  /* 0x0001f80001127983 */ /* 0x000f240000300800 */
[----:B------:R-:W4:Y:S01]  /*336e0*/  LDL.LU R19, [R1+0x1fc] ;  /* 0x0001fc0001137983 */ /* 0x000f220000300800 */
[----:B------:R-:W4:Y:S04]  /*336f0*/  LDL.LU R14, [R1+0xdb8] ;  /* 0x000db800010e7983 */ /* 0x000f280000300800 */
[----:B-----5:R-:W-:Y:S01]  /*33700*/  STL.64 [R1+0xd88], R26 ;  /* 0x000d881a01007387 */ /* 0x020fe20000100a00 */
[----:B--2---:R3:W-:Y:S02]  /*33710*/  STL.64 [R1+0xd80], R24 ;  /* 0x000d801801007387 */ /* 0x0047e40000100a00 */
[----:B---3--:R-:W-:-:S02]  /*33720*/  IMAD.MOV.U32 R24, RZ, RZ, R15 ;  /* 0x000000ffff187224 */ /* 0x008fc400078e000f */
[----:B------:R-:W4:Y:S01]  /*33730*/  LDL.LU R15, [R1+0xdb4] ;  /* 0x000db400010f7983 */ /* 0x000f220000300800 */
[----:B------:R-:W2:Y:S02]  /*33740*/  LDL.LU R25, [R1+0x1e4] ;  /* 0x0001e40001197983 */ /* 0x000ea40000300800 */
[----:B------:R-:W2:Y:S02]  /*33750*/  LDL.LU R26, [R1+0x1e8] ;  /* 0x0001e800011a7983 */ /* 0x000ea40000300800 */
[----:B------:R-:W2:Y:S02]  /*33760*/  LDL.LU R27, [R1+0x1ec] ;  /* 0x0001ec00011b7983 */ /* 0x000ea40000300800 */
[----:B------:R-:W-:Y:S02]  /*33770*/  FADD R20, R13, -R23 ;  /* 0x800000170d147221 */ /* 0x000fe40000000000 */
[----:B------:R-:W3:Y:S01]  /*33780*/  LDL.LU R23, [R1+0xdb0] ;  /* 0x000db00001177983 */ /* 0x000ee20000300800 */
[----:B----4-:R-:W-:Y:S11]  /*33790*/  HMMA.16816.F32.BF16 R16, R4, R14, R16 ;  /* 0x0000000e0410723c */ /* 0x010ff60000041810 */
[----:B------:R-:W-:Y:S11]  /*337a0*/  @!UPT UIADD3 URZ, URZ, URZ, URZ ;  /* 0x0000003f3f3ff290 */ /* 0x000ff6000fffe03f */
[----:B------:R-:W-:Y:S01]  /*337b0*/  @!UPT UIADD3 URZ, URZ, URZ, URZ ;  /* 0x0000003f3f3ff290 */ /* 0x000fe2000fffe03f */
[----:B------:R-:W-:Y:S01]  /*337c0*/  STL.64 [R1+0x530], R16 ;  /* 0x0005301001007387 */ /* 0x000fe20000100a00 */
[----:B------:R0:W-:Y:S03]  /*337d0*/  STL.64 [R1+0x538], R18 ;  /* 0x0005381201007387 */ /* 0x0001e60000100a00 */
[----:B0-----:R-:W4:Y:S01]  /*337e0*/  LDL.LU.64 R18, [R1+0xda8] ;  /* 0x000da80001127983 */ /* 0x001f220000300a00 */
[----:B------:R-:W4:Y:S01]  /*337f0*/  LDL.LU.64 R16, [R1+0xda0] ;  /* 0x000da00001107983 */ /* 0x000f220000300a00 */
[----:B------:R4:W-:Y:S01]  /*33800*/  MUFU.EX2 R13, R3 ;  /* 0x00000003000d7308 */ /* 0x0009e20000000800 */
[----:B------:R-:W-:Y:S02]  /*33810*/  FADD R12, R12, R11 ;  /* 0x0000000b0c0c7221 */ /* 0x000fe40000000000 */
[----:B------:R-:W-:Y:S02]  /*33820*/  FMUL R11, R20, 1.4426950216293334961 ;  /* 0x3fb8aa3b140b7820 */ /* 0x000fe40000400000 */
[----:B----4-:R-:W-:-:S02]  /*33830*/  FADD R3, R18, R17 ;  /* 0x0000001112037221 */ /* 0x010fc40000000000 */
[----:B------:R-:W2:Y:S01]  /*33840*/  LDL.LU R18, [R1+0xd98] ;  /* 0x000d980001127983 */ /* 0x000ea20000300800 */
[----:B------:R-:W4:Y:S02]  /*33850*/  LDL.LU R17, [R1+0x40] ;  /* 0x0000400001117983 */ /* 0x000f240000300800 */
[----:B------:R-:W5:Y:S02]  /*33860*/  LDL.LU R20, [R1+0x2d8] ;  /* 0x0002d80001147983 */ /* 0x000f640000300800 */
[----:B------:R-:W-:Y:S02]  /*33870*/  FADD R12, R19, R12 ;  /* 0x0000000c130c7221 */ /* 0x000fe40000000000 */
[----:B------:R-:W2:Y:S02]  /*33880*/  LDL.LU R19, [R1+0xd94] ;  /* 0x000d940001137983 */ /* 0x000ea40000300800 */
[----:B--2---:R-:W-:Y:S01]  /*33890*/  HMMA.16816.F32.BF16 R24, R4, R18, R24 ;  /* 0x000000120418723c */ /* 0x004fe20000041818 */
[----:B-----5:R-:W-:-:S02]  /*338a0*/  FADD R20, R20, R21 ;  /* 0x0000001514147221 */ /* 0x020fc40000000000 */
[----:B----4-:R-:W-:Y:S02]  /*338b0*/  FADD R21, R17, R3 ;  /* 0x0000000311157221 */ /* 0x010fe40000000000 */
[----:B------:R-:W-:Y:S02]  /*338c0*/  FADD R3, R22, R12 ;  /* 0x0000000c16037221 */ /* 0x000fe40000000000 */
[----:B------:R-:W2:Y:S11]  /*338d0*/  LDL.LU R22, [R1+0xd90] ;  /* 0x000d900001167983 */ /* 0x000eb60000300800 */
[----:B------:R-:W-:Y:S05]  /*338e0*/  @!UPT UIADD3 URZ, URZ, URZ, URZ ;  /* 0x0000003f3f3ff290 */ /* 0x000fea000fffe03f */
[----:B------:R-:W-:Y:S01]  /*338f0*/  STL.64 [R1+0x4f0], R24 ;  /* 0x0004f01801007387 */ /* 0x000fe20000100a00 */
[----:B------:R0:W-:Y:S03]  /*33900*/  STL.64 [R1+0x4f8], R26 ;  /* 0x0004f81a01007387 */ /* 0x0001e60000100a00 */
[----:B0-----:R-:W4:Y:S01]  /*33910*/  LDL.LU.64 R26, [R1+0xd88] ;  /* 0x000d8800011a7983 */ /* 0x001f220000300a00 */
[----:B------:R-:W5:Y:S02]  /*33920*/  LDL.LU.64 R24, [R1+0xd80] ;  /* 0x000d800001187983 */ /* 0x000f640000300a00 */
[----:B------:R-:W-:-:S06]  /*33930*/  FMUL R2, R2, 1.4426950216293334961 ;  /* 0x3fb8aa3b02027820 */ /* 0x000fcc0000400000 */
[----:B------:R-:W0:Y:S02]  /*33940*/  MUFU.EX2 R2, R2 ;  /* 0x0000000200027308 */ /* 0x000e240000000800 */
[----:B0-----:R-:W-:Y:S01]  /*33950*/  FADD R12, R2, R20 ;  /* 0x00000014020c7221 */ /* 0x001fe20000000000 */
[----:B----4-:R-:W-:Y:S01]  /*33960*/  STL.64 [R1+0xd70], R26 ;  /* 0x000d701a01007387 */ /* 0x010fe20000100a00 */
[----:B-----5:R-:W-:Y:S02]  /*33970*/  FADD R17, R9, R24 ;  /* 0x0000001809117221 */ /* 0x020fe40000000000 */
[----:B------:R0:W-:Y:S02]  /*33980*/  STL [R1+0xd6c], R25 ;  /* 0x000d6c1901007387 */ /* 0x0001e40000100800 */
[----:B------:R-:W4:Y:S01]  /*33990*/  LDL.LU R24, [R1+0x1d0] ;  /* 0x0001d00001187983 */ /* 0x000f220000300800 */
[----:B0-----:R-:W4:Y:S01]  /*339a0*/  LDL.LU R25, [R1+0x1d4] ;  /* 0x0001d40001197983 */ /* 0x001f220000300800 */
[----:B--2---:R-:W-:-:S02]  /*339b0*/  MOV R26, R22 ;  /* 0x00000016001a7202 */ /* 0x004fc40000000f00 */
[----:B------:R-:W4:Y:S02]  /*339c0*/  LDL.LU R22, [R1+0xd7c] ;  /* 0x000d7c0001167983 */ /* 0x000f240000300800 */
[----:B------:R-:W4:Y:S01]  /*339d0*/  LDL.LU R27, [R1+0x1dc] ;  /* 0x0001dc00011b7983 */ /* 0x000f220000300800 */
[----:B------:R-:W2:Y:S01]  /*339e0*/  LDL.LU R20, [R1+0x4] ;  /* 0x0000040001147983 */ /* 0x000ea20000300800 */
[----:B---3--:R-:W-:Y:S02]  /*339f0*/  FADD R21, R23, R21 ;  /* 0x0000001517157221 */ /* 0x008fe40000000000 */
[----:B------:R-:W4:Y:S02]  /*33a00*/  LDL.LU R23, [R1+0xd78] ;  /* 0x000d780001177983 */ /* 0x000f240000300800 */
[----:B------:R-:W-:-:S06]  /*33a10*/  FMUL R0, R0, 1.4426950216293334961 ;  /* 0x3fb8aa3b00007820 */ /* 0x000fcc0000400000 */
[----:B------:R-:W0:Y:S08]  /*33a20*/  MUFU.EX2 R0, R0 ;  /* 0x0000000000007308 */ /* 0x000e300000000800 */
[----:B------:R-:W1:Y:S01]  /*33a30*/  MUFU.EX2 R11, R11 ;  /* 0x0000000b000b7308 */ /* 0x000e620000000800 */
[----:B--2---:R-:W-:Y:S02]  /*33a40*/  FADD R3, R20, R3 ;  /* 0x0000000314037221 */ /* 0x004fe40000000000 */
[----:B0-----:R-:W-:-:S02]  /*33a50*/  FADD R20, R0, R12 ;  /* 0x0000000c00147221 */ /* 0x001fc40000000000 */
[----:B------:R-:W2:Y:S01]  /*33a60*/  LDL.LU R12, [R1+0x14] ;  /* 0x00001400010c7983 */ /* 0x000ea20000300800 */
[----:B----4-:R-:W-:Y:S01]  /*33a70*/  HMMA.16816.F32.BF16 R24, R4, R22, R24 ;  /* 0x000000160418723c */ /* 0x010fe20000041818 */
[----:B------:R-:W-:Y:S02]  /*33a80*/  FADD R20, R13, R20 ;  /* 0x000000140d147221 */ /* 0x000fe40000000000 */
[C---:B------:R-:W-:Y:S01]  /*33a90*/  FADD R17, R8.reuse, R17 ;  /* 0x0000001108117221 */ /* 0x040fe20000000000 */
[----:B------:R-:W-:Y:S01]  /*33aa0*/  F2FP.BF16.PACK_AB R8, R8, R9 ;  /* 0x000000090808723e */ /* 0x000fe200000010ff */
[----:B------:R-:W-:Y:S02]  /*33ab0*/  F2FP.BF16.PACK_AB R9, R0, R2 ;  /* 0x000000020009723e */ /* 0x000fe400000010ff */
[----:B-1----:R-:W-:Y:S11]  /*33ac0*/  FADD R0, R11, R20 ;  /* 0x000000140b007221 */ /* 0x002ff60000000000 */
[----:B------:R-:W-:Y:S05]  /*33ad0*/  @!UPT UIADD3 URZ, URZ, URZ, URZ ;  /* 0x0000003f3f3ff290 */ /* 0x000fea000fffe03f */
[----:B------:R-:W-:Y:S01]  /*33ae0*/  STL.64 [R1+0x4c0], R24 ;  /* 0x0004c01801007387 */ /* 0x000fe20000100a00 */
[----:B------:R0:W-:Y:S03]  /*33af0*/  STL.64 [R1+0x4c8], R26 ;  /* 0x0004c81a01007387 */ /* 0x0001e60000100a00 */
[----:B0-----:R-:W3:Y:S01]  /*33b00*/  LDL.LU.64 R26, [R1+0xd70] ;  /* 0x000d7000011a7983 */ /* 0x001ee20000300a00 */
[----:B------:R-:W4:Y:S02]  /*33b10*/  LDL.LU R25, [R1+0xd6c] ;  /* 0x000d6c0001197983 */ /* 0x000f240000300800 */
[----:B------:R0:W-:Y:S02]  /*33b20*/  STL.64 [R1+0xc60], R22 ;  /* 0x000c601601007387 */ /* 0x0001e40000100a00 */
[----:B------:R-:W3:Y:S02]  /*33b30*/  LDL.LU R20, [R1+0x1c0] ;  /* 0x0001c00001147983 */ /* 0x000ee40000300800 */
[----:B--2---:R-:W-:-:S02]  /*33b40*/  FADD R12, R12, R21 ;  /* 0x000000150c0c7221 */ /* 0x004fc40000000000 */
[----:B------:R-:W3:Y:S01]  /*33b50*/  LDL.LU R21, [R1+0x1c4] ;  /* 0x0001c40001157983 */ /* 0x000ee20000300800 */
[----:B0-----:R-:W3:Y:S02]  /*33b60*/  LDL.LU R22, [R1+0x1c8] ;  /* 0x0001c80001167983 */ /* 0x001ee40000300800 */
[----:B------:R-:W3:Y:S02]  /*33b70*/  LDL.LU R23, [R1+0x1cc] ;  /* 0x0001cc0001177983 */ /* 0x000ee40000300800 */
[----:B------:R0:W-:Y:S01]  /*33b80*/  STL.64 [R1+0xc68], R18 ;  /* 0x000c681201007387 */ /* 0x0001e20000100a00 */
[----:B---3--:R-:W-:Y:S01]  /*33b90*/  HMMA.16816.F32.BF16 R4, R4, R26, R20 ;  /* 0x0000001a0404723c */ /* 0x008fe20000041814 */
[----:B------:R-:W2:Y:S11]  /*33ba0*/  LDL.LU R22, [R1+0x18] ;  /* 0x0000180001167983 */ /* 0x000eb60000300800 */
[----:B------:R-:W-:Y:S11]  /*33bb0*/  @!UPT UIADD3 URZ, URZ, URZ, URZ ;  /* 0x0000003f3f3ff290 */ /* 0x000ff6000fffe03f */
[----:B------:R-:W-:Y:S01]  /*33bc0*/  STL.64 [R1+0x480], R4 ;  /* 0x0004800401007387 */ /* 0x000fe20000100a00 */
[----:B------:R-:W-:Y:S02]  /*33bd0*/  STL.64 [R1+0x488], R6 ;  /* 0x0004880601007387 */ /* 0x000fe40000100a00 */
[----:B------:R-:W2:Y:S02]  /*33be0*/  LDL.LU R23, [R1+0x1c] ;  /* 0x00001c0001177983 */ /* 0x000ea40000300800 */
[----:B------:R-:W-:-:S04]  /*33bf0*/  FADD R17, R16, R17 ;  /* 0x0000001110117221 */ /* 0x000fc80000000000 */
[C---:B------:R-:W-:Y:S01]  /*33c00*/  FADD R2, R10.reuse, R17 ;  /* 0x000000110a027221 */ /* 0x040fe20000000000 */
[----:B------:R-:W-:Y:S01]  /*33c10*/  F2FP.BF16.PACK_AB R10, R10, R16 ;  /* 0x000000100a0a723e */ /* 0x000fe200000010ff */
[----:B--2---:R1:W-:Y:S01]  /*33c20*/  STL.64 [R1+0xc70], R22 ;  /* 0x000c701601007387 */ /* 0x0043e20000100a00 */
[----:B------:R-:W2:Y:S02]  /*33c30*/  LDL.LU R16, [R1+0x110] ;  /* 0x0001100001107983 */ /* 0x000ea40000300800 */
[----:B------:R-:W2:Y:S02]  /*33c40*/  LDL.LU R17, [R1+0x114] ;  /* 0x0001140001117983 */ /* 0x000ea40000300800 */
[----:B0-----:R-:W3:Y:S01]  /*33c50*/  LDL.LU R18, [R1+0x118] ;  /* 0x0001180001127983 */ /* 0x001ee20000300800 */
[----:B------:R-:W3:Y:S04]  /*33c60*/  LDL.LU R19, [R1+0x11c] ;  /* 0x00011c0001137983 */ /* 0x000ee80000300800 */
[----:B---3--:R-:W-:Y:S01]  /*33c70*/  STL.64 [R1+0xc80], R18 ;  /* 0x000c801201007387 */ /* 0x008fe20000100a00 */
[----:B--2---:R-:W-:Y:S02]  /*33c80*/  STL.64 [R1+0xc78], R16 ;  /* 0x000c781001007387 */ /* 0x004fe40000100a00 */
[----:B-1----:R-:W2:Y:S02]  /*33c90*/  LDL.LU R22, [R1+0x28] ;  /* 0x0000280001167983 */ /* 0x002ea40000300800 */
[----:B----4-:R-:W-:-:S02]  /*33ca0*/  IMAD.MOV.U32 R23, RZ, RZ, R25 ;  /* 0x000000ffff177224 */ /* 0x010fc400078e0019 */
[----:B------:R-:W3:Y:S04]  /*33cb0*/  LDL.LU R25, [R1+0xd68] ;  /* 0x000d680001197983 */ /* 0x000ee80000300800 */
[----:B--2---:R0:W-:Y:S04]  /*33cc0*/  STL.64 [R1+0xc88], R22 ;  /* 0x000c881601007387 */ /* 0x0041e80000100a00 */
[----:B0-----:R-:W2:Y:S01]  /*33cd0*/  LDL.LU R22, [R1+0x38] ;  /* 0x0000380001167983 */ /* 0x001ea20000300800 */
[----:B------:R-:W2:Y:S03]  /*33ce0*/  LDL.LU R23, [R1+0x3c] ;  /* 0x00003c0001177983 */ /* 0x000ea60000300800 */
[----:B--2---:R0:W-:Y:S01]  /*33cf0*/  STL.64 [R1+0xca0], R22 ;  /* 0x000ca01601007387 */ /* 0x0041e20000100a00 */
[----:B------:R-:W2:Y:S02]  /*33d00*/  LDL.LU R16, [R1+0x120] ;  /* 0x0001200001107983 */ /* 0x000ea40000300800 */
[----:B------:R-:W2:Y:S02]  /*33d10*/  LDL.LU R17, [R1+0x124] ;  /* 0x0001240001117983 */ /* 0x000ea40000300800 */
[----:B------:R-:W4:Y:S01]  /*33d20*/  LDL.LU R18, [R1+0x128] ;  /* 0x0001280001127983 */ /* 0x000f220000300800 */
[----:B------:R-:W4:Y:S04]  /*33d30*/  LDL.LU R19, [R1+0x12c] ;  /* 0x00012c0001137983 */ /* 0x000f280000300800 */
[----:B0-----:R-:W5:Y:S01]  /*33d40*/  LDL.LU R22, [R1+0x48] ;  /* 0x0000480001167983 */ /* 0x001f620000300800 */
[----:B------:R-:W5:Y:S03]  /*33d50*/  LDL.LU R23, [R1+0x4c] ;  /* 0x00004c0001177983 */ /* 0x000f660000300800 */
        /* <DEDUP_REMOVED lines=69> */
[----:B------:R-:W-:Y:S04]  /*341b0*/  SHFL.BFLY PT, R6, R0, 0x2, 0x1f ;  /* 0x0c401f0000067f89 */ /* 0x000fe800000e0000 */
[----:B------:R-:W0:Y:S04]  /*341c0*/  SHFL.BFLY PT, R7, R12, 0x2, 0x1f ;  /* 0x0c401f000c077f89 */ /* 0x000e2800000e0000 */
[----:B------:R-:W-:Y:S04]  /*341d0*/  SHFL.BFLY PT, R4, R3, 0x2, 0x1f ;  /* 0x0c401f0003047f89 */ /* 0x000fe800000e0000 */
[----:B----4-:R-:W-:Y:S01]  /*341e0*/  STL.64 [R1+0xd58], R18 ;  /* 0x000d581201007387 */ /* 0x010fe20000100a00 */
[----:B--2---:R1:W-:Y:S03]  /*341f0*/  STL.64 [R1+0xd50], R16 ;  /* 0x000d501001007387 */ /* 0x0043e60000100a00 */
[----:B-1----:R-:W5:Y:S01]  /*34200*/  LDL.LU R16, [R1+0x1b0] ;  /* 0x0001b00001107983 */ /* 0x002f620000300800 */
[----:B------:R-:W5:Y:S02]  /*34210*/  LDL.LU R17, [R1+0x1b4] ;  /* 0x0001b40001117983 */ /* 0x000f640000300800 */
[----:B------:R-:W5:Y:S02]  /*34220*/  LDL.LU R18, [R1+0x1b8] ;  /* 0x0001b80001127983 */ /* 0x000f640000300800 */
[----:B------:R-:W5:Y:S01]  /*34230*/  LDL.LU R19, [R1+0x1bc] ;  /* 0x0001bc0001137983 */ /* 0x000f620000300800 */
[----:B------:R-:W-:Y:S01]  /*34240*/  STL.64 [R1+0xc38], R26 ;  /* 0x000c381a01007387 */ /* 0x000fe20000100a00 */
[----:B---3--:R1:W-:Y:S02]  /*34250*/  STL [R1+0xc30], R25 ;  /* 0x000c301901007387 */ /* 0x0083e40000100800 */
[----:B------:R-:W2:Y:S01]  /*34260*/  LDL.LU R24, [R1+0xf0] ;  /* 0x0000f00001187983 */ /* 0x000ea20000300800 */
[----:B-1----:R-:W2:Y:S01]  /*34270*/  LDL.LU R25, [R1+0xf4] ;  /* 0x0000f40001197983 */ /* 0x002ea20000300800 */
[----:B------:R-:W3:Y:S02]  /*34280*/  LDL.LU R26, [R1+0xf8] ;  /* 0x0000f800011a7983 */ /* 0x000ee40000300800 */
[----:B------:R-:W3:Y:S01]  /*34290*/  LDL.LU R27, [R1+0xfc] ;  /* 0x0000fc00011b7983 */ /* 0x000ee20000300800 */
[----:B------:R-:W1:Y:S01]  /*342a0*/  SHFL.BFLY PT, R5, R2, 0x2, 0x1f ;  /* 0x0c401f0002057f89 */ /* 0x000e6200000e0000 */
[----:B------:R-:W-:-:S07]  /*342b0*/  F2FP.BF16.PACK_AB R11, R11, R13 ;  /* 0x0000000d0b0b723e */ /* 0x000fce00000010ff */
[C---:B-----5:R-:W-:Y:S01]  /*342c0*/  HMMA.16816.F32.BF16 R20, R8.reuse, R22, R16 ;  /* 0x000000160814723c */ /* 0x060fe20000041810 */
[----:B---3--:R3:W-:Y:S01]  /*342d0*/  STL.64 [R1+0xc48], R26 ;  /* 0x000c481a01007387 */ /* 0x0087e20000100a00 */
[----:B--2---:R-:W-:Y:S01]  /*342e0*/  STL.64 [R1+0xc40], R24 ;  /* 0x000c401801007387 */ /* 0x004fe20000100a00 */
[----:B---3--:R-:W-:Y:S01]  /*342f0*/  MOV R26, R28 ;  /* 0x0000001c001a7202 */ /* 0x008fe20000000f00 */
[----:B------:R-:W-:Y:S01]  /*34300*/  IMAD.MOV.U32 R27, RZ, RZ, R29 ;  /* 0x000000ffff1b7224 */ /* 0x000fe200078e001d */
[----:B------:R-:W2:Y:S01]  /*34310*/  LDL.LU R28, [R1+0xd64] ;  /* 0x000d6400011c7983 */ /* 0x000ea20000300800 */
[----:B------:R-:W3:Y:S02]  /*34320*/  LDL.LU R29, [R1+0xd60] ;  /* 0x000d6000011d7983 */ /* 0x000ee40000300800 */
[----:B0-----:R-:W-:Y:S02]  /*34330*/  STL.64 [R1+0xc58], R6 ;  /* 0x000c580601007387 */ /* 0x001fe40000100a00 */
[----:B-1----:R0:W-:Y:S02]  /*34340*/  STL.64 [R1+0xc50], R4 ;  /* 0x000c500401007387 */ /* 0x0021e40000100a00 */
[----:B0-----:R-:W4:Y:S01]  /*34350*/  LDL.LU R4, [R1+0x100] ;  /* 0x0001000001047983 */ /* 0x001f220000300800 */
[----:B------:R-:W4:Y:S02]  /*34360*/  LDL.LU R5, [R1+0x104] ;  /* 0x0001040001057983 */ /* 0x000f240000300800 */
[----:B------:R-:W4:Y:S02]  /*34370*/  LDL.LU R6, [R1+0x108] ;  /* 0x0001080001067983 */ /* 0x000f240000300800 */
[----:B------:R-:W4:Y:S01]  /*34380*/  LDL.LU R7, [R1+0x10c] ;  /* 0x00010c0001077983 */ /* 0x000f220000300800 */
[----:B------:R-:W5:Y:S01]  /*34390*/  LDL.LU.64 R18, [R1+0xd58] ;  /* 0x000d580001127983 */ /* 0x000f620000300a00 */
[----:B------:R-:W5:Y:S04]  /*343a0*/  LDL.LU.64 R16, [R1+0xd50] ;  /* 0x000d500001107983 */ /* 0x000f680000300a00 */
[----:B------:R-:W-:Y:S02]  /*343b0*/  STL.64 [R1+0x430], R20 ;  /* 0x0004301401007387 */ /* 0x000fe40000100a00 */
[----:B------:R0:W-:Y:S02]  /*343c0*/  STL.64 [R1+0x438], R22 ;  /* 0x0004381601007387 */ /* 0x0001e40000100a00 */
[----:B0-----:R-:W5:Y:S02]  /*343d0*/  LDL.LU.64 R22, [R1+0xd48] ;  /* 0x000d480001167983 */ /* 0x001f640000300a00 */
[C---:B-----5:R-:W-:Y:S02]  /*343e0*/  HMMA.16816.F32.BF16 R20, R8.reuse, R22, R16 ;  /* 0x000000160814723c */ /* 0x060fe40000041810 */
[----:B------:R-:W5:Y:S01]  /*343f0*/  LDL.LU.64 R18, [R1+0xd40] ;  /* 0x000d400001127983 */ /* 0x000f620000300a00 */
[----:B------:R-:W5:Y:S11]  /*34400*/  LDL.LU.64 R16, [R1+0xd38] ;  /* 0x000d380001107983 */ /* 0x000f760000300a00 */
[----:B------:R-:W-:Y:S09]  /*34410*/  @!UPT UIADD3 URZ, URZ, URZ, URZ ;  /* 0x0000003f3f3ff290 */ /* 0x000ff2000fffe03f */
[----:B------:R-:W-:Y:S01]  /*34420*/  STL.64 [R1+0x470], R20 ;  /* 0x0004701401007387 */ /* 0x000fe20000100a00 */
[----:B------:R0:W-:Y:S03]  /*34430*/  STL.64 [R1+0x478], R22 ;  /* 0x0004781601007387 */ /* 0x0001e60000100a00 */
        /* <DEDUP_REMOVED lines=56> */
[----:B0-----:R-:W5:Y:S01]  /*347c0*/  LDL.LU.64 R22, [R1+0xc70] ;  /* 0x000c700001167983 */ /* 0x001f620000300a00 */
[C---:B----4-:R-:W-:Y:S08]  /*347d0*/  HMMA.16816.F32.BF16 R24, R8.reuse, R26, R4 ;  /* 0x0000001a0818723c */ /* 0x050ff00000041804 */
[C---:B-----5:R-:W-:Y:S01]  /*347e0*/  HMMA.16816.F32.BF16 R20, R8.reuse, R22, R16 ;  /* 0x000000160814723c */ /* 0x060fe20000041810 */
[----:B------:R-:W4:Y:S11]  /*347f0*/  LDL.LU.64 R18, [R1+0xc68] ;  /* 0x000c680001127983 */ /* 0x000f360000300a00 */
[----:B------:R-:W-:Y:S11]  /*34800*/  @!UPT UIADD3 URZ, URZ, URZ, URZ ;  /* 0x0000003f3f3ff290 */ /* 0x000ff6000fffe03f */
[----:B------:R-:W-:Y:S01]  /*34810*/  STL.64 [R1+0x500], R20 ;  /* 0x0005001401007387 */ /* 0x000fe20000100a00 */
[----:B------:R0:W-:Y:S03]  /*34820*/  STL.64 [R1+0x508], R22 ;  /* 0x0005081601007387 */ /* 0x0001e60000100a00 */
[----:B0-----:R-:W5:Y:S01]  /*34830*/  LDL.LU.64 R22, [R1+0xc60] ;  /* 0x000c600001167983 */ /* 0x001f620000300a00 */
[----:B------:R-:W2:Y:S02]  /*34840*/  LDL.LU R20, [R1+0x414] ;  /* 0x0004140001147983 */ /* 0x000ea40000300800 */
[----:B------:R-:W2:Y:S02]  /*34850*/  LDL.LU R17, [R1+0x410] ;  /* 0x0004100001117983 */ /* 0x000ea40000300800 */
[----:B------:R-:W2:Y:S01]  /*34860*/  LDL.LU R21, [R1+0x418] ;  /* 0x0004180001157983 */ /* 0x000ea20000300800 */
[----:B------:R-:W2:Y:S01]  /*34870*/  LDL.LU.64 R6, [R1+0xc58] ;  /* 0x000c580001067983 */ /* 0x000ea20000300a00 */
[----:B------:R-:W2:Y:S02]  /*34880*/  LDL.LU.64 R4, [R1+0xc50] ;  /* 0x000c500001047983 */ /* 0x000ea40000300a00 */
[----:B------:R-:W-:Y:S02]  /*34890*/  STL.64 [R1+0x520], R24 ;  /* 0x0005201801007387 */ /* 0x000fe40000100a00 */
[----:B------:R0:W-:Y:S02]  /*348a0*/  STL.64 [R1+0x528], R26 ;  /* 0x0005281a01007387 */ /* 0x0001e40000100a00 */
[----:B0-----:R-:W2:Y:S01]  /*348b0*/  LDL.LU.64 R26, [R1+0xc48] ;  /* 0x000c4800011a7983 */ /* 0x001ea20000300a00 */
[----:B------:R-:W2:Y:S02]  /*348c0*/  LDL.LU.64 R24, [R1+0xc40] ;  /* 0x000c400001187983 */ /* 0x000ea40000300a00 */
[----:B--2---:R-:W-:Y:S11]  /*348d0*/  HMMA.16816.F32.BF16 R24, R8, R14, R24 ;  /* 0x0000000e0818723c */ /* 0x004ff60000041818 */
[----:B------:R-:W-:Y:S11]  /*348e0*/  @!UPT UIADD3 URZ, URZ, URZ, URZ ;  /* 0x0000003f3f3ff290 */ /* 0x000ff6000fffe03f */
[----:B------:R-:W-:Y:S01]  /*348f0*/  @!UPT UIADD3 URZ, URZ, URZ, URZ ;  /* 0x0000003f3f3ff290 */ /* 0x000fe2000fffe03f */
[----:B------:R-:W-:Y:S01]  /*34900*/  STL.64 [R1+0x550], R24 ;  /* 0x0005501801007387 */ /* 0x000fe20000100a00 */
[----:B------:R0:W-:Y:S03]  /*34910*/  STL.64 [R1+0x558], R26 ;  /* 0x0005581a01007387 */ /* 0x0001e60000100a00 */
[----:B0-----:R-:W2:Y:S01]  /*34920*/  LDL.LU.64 R26, [R1+0xc38] ;  /* 0x000c3800011a7983 */ /* 0x001ea20000300a00 */
[----:B------:R-:W3:Y:S02]  /*34930*/  LDL.LU R25, [R1+0xc30] ;  /* 0x000c300001197983 */ /* 0x000ee40000300800 */
[----:B------:R-:W3:Y:S02]  /*34940*/  LDL R24, [R1+0x404] ;  /* 0x0004040001187983 */ /* 0x000ee40000100800 */
[----:B------:R-:W-:Y:S02]  /*34950*/  FADD R3, R3, R4 ;  /* 0x0000000403037221 */ /* 0x000fe40000000000 */
[----:B------:R-:W-:Y:S01]  /*34960*/  FADD R4, R12, R7 ;  /* 0x000000070c047221 */ /* 0x000fe20000000000 */
[----:B--2---:R-:W-:Y:S01]  /*34970*/  STL.64 [R1+0xc20], R26 ;  /* 0x000c201a01007387 */ /* 0x004fe20000100a00 */
[----:B---3--:R0:W-:Y:S03]  /*34980*/  STL.64 [R1+0xc18], R24 ;  /* 0x000c181801007387 */ /* 0x0081e60000100a00 */
[----:B0-----:R-:W5:Y:S01]  /*34990*/  LDL.LU R24, [R1+0xd0] ;  /* 0x0000d00001187983 */ /* 0x001f620000300800 */
[----:B------:R-:W5:Y:S02]  /*349a0*/  LDL.LU R25, [R1+0xd4] ;  /* 0x0000d40001197983 */ /* 0x000f640000300800 */
[----:B------:R-:W5:Y:S02]  /*349b0*/  LDL.LU R26, [R1+0xd8] ;  /* 0x0000d800011a7983 */ /* 0x000f640000300800 */
[----:B------:R-:W5:Y:S01]  /*349c0*/  LDL.LU R27, [R1+0xdc] ;  /* 0x0000dc00011b7983 */ /* 0x000f620000300800 */
[----:B------:R-:W4:Y:S01]  /*349d0*/  LDL.LU R12, [R1+0xe0] ;  /* 0x0000e000010c7983 */ /* 0x000f220000300800 */
[----:B------:R-:W4:Y:S02]  /*349e0*/  LDL.LU R13, [R1+0xe4] ;  /* 0x0000e400010d7983 */ /* 0x000f240000300800 */
[----:B------:R-:W4:Y:S02]  /*349f0*/  LDL.LU R14, [R1+0xe8] ;  /* 0x0000e800010e7983 */ /* 0x000f240000300800 */
[----:B------:R-:W4:Y:S02]  /*34a00*/  LDL.LU R15, [R1+0xec] ;  /* 0x0000ec00010f7983 */ /* 0x000f240000300800 */
[----:B------:R-:W-:-:S02]  /*34a10*/  FADD R2, R2, R5 ;  /* 0x0000000502027221 */ /* 0x000fc40000000000 */
[----:B------:R-:W-:Y:S01]  /*34a20*/  FADD R0, R0, R6 ;  /* 0x0000000600007221 */ /* 0x000fe20000000000 */
[----:B------:R-:W-:Y:S04]  /*34a30*/  SHFL.BFLY PT, R5, R3, 0x1, 0x1f ;  /* 0x0c201f0003057f89 */ /* 0x000fe800000e0000 */
[----:B------:R-:W-:Y:S04]  /*34a40*/  SHFL.BFLY PT, R6, R2, 0x1, 0x1f ;  /* 0x0c201f0002067f89 */ /* 0x000fe800000e0000 */
[----:B------:R-:W0:Y:S01]  /*34a50*/  SHFL.BFLY PT, R7, R0, 0x1, 0x1f ;  /* 0x0c201f0000077f89 */ /* 0x000e2200000e0000 */
[C---:B----4-:R-:W-:Y:S08]  /*34a60*/  HMMA.16816.F32.BF16 R12, R8.reuse, R18, R12 ;  /* 0x00000012080c723c */ /* 0x050ff0000004180c */
[----:B-----5:R-:W-:Y:S01]  /*34a70*/  HMMA.16816.F32.BF16 R24, R8, R22, R24 ;  /* 0x000000160818723c */ /* 0x020fe20000041818 */
[----:B------:R-:W2:Y:S11]  /*34a80*/  LDL.LU R19, [R1+0x41c] ;  /* 0x00041c0001137983 */ /* 0x000eb60000300800 */
[----:B------:R-:W-:Y:S03]  /*34a90*/  @!UPT UIADD3 URZ, URZ, URZ, URZ ;  /* 0x0000003f3f3ff290 */ /* 0x000fe6000fffe03f */
[----:B------:R-:W-:Y:S01]  /*34aa0*/  STL.64 [R1+0x510], R12 ;  /* 0x0005100c01007387 */ /* 0x000fe20000100a00 */
[----:B------:R-:W-:Y:S02]  /*34ab0*/  STL.64 [R1+0x518], R14 ;  /* 0x0005180e01007387 */ /* 0x000fe40000100a00 */
[----:B0-----:R0:W-:Y:S02]  /*34ac0*/  STL.64 [R1+0xc10], R6 ;  /* 0x000c100601007387 */ /* 0x0011e40000100a00 */
[----:B------:R-:W1:Y:S01]  /*34ad0*/  SHFL.BFLY PT, R12, R4, 0x1, 0x1f ;  /* 0x0c201f00040c7f89 */ /* 0x000e6200000e0000 */
[----:B------:R3:W-:Y:S01]  /*34ae0*/  STL.64 [R1+0xc08], R4 ;  /* 0x000c080401007387 */ /* 0x0007e20000100a00 */
[----:B0-----:R-:W-:-:S03]  /*34af0*/  MOV R6, R29 ;  /* 0x0000001d00067202 */ /* 0x001fc60000000f00 */
[----:B---3--:R-:W3:Y:S01]  /*34b00*/  LDL.LU R4, [R1+0xc0] ;  /* 0x0000c00001047983 */ /* 0x008ee20000300800 */
[----:B------:R-:W3:Y:S02]  /*34b10*/  LDL.LU R5, [R1+0xc4] ;  /* 0x0000c40001057983 */ /* 0x000ee40000300800 */
[----:B------:R-:W4:Y:S02]  /*34b20*/  LDL.LU R29, [R1+0xc2c] ;  /* 0x000c2c00011d7983 */ /* 0x000f240000300800 */
[----:B------:R-:W-:Y:S02]  /*34b30*/  IMAD.MOV.U32 R7, RZ, RZ, R28 ;  /* 0x000000ffff077224 */ /* 0x000fe400078e001c */
[----:B------:R-:W5:Y:S01]  /*34b40*/  LDL.LU R28, [R1+0xc28] ;  /* 0x000c2800011c7983 */ /* 0x000f620000300800 */
[----:B------:R-:W-:Y:S02]  /*34b50*/  STL.64 [R1+0x540], R24 ;  /* 0x0005401801007387 */ /* 0x000fe40000100a00 */
[----:B------:R0:W-:Y:S02]  /*34b60*/  STL.64 [R1+0x548], R26 ;  /* 0x0005481a01007387 */ /* 0x0001e40000100a00 */
[----:B0-----:R-:W3:Y:S01]  /*34b70*/  LDL.LU.64 R26, [R1+0xc20] ;  /* 0x000c2000011a7983 */ /* 0x001ee20000300a00 */
[----:B------:R-:W2:Y:S02]  /*34b80*/  LDL.LU.64 R24, [R1+0xc18] ;  /* 0x000c180001187983 */ /* 0x000ea40000300a00 */
[----:B------:R-:W2:Y:S02]  /*34b90*/  LDL.LU R22, [R1+0x40c] ;  /* 0x00040c0001167983 */ /* 0x000ea40000300800 */
[----:B------:R-:W2:Y:S01]  /*34ba0*/  LDL.LU R23, [R1+0x420] ;  /* 0x0004200001177983 */ /* 0x000ea20000300800 */
[----:B------:R-:W2:Y:S01]  /*34bb0*/  LDL.LU R18, [R1+0x7dc] ;  /* 0x0007dc0001127983 */ /* 0x000ea20000300800 */
[----:B------:R-:W2:Y:S02]  /*34bc0*/  LDL.LU R16, [R1+0x7e0] ;  /* 0x0007e00001107983 */ /* 0x000ea40000300800 */
[----:B------:R-:W2:Y:S02]  /*34bd0*/  LDL.LU R15, [R1+0x7e4] ;  /* 0x0007e400010f7983 */ /* 0x000ea40000300800 */
[----:B------:R-:W2:Y:S01]  /*34be0*/  LDL.LU R14, [R1+0x7d8] ;  /* 0x0007d800010e7983 */ /* 0x000ea20000300800 */
[----:B---3--:R-:W-:Y:S01]  /*34bf0*/  HMMA.16816.F32.BF16 R8, R8, R26, R4 ;  /* 0x0000001a0808723c */ /* 0x008fe20000041804 */
[----:B------:R-:W3:Y:S01]  /*34c00*/  LDL.LU.64 R6, [R1+0xc10] ;  /* 0x000c100001067983 */ /* 0x000ee20000300a00 */
[----:B------:R-:W4:Y:S03]  /*34c10*/  LDL.LU.64 R4, [R1+0xc08] ;  /* 0x000c080001047983 */ /* 0x000f260000300a00 */
[----:B------:R-:W0:Y:S01]  /*34c20*/  S2R R27, SR_CTAID.X ;  /* 0x00000000001b7919 */ /* 0x000e220000002500 */
[----:B------:R-:W-:-:S05]  /*34c30*/  MOV R13, 0x80 ;  /* 0x00000080000d7802 */ /* 0x000fca0000000f00 */
[C---:B--2---:R-:W-:Y:S02]  /*34c40*/  IMAD R22, R13.reuse, c[0x0][0x1b4], R22 ;  /* 0x00006d000d167a24 */ /* 0x044fe400078e0216 */
[----:B------:R-:W-:Y:S01]  /*34c50*/  IMAD R23, R13, c[0x0][0x1a4], R23 ;  /* 0x000069000d177a24 */ /* 0x000fe200078e0217 */
[----:B------:R-:W-:-:S04]  /*34c60*/  UIADD3 UR4, UP0, UR4, 0x80, URZ ;  /* 0x0000008004047890 */ /* 0x000fc8000ff1e03f */
[----:B------:R-:W-:-:S05]  /*34c70*/  UIADD3.X UR5, URZ, UR5, URZ, UP0, !UPT ;  /* 0x000000053f057290 */ /* 0x000fca00087fe43f */
[----:B------:R2:W-:Y:S01]  /*34c80*/  STL.64 [R1+0x570], R8 ;  /* 0x0005700801007387 */ /* 0x0005e20000100a00 */
[----:B------:R1:W-:Y:S02]  /*34c90*/  STL.64 [R1+0x578], R10 ;  /* 0x0005780a01007387 */ /* 0x0003e40000100a00 */
[----:B------:R1:W-:Y:S02]  /*34ca0*/  STL [R1+0x40c], R22 ;  /* 0x00040c1601007387 */ /* 0x0003e40000100800 */
[----:B------:R1:W-:Y:S02]  /*34cb0*/  STL [R1+0x420], R23 ;  /* 0x0004201701007387 */ /* 0x0003e40000100800 */
[----:B0-----:R-:W-:-:S05]  /*34cc0*/  IMAD.SHL.U32 R27, R27, 0x100, RZ ;  /* 0x000001001b1b7824 */ /* 0x001fca00078e00ff */
[----:B------:R-:W-:Y:S02]  /*34cd0*/  IADD3 R27, R27, 0x100, RZ ;  /* 0x000001001b1b7810 */ /* 0x000fe40007ffe0ff */
[----:B--2---:R-:W-:Y:S02]  /*34ce0*/  MOV R8, UR5 ;  /* 0x0000000500087c02 */ /* 0x004fe40008000f00 */
[----:B------:R-:W-:-:S04]  /*34cf0*/  ISETP.LE.U32.AND P0, PT, R27, UR4, PT ;  /* 0x000000041b007c0c */ /* 0x000fc8000bf03070 */
[----:B------:R-:W-:Y:S01]  /*34d00*/  ISETP.GE.U32.AND.EX P0, PT, R8, RZ, PT, P0 ;  /* 0x000000ff0800720c */ /* 0x000fe20003f06100 */
[----:B---3--:R-:W-:Y:S02]  /*34d10*/  FADD R2, R2, R6 ;  /* 0x0000000602027221 */ /* 0x008fe40000000000 */
[----:B----4-:R-:W-:Y:S02]  /*34d20*/  FADD R3, R3, R5 ;  /* 0x0000000503037221 */ /* 0x010fe40000000000 */
[----:B------:R-:W-:Y:S02]  /*34d30*/  FADD R0, R0, R7 ;  /* 0x0000000700007221 */ /* 0x000fe40000000000 */
[----:B-1----:R-:W-:Y:S02]  /*34d40*/  FADD R4, R4, R12 ;  /* 0x0000000c04047221 */ /* 0x002fe40000000000 */
[----:B------:R-:W-:Y:S02]  /*34d50*/  FFMA R16, R20, R16, R2 ;  /* 0x0000001014107223 */ /* 0x000fe40000000002 */
[----:B------:R-:W-:-:S02]  /*34d60*/  FFMA R18, R19, R18, R3 ;  /* 0x0000001213127223 */ /* 0x000fc40000000003 */
[----:B------:R-:W-:Y:S02]  /*34d70*/  FFMA R15, R17, R15, R0 ;  /* 0x0000000f110f7223 */ /* 0x000fe40000000000 */
[----:B------:R-:W-:Y:S01]  /*34d80*/  FFMA R14, R21, R14, R4 ;  /* 0x0000000e150e7223 */ /* 0x000fe20000000004 */
[----:B------:R0:W-:Y:S01]  /*34d90*/  STL [R1+0x7dc], R18 ;  /* 0x0007dc1201007387 */ /* 0x0001e20000100800 */
[----:B------:R0:W-:Y:S02]  /*34da0*/  STL [R1+0x7e0], R16 ;  /* 0x0007e01001007387 */ /* 0x0001e40000100800 */
[----:B-----5:R0:W-:Y:S02]  /*34db0*/  STL [R1+0x688], R28 ;  /* 0x0006881c01007387 */ /* 0x0201e40000100800 */
[----:B------:R0:W-:Y:S01]  /*34dc0*/  STL [R1+0x7e4], R15 ;  /* 0x0007e40f01007387 */ /* 0x0001e20000100800 */
[----:B------:R0:W-:Y:S01]  /*34dd0*/  STL [R1+0x7d8], R14 ;  /* 0x0007d80e01007387 */ /* 0x0001e20000100800 */
[----:B------:R0:W-:Y:S02]  /*34de0*/  STL [R1+0x668], R29 ;  /* 0x0006681d01007387 */ /* 0x0001e40000100800 */
[----:B------:R0:W-:Y:S02]  /*34df0*/  STL [R1+0x798], R25 ;  /* 0x0007981901007387 */ /* 0x0001e40000100800 */
[----:B------:R0:W-:Y:S01]  /*34e00*/  STL [R1+0x7cc], R24 ;  /* 0x0007cc1801007387 */ /* 0x0001e20000100800 */
[----:B------:R-:W-:Y:S01]  /*34e10*/  @P0 CALL.REL.NOINC `(.L_x_1) ;  /* 0x0000001000000944 */ /* 0x000fe20003c00000 */
[----:B------:R-:W-:Y:S05]  /*34e20*/  BRA `(.L_x_2) ;  /* 0xfffd42c000007947 */ /* 0x000fea000383ffff */
.L_x_1:
[----:B------:R-:W-:Y:S01]  /*34e30*/  IMAD.MOV.U32 R2, RZ, RZ, R24 ;  /* 0x000000ffff027224 */ /* 0x000fe200078e0018 */
[----:B------:R-:W-:-:S04]  /*34e40*/  MOV R0, R25 ;  /* 0x0000001900007202 */ /* 0x000fc80000000f00 */
[----:B------:R1:W-:Y:S04]  /*34e50*/  STL [R1+0x324], R2 ;  /* 0x0003240201007387 */ /* 0x0003e80000100800 */
[----:B------:R1:W-:Y:S04]  /*34e60*/  STL [R1+0x31c], R29 ;  /* 0x00031c1d01007387 */ /* 0x0003e80000100800 */
[----:B------:R1:W-:Y:S04]  /*34e70*/  STL [R1+0x320], R0 ;  /* 0x0003200001007387 */ /* 0x0003e80000100800 */
[----:B------:R1:W-:Y:S02]  /*34e80*/  STL [R1+0x318], R28 ;  /* 0x0003181c01007387 */ /* 0x0003e40000100800 */
.L_x_0:
[----:B-12---:R-:W1:Y:S04]  /*34e90*/  S2R R0, SR_TID.X ;  /* 0x0000000000007919 */ /* 0x006e680000002100 */
[----:B------:R-:W2:Y:S04]  /*34ea0*/  S2R R26, SR_TID.X ;  /* 0x00000000001a7919 */ /* 0x000ea80000002100 */
[----:B------:R-:W-:Y:S01]  /*34eb0*/  BAR.SYNC.DEFER_BLOCKING 0x0 ;  /* 0x0000000000007b1d */ /* 0x000fe20000010000 */
[----:B-1----:R-:W-:-:S02]  /*34ec0*/  LOP3.LUT R2, R0, 0x1c, RZ, 0xc0, !PT ;  /* 0x0000001c00027812 */ /* 0x002fc400078ec0ff */
[----:B------:R-:W-:-:S05]  /*34ed0*/  LOP3.LUT R0, R0, 0xe0, RZ, 0xc0, !PT ;  /* 0x000000e000007812 */ /* 0x000fca00078ec0ff */
[----:B------:R-:W-:Y:S02]  /*34ee0*/  IMAD R0, R0, 0x2, R2 ;  /* 0x0000000200007824 */ /* 0x000fe400078e0202 */
[----:B------:R-:W3:Y:S04]  /*34ef0*/  LDL.LU R2, [R1+0x620] ;  /* 0x0006200001027983 */ /* 0x000ee80000300800 */
[----:B------:R-:W4:Y:S04]  /*34f00*/  LDL.LU R0, [R1+0x624] ;  /* 0x0006240001007983 */ /* 0x000f280000300800 */
[----:B---3--:R1:W-:Y:S04]  /*34f10*/  STL [R1+0x1b4], R2 ;  /* 0x0001b40201007387 */ /* 0x0083e80000100800 */
[----:B-1----:R-:W3:Y:S04]  /*34f20*/  LDL.LU R2, [R1+0x628] ;  /* 0x0006280001027983 */ /* 0x002ee80000300800 */
[----:B----4-:R1:W-:Y:S04]  /*34f30*/  STL [R1+0x1ac], R0 ;  /* 0x0001ac0001007387 */ /* 0x0103e80000100800 */
[----:B-1----:R-:W4:Y:S04]  /*34f40*/  LDL.LU R0, [R1+0x62c] ;  /* 0x00062c0001007983 */ /* 0x002f280000300800 */
        /* <DEDUP_REMOVED lines=117> */
[----:B0-----:R-:W3:Y:S04]  /*356a0*/  LDL.LU R28, [R1+0x488] ;  /* 0x00048800011c7983 */ /* 0x001ee80000300800 */
[----:B----4-:R0:W-:Y:S04]  /*356b0*/  STL [R1+0xd4], R0 ;  /* 0x0000d40001007387 */ /* 0x0101e80000100800 */
[----:B-1----:R-:W4:Y:S04]  /*356c0*/  LDL.LU R2, [R1+0x48c] ;  /* 0x00048c0001027983 */ /* 0x002f280000300800 */
[----:B0-----:R-:W5:Y:S04]  /*356d0*/  LDL.LU R0, [R1+0x430] ;  /* 0x0004300001007983 */ /* 0x001f680000300800 */
[----:B----4-:R0:W-:Y:S04]  /*356e0*/  STL [R1+0xb8], R2 ;  /* 0x0000b80201007387 */ /* 0x0101e80000100800 */
[----:B0-----:R-:W4:Y:S04]  /*356f0*/  LDL.LU R2, [R1+0x434] ;  /* 0x0004340001027983 */ /* 0x001f280000300800 */
[----:B-----5:R0:W-:Y:S04]  /*35700*/  STL [R1+0xb4], R0 ;  /* 0x0000b40001007387 */ /* 0x0201e80000100800 */
        /* <DEDUP_REMOVED lines=37> */
[----:B----4-:R-:W-:Y:S04]  /*35960*/  STL [R1+0x64], R2 ;  /* 0x0000640201007387 */ /* 0x010fe80000100800 */
[----:B------:R-:W4:Y:S04]  /*35970*/  LDL.LU R24, [R1+0x494] ;  /* 0x0004940001187983 */ /* 0x000f280000300800 */
[----:B-----5:R0:W-:Y:S04]  /*35980*/  STL [R1+0x68], R0 ;  /* 0x0000680001007387 */ /* 0x0201e80000100800 */
[----:B----4-:R-:W-:Y:S04]  /*35990*/  STL [R1+0xfa4], R24 ;  /* 0x000fa41801007387 */ /* 0x010fe80000100800 */
[----:B------:R-:W4:Y:S04]  /*359a0*/  LDL.LU R23, [R1+0x498] ;  /* 0x0004980001177983 */ /* 0x000f280000300800 */
        /* <DEDUP_REMOVED lines=16> */
[----:B------:R-:W5:Y:S04]  /*35ab0*/  LDL.LU R14, [R1+0x4bc] ;  /* 0x0004bc00010e7983 */ /* 0x000f680000300800 */
[----:B------:R-:W2:Y:S04]  /*35ac0*/  LDL.LU R13, [R1+0x4d0] ;  /* 0x0004d000010d7983 */ /* 0x000ea80000300800 */
[----:B--2---:R-:W-:Y:S04]  /*35ad0*/  STL [R1+0xfb8], R13 ;  /* 0x000fb80d01007387 */ /* 0x004fe80000100800 */
[----:B------:R-:W2:Y:S04]  /*35ae0*/  LDL.LU R12, [R1+0x4d4] ;  /* 0x0004d400010c7983 */ /* 0x000ea80000300800 */
[----:B--2---:R-:W-:Y:S04]  /*35af0*/  STL [R1+0xfbc], R12 ;  /* 0x000fbc0c01007387 */ /* 0x004fe80000100800 */
[----:B------:R-:W2:Y:S04]  /*35b00*/  LDL.LU R11, [R1+0x4d8] ;  /* 0x0004d800010b7983 */ /* 0x000ea80000300800 */
[----:B------:R-:W2:Y:S04]  /*35b10*/  LDL.LU R10, [R1+0x4dc] ;  /* 0x0004dc00010a7983 */ /* 0x000ea80000300800 */
        /* <DEDUP_REMOVED lines=10> */
[----:B0-----:R-:W2:Y:S04]  /*35bc0*/  LDL.LU R0, [R1+0x508] ;  /* 0x0005080001007983 */ /* 0x001ea80000300800 */
[----:B------:R-:W2:Y:S04]  /*35bd0*/  LDL.LU R2, [R1+0x50c] ;  /* 0x00050c0001027983 */ /* 0x000ea80000300800 */
[----:B------:R-:W3:Y:S04]  /*35be0*/  LDL.LU R3, [R1+0x520] ;  /* 0x0005200001037983 */ /* 0x000ee80000300800 */
[----:B--2---:R0:W-:Y:S04]  /*35bf0*/  STL [R1], R2 ;  /* 0x0000000201007387 */ /* 0x0041e80000100800 */
[----:B0-----:R-:W2:Y:S04]  /*35c00*/  LDL.LU R2, [R1+0x524] ;  /* 0x0005240001027983 */ /* 0x001ea80000300800 */
[----:B---3--:R0:W-:Y:S04]  /*35c10*/  STL [R1+0x4], R3 ;  /* 0x0000040301007387 */ /* 0x0081e80000100800 */
[----:B0-----:R-:W3:Y:S04]  /*35c20*/  LDL.LU R3, [R1+0x528] ;  /* 0x0005280001037983 */ /* 0x001ee80000300800 */
[----:B--2---:R0:W-:Y:S04]  /*35c30*/  STL [R1+0x8], R2 ;  /* 0x0000080201007387 */ /* 0x0041e80000100800 */
        /* <DEDUP_REMOVED lines=18> */
[----:B------:R-:W3:Y:S04]  /*35d60*/  LDL.LU R24, [R1+0x540] ;  /* 0x0005400001187983 */ /* 0x000ee80000300800 */
[----:B--2---:R1:W-:Y:S04]  /*35d70*/  STL [R1+0x30], R2 ;  /* 0x0000300201007387 */ /* 0x0043e80000100800 */
[----:B---3--:R-:W-:Y:S04]  /*35d80*/  STL [R1+0xfd0], R24 ;  /* 0x000fd01801007387 */ /* 0x008fe80000100800 */
[----:B------:R-:W2:Y:S04]  /*35d90*/  LDL.LU R21, [R1+0x544] ;  /* 0x0005440001157983 */ /* 0x000ea80000300800 */
[----:B------:R-:W0:Y:S04]  /*35da0*/  S2R R5, SR_TID.X ;  /* 0x0000000000057919 */ /* 0x000e280000002100 */
[----:B--2---:R-:W-:Y:S04]  /*35db0*/  STL [R1+0xfd4], R21 ;  /* 0x000fd41501007387 */ /* 0x004fe80000100800 */
[----:B------:R-:W2:Y:S04]  /*35dc0*/  LDL.LU R23, [R1+0x548] ;  /* 0x0005480001177983 */ /* 0x000ea80000300800 */
[----:B------:R-:W3:Y:S04]  /*35dd0*/  LDL.LU R22, [R1+0x54c] ;  /* 0x00054c0001167983 */ /* 0x000ee80000300800 */
[----:B------:R-:W2:Y:S01]  /*35de0*/  LDL.LU R25, [R1+0x7d8] ;  /* 0x0007d80001197983 */ /* 0x000ea20000300800 */
[----:B0-----:R-:W-:-:S03]  /*35df0*/  SHF.L.U32 R3, R5, 0x9, RZ ;  /* 0x0000000905037819 */ /* 0x001fc600000006ff */
[----:B------:R-:W2:Y:S04]  /*35e00*/  LDL.LU R20, [R1+0x570] ;  /* 0x0005700001147983 */ /* 0x000ea80000300800 */
[----:B--2---:R0:W-:Y:S04]  /*35e10*/  STL [R1+0xfd8], R20 ;  /* 0x000fd81401007387 */ /* 0x0041e80000100800 */
[----:B------:R-:W2:Y:S01]  /*35e20*/  LDL.LU R17, [R1+0x574] ;  /* 0x0005740001117983 */ /* 0x000ea20000300800 */
[----:B------:R-:W-:Y:S02]  /*35e30*/  LOP3.LUT R27, R26, 0x3, RZ, 0xc0, !PT ;  /* 0x000000031a1b7812 */ /* 0x000fe400078ec0ff */
[----:B------:R-:W-:-:S05]  /*35e40*/  LOP3.LUT R3, R3, 0x3000, RZ, 0xc0, !PT ;  /* 0x0000300003037812 */ /* 0x000fca00078ec0ff */
[----:B------:R-:W-:Y:S01]  /*35e50*/  IMAD R13, R27, 0x20, R3 ;  /* 0x000000201b0d7824 */ /* 0x000fe200078e0203 */
[C---:B------:R-:W-:Y:S01]  /*35e60*/  FSETP.GEU.AND P1, PT, R25.reuse, 1.175494350822287508e-38, PT ;  /* 0x008000001900780b */ /* 0x040fe20003f2e000 */
[----:B-1----:R-:W-:-:S05]  /*35e70*/  FMUL R2, R25, 8388608 ;  /* 0x4b00000019027820 */ /* 0x002fca0000400000 */
[----:B------:R-:W-:Y:S02]  /*35e80*/  FSEL R4, R2, R25, !P1 ;  /* 0x0000001902047208 */ /* 0x000fe40004800000 */
[----:B------:R-:W-:Y:S01]  /*35e90*/  MOV R16, R28 ;  /* 0x0000001c00107202 */ /* 0x000fe20000000f00 */
[----:B--2---:R-:W-:Y:S04]  /*35ea0*/  STL [R1+0xfdc], R17 ;  /* 0x000fdc1101007387 */ /* 0x004fe80000100800 */
[----:B------:R-:W2:Y:S04]  /*35eb0*/  LDL.LU R19, [R1+0x578] ;  /* 0x0005780001137983 */ /* 0x000ea80000300800 */
[----:B------:R-:W2:Y:S04]  /*35ec0*/  LDL.LU R26, [R1+0x7dc] ;  /* 0x0007dc00011a7983 */ /* 0x000ea80000300800 */
[----:B------:R-:W3:Y:S04]  /*35ed0*/  LDL.LU R18, [R1+0x57c] ;  /* 0x00057c0001127983 */ /* 0x000ee80000300800 */
[----:B------:R-:W-:Y:S04]  /*35ee0*/  STL [R1+0xf6c], R25 ;  /* 0x000f6c1901007387 */ /* 0x000fe80000100800 */
[----:B------:R-:W3:Y:S01]  /*35ef0*/  LDL.LU R27, [R1+0x7e0] ;  /* 0x0007e000011b7983 */ /* 0x000ee20000300800 */
[----:B------:R-:W-:-:S03]  /*35f00*/  IADD3 R3, R4, -0x3f3504f3, RZ ;  /* 0xc0cafb0d04037810 */ /* 0x000fc60007ffe0ff */
[----:B------:R1:W-:Y:S04]  /*35f10*/  STL [R1+0x60], R4 ;  /* 0x0000600401007387 */ /* 0x0003e80000100800 */
[----:B------:R-:W4:Y:S04]  /*35f20*/  LDL.LU R28, [R1+0x7e4] ;  /* 0x0007e400011c7983 */ /* 0x000f280000300800 */
[----:B0-----:R-:W0:Y:S01]  /*35f30*/  S2R R20, SR_TID.X ;  /* 0x0000000000147919 */ /* 0x001e220000002100 */
[----:B-1----:R-:W-:-:S03]  /*35f40*/  LOP3.LUT R4, R3, 0xff800000, RZ, 0xc0, !PT ;  /* 0xff80000003047812 */ /* 0x002fc600078ec0ff */
[----:B------:R-:W1:Y:S01]  /*35f50*/  S2R R9, SR_CTAID.Y ;  /* 0x0000000000097919 */ /* 0x000e620000002600 */
[----:B------:R-:W0:Y:S02]  /*35f60*/  I2F R21, R4 ;  /* 0x0000000400157306 */ /* 0x000e240000201400 */
[C---:B0-----:R-:W-:Y:S02]  /*35f70*/  SHF.L.U32 R25, R20.reuse, 0x3, RZ ;  /* 0x0000000314197819 */ /* 0x041fe400000006ff */
[----:B------:R-:W-:Y:S01]  /*35f80*/  SHF.R.U32.HI R17, RZ, 0x1, R20 ;  /* 0x00000001ff117819 */ /* 0x000fe20000011614 */
[----:B------:R-:W-:Y:S02]  /*35f90*/  IMAD.SHL.U32 R24, R20, 0x800, RZ ;  /* 0x0000080014187824 */ /* 0x000fe400078e00ff */
[----:B-1----:R-:W-:-:S03]  /*35fa0*/  IMAD R9, R9, c[0x0][0x1c0], RZ ;  /* 0x0000700009097a24 */ /* 0x002fc600078e02ff */
[----:B------:R-:W-:Y:S01]  /*35fb0*/  LOP3.LUT R24, R24, 0x3000, RZ, 0xc0, !PT ;  /* 0x0000300018187812 */ /* 0x000fe200078ec0ff */
[C---:B--2---:R-:W-:Y:S01]  /*35fc0*/  FMUL R2, R26.reuse, 8388608 ;  /* 0x4b0000001a027820 */ /* 0x044fe20000400000 */
[----:B------:R-:W-:-:S04]  /*35fd0*/  FSETP.GEU.AND P2, PT, R26, 1.175494350822287508e-38, PT ;  /* 0x008000001a00780b */ /* 0x000fc80003f4e000 */
[----:B------:R-:W-:-:S04]  /*35fe0*/  FSEL R8, R2, R26, !P2 ;  /* 0x0000001a02087208 */ /* 0x000fc80005000000 */
[----:B------:R-:W-:Y:S01]  /*35ff0*/  IADD3 R3, R8, -0x3f3504f3, RZ ;  /* 0xc0cafb0d08037810 */ /* 0x000fe20007ffe0ff */
[C---:B---3--:R-:W-:Y:S01]  /*36000*/  FMUL R2, R27.reuse, 8388608 ;  /* 0x4b0000001b027820 */ /* 0x048fe20000400000 */
[----:B------:R-:W-:Y:S01]  /*36010*/  FSETP.GEU.AND P3, PT, R27, 1.175494350822287508e-38, PT ;  /* 0x008000001b00780b */ /* 0x000fe20003f6e000 */
[----:B------:R-:W-:Y:S01]  /*36020*/  STL [R1+0xfe0], R26 ;  /* 0x000fe01a01007387 */ /* 0x000fe20000100800 */
[----:B------:R-:W-:Y:S02]  /*36030*/  LOP3.LUT R3, R3, 0xff800000, RZ, 0xc0, !PT ;  /* 0xff80000003037812 */ /* 0x000fe400078ec0ff */
[----:B------:R-:W-:Y:S01]  /*36040*/  FSEL R2, R2, R27, !P3 ;  /* 0x0000001b02027208 */ /* 0x000fe20005800000 */
[----:B------:R-:W-:Y:S01]  /*36050*/  STL [R1+0x5c], R8 ;  /* 0x00005c0801007387 */ /* 0x000fe20000100800 */
[----:B------:R0:W1:Y:S03]  /*36060*/  I2F R12, R3 ;  /* 0x00000003000c7306 */ /* 0x0000660000201400 */
[----:B------:R-:W-:Y:S04]  /*36070*/  STL [R1+0x1b8], R4 ;  /* 0x0001b80401007387 */ /* 0x000fe80000100800 */
[----:B------:R-:W-:Y:S04]  /*36080*/  STL [R1+0x58], R2 ;  /* 0x0000580201007387 */ /* 0x000fe80000100800 */
[----:B------:R0:W-:Y:S04]  /*36090*/  STL [R1+0x1bc], R3 ;  /* 0x0001bc0301007387 */ /* 0x0001e80000100800 */
[----:B0-----:R-:W0:Y:S01]  /*360a0*/  S2R R3, SR_CTAID.X ;  /* 0x0000000000037919 */ /* 0x001e220000002500 */
[----:B----4-:R-:W-:Y:S01]  /*360b0*/  FMUL R29, R28, 8388608 ;  /* 0x4b0000001c1d7820 */ /* 0x010fe20000400000 */
[----:B------:R-:W-:-:S02]  /*360c0*/  LOP3.LUT R8, R5, 0xe0, RZ, 0xc0, !PT ;  /* 0x000000e005087812 */ /* 0x000fc400078ec0ff */
[----:B------:R-:W-:Y:S02]  /*360d0*/  LOP3.LUT R26, R5, 0x1c, RZ, 0xc0, !PT ;  /* 0x0000001c051a7812 */ /* 0x000fe400078ec0ff */
[----:B------:R-:W-:Y:S02]  /*360e0*/  FSETP.GEU.AND P4, PT, R28, 1.175494350822287508e-38, PT ;  /* 0x008000001c00780b */ /* 0x000fe40003f8e000 */
[----:B------:R-:W-:Y:S02]  /*360f0*/  IADD3 R2, R2, -0x3f3504f3, RZ ;  /* 0xc0cafb0d02027810 */ /* 0x000fe40007ffe0ff */
[----:B------:R-:W-:Y:S02]  /*36100*/  LEA R26, R8, R26, 0x1 ;  /* 0x0000001a081a7211 */ /* 0x000fe400078e08ff */
[----:B------:R-:W-:Y:S02]  /*36110*/  FSEL R29, R29, R28, !P4 ;  /* 0x0000001c1d1d7208 */ /* 0x000fe40006000000 */
[----:B------:R-:W-:Y:S01]  /*36120*/  LOP3.LUT R8, R2, 0xff800000, RZ, 0xc0, !PT ;  /* 0xff80000002087812 */ /* 0x000fe200078ec0ff */
[----:B------:R-:W-:Y:S01]  /*36130*/  IMAD.SHL.U32 R4, R20, 0x4, RZ ;  /* 0x0000000414047824 */ /* 0x000fe200078e00ff */
[----:B------:R-:W-:-:S03]  /*36140*/  IADD3 R2, R29, -0x3f3504f3, RZ ;  /* 0xc0cafb0d1d027810 */ /* 0x000fc60007ffe0ff */
[----:B------:R-:W-:Y:S04]  /*36150*/  STL [R1+0x1c0], R8 ;  /* 0x0001c00801007387 */ /* 0x000fe80000100800 */
[----:B------:R2:W-:Y:S01]  /*36160*/  STL [R1+0xee4], R29 ;  /* 0x000ee41d01007387 */ /* 0x0005e20000100800 */
[----:B0-----:R-:W-:Y:S01]  /*36170*/  PRMT R5, R5, 0x6540, R3 ;  /* 0x0000654005057816 */ /* 0x001fe20000000003 */
[----:B------:R-:W-:Y:S01]  /*36180*/  IMAD.SHL.U32 R3, R26, 0x4, RZ ;  /* 0x000000041a037824 */ /* 0x000fe200078e00ff */
[----:B------:R-:W-:Y:S02]  /*36190*/  LOP3.LUT R26, R25, 0x38, RZ, 0xc0, !PT ;  /* 0x00000038191a7812 */ /* 0x000fe400078ec0ff */
[----:B------:R-:W-:Y:S01]  /*361a0*/  LOP3.LUT R25, R17, 0x4, RZ, 0xc0, !PT ;  /* 0x0000000411197812 */ /* 0x000fe200078ec0ff */
[----:B------:R-:W-:Y:S01]  /*361b0*/  IMAD R5, R5, c[0x0][0x1c4], RZ ;  /* 0x0000710005057a24 */ /* 0x000fe200078e02ff */
[----:B--2---:R-:W-:-:S02]  /*361c0*/  LOP3.LUT R29, R4, 0x3c0, RZ, 0xc0, !PT ;  /* 0x000003c0041d7812 */ /* 0x004fc400078ec0ff */
[----:B------:R-:W-:Y:S01]  /*361d0*/  LOP3.LUT R4, R2, 0xff800000, RZ, 0xc0, !PT ;  /* 0xff80000002047812 */ /* 0x000fe200078ec0ff */
[----:B------:R-:W0:Y:S01]  /*361e0*/  I2F R8, R8 ;  /* 0x0000000800087306 */ /* 0x000e220000201400 */
[----:B------:R-:W-:Y:S01]  /*361f0*/  LOP3.LUT R3, R13, R3, RZ, 0x3c, !PT ;  /* 0x000000030d037212 */ /* 0x000fe200078e3cff */
[----:B------:R-:W-:Y:S01]  /*36200*/  IMAD.SHL.U32 R2, R5, 0x2, RZ ;  /* 0x0000000205027824 */ /* 0x000fe200078e00ff */
[----:B------:R-:W-:Y:S02]  /*36210*/  SHF.L.U32 R17, R9, 0x1, RZ ;  /* 0x0000000109117819 */ /* 0x000fe400000006ff */
[----:B------:R-:W-:-:S03]  /*36220*/  LOP3.LUT R20, R20, 0xff, RZ, 0xc0, !PT ;  /* 0x000000ff14147812 */ /* 0x000fc600078ec0ff */
[----:B------:R-:W2:Y:S01]  /*36230*/  I2F R4, R4 ;  /* 0x0000000400047306 */ /* 0x000ea20000201400 */
[----:B------:R-:W-:Y:S01]  /*36240*/  IADD3 R25, R25, R26, R29 ;  /* 0x0000001a19197210 */ /* 0x000fe20007ffe01d */
[----:B------:R3:W-:Y:S01]  /*36250*/  STL [R1+0x40], R3 ;  /* 0x0000400301007387 */ /* 0x0007e20000100800 */
[----:B------:R-:W-:Y:S01]  /*36260*/  LEA R20, R20, R24, 0x4 ;  /* 0x0000001814147211 */ /* 0x000fe200078e20ff */
[----:B------:R-:W-:Y:S01]  /*36270*/  IMAD.HI R25, R9, 0x2, RZ ;  /* 0x0000000209197827 */ /* 0x000fe200078e02ff */
[----:B------:R-:W-:Y:S01]  /*36280*/  IADD3 R2, P5, P6, R2, c[0x0][0x178], R17 ;  /* 0x00005e0002027a10 */ /* 0x000fe20007ebe011 */
[----:B------:R-:W4:Y:S01]  /*36290*/  LDL.LU R26, [R1+0x10] ;  /* 0x00001000011a7983 */ /* 0x000f220000300800 */
[----:B------:R-:W-:Y:S02]  /*362a0*/  FSEL R24, RZ, -23, P1 ;  /* 0xc1b80000ff187808 */ /* 0x000fe40000800000 */
[----:B------:R-:W-:Y:S01]  /*362b0*/  FSEL R13, RZ, -23, P2 ;  /* 0xc1b80000ff0d7808 */ /* 0x000fe20001000000 */
[----:B------:R-:W4:Y:S01]  /*362c0*/  LDL.LU R17, [R1+0xc] ;  /* 0x00000c0001117983 */ /* 0x000f220000300800 */
[----:B---3--:R-:W-:Y:S01]  /*362d0*/  IMAD.HI R3, R5, 0x2, RZ ;  /* 0x0000000205037827 */ /* 0x008fe200078e02ff */
[----:B------:R-:W-:-:S02]  /*362e0*/  FSEL R9, RZ, -23, P3 ;  /* 0xc1b80000ff097808 */ /* 0x000fc40001800000 */
[----:B------:R-:W3:Y:S01]  /*362f0*/  LDL.LU R20, [R1] ;  /* 0x0000000001147983 */ /* 0x000ee20000300800 */
[----:B------:R-:W-:Y:S02]  /*36300*/  FSEL R5, RZ, -23, P4 ;  /* 0xc1b80000ff057808 */ /* 0x000fe40002000000 */
[----:B------:R-:W-:Y:S01]  /*36310*/  IADD3.X R3, R3, c[0x0][0x17c], R25, P5, P6 ;  /* 0x00005f0003037a10 */ /* 0x000fe20002fec419 */
[----:B------:R-:W-:Y:S01]  /*36320*/  FFMA.FTZ R21, R21, 1.1920928955078125e-07, R24 ;  /* 0x3400000015157823 */ /* 0x000fe20000010018 */
[----:B------:R5:W-:Y:S01]  /*36330*/  STL [R1+0xe64], R2 ;  /* 0x000e640201007387 */ /* 0x000be20000100800 */
[----:B-1----:R-:W-:Y:S02]  /*36340*/  FFMA.FTZ R12, R12, 1.1920928955078125e-07, R13 ;  /* 0x340000000c0c7823 */ /* 0x002fe4000001000d */
[----:B0-----:R-:W-:Y:S02]  /*36350*/  FFMA.FTZ R8, R8, 1.1920928955078125e-07, R9 ;  /* 0x3400000008087823 */ /* 0x001fe40000010009 */
[----:B------:R-:W-:-:S02]  /*36360*/  IMAD.MOV.U32 R29, RZ, RZ, R16 ;  /* 0x000000ffff1d7224 */ /* 0x000fc400078e0010 */
[----:B--2---:R-:W-:Y:S01]  /*36370*/  FFMA.FTZ R4, R4, 1.1920928955078125e-07, R5 ;  /* 0x3400000004047823 */ /* 0x004fe20000010005 */
[----:B-----5:R-:W2:Y:S04]  /*36380*/  LDL.LU R2, [R1+0x20] ;  /* 0x0000200001027983 */ /* 0x020ea80000300800 */
[----:B------:R0:W-:Y:S04]  /*36390*/  STL [R1+0xe60], R3 ;  /* 0x000e600301007387 */ /* 0x0001e80000100800 */
[----:B0-----:R-:W5:Y:S04]  /*363a0*/  LDL.LU R3, [R1+0x1c] ;  /* 0x00001c0001037983 */ /* 0x001f680000300800 */
[----:B------:R-:W-:Y:S04]  /*363b0*/  STL [R1+0x224], R21 ;  /* 0x0002241501007387 */ /* 0x000fe80000100800 */
[----:B------:R-:W-:Y:S04]  /*363c0*/  STL [R1+0x218], R12 ;  /* 0x0002180c01007387 */ /* 0x000fe80000100800 */
[----:B------:R-:W-:Y:S04]  /*363d0*/  STL [R1+0x214], R8 ;  /* 0x0002140801007387 */ /* 0x000fe80000100800 */
[----:B------:R0:W-:Y:S04]  /*363e0*/  STL [R1+0xfe4], R29 ;  /* 0x000fe41d01007387 */ /* 0x0001e80000100800 */
[----:B------:R1:W-:Y:S04]  /*363f0*/  STL [R1+0x20c], R4 ;  /* 0x00020c0401007387 */ /* 0x0003e80000100800 */
[----:B0-----:R-:W2:Y:S04]  /*36400*/  LDL.LU R29, [R1+0x2c] ;  /* 0x00002c00011d7983 */ /* 0x001ea80000300800 */
[----:B------:R-:W2:Y:S04]  /*36410*/  LDL.LU R21, [R1+0x64] ;  /* 0x0000640001157983 */ /* 0x000ea80000300800 */
[----:B------:R-:W2:Y:S04]  /*36420*/  LDL.LU R25, [R1+0x6c] ;  /* 0x00006c0001197983 */ /* 0x000ea80000300800 */
[----:B------:R-:W2:Y:S04]  /*36430*/  LDL.LU R24, [R1+0x74] ;  /* 0x0000740001187983 */ /* 0x000ea80000300800 */
[----:B-1----:R-:W2:Y:S04]  /*36440*/  LDL.LU R4, [R1+0x7c] ;  /* 0x00007c0001047983 */ /* 0x002ea80000300800 */
[----:B------:R-:W2:Y:S04]  /*36450*/  LDL.LU R5, [R1+0x84] ;  /* 0x0000840001057983 */ /* 0x000ea80000300800 */
[----:B------:R-:W2:Y:S04]  /*36460*/  LDL.LU R8, [R1+0x8c] ;  /* 0x00008c0001087983 */ /* 0x000ea80000300800 */
[----:B------:R-:W2:Y:S01]  /*36470*/  LDL.LU R9, [R1+0x94] ;  /* 0x0000940001097983 */ /* 0x000ea20000300800 */
[----:B------:R-:W-:-:S03]  /*36480*/  FSETP.GT.AND P1, PT, |R27|, 8.50705917302346158658e+37, PT ;  /* 0x7e8000001b00780b */ /* 0x000fc60003f24200 */
[----:B------:R-:W2:Y:S04]  /*36490*/  LDL.LU R12, [R1+0x9c] ;  /* 0x00009c00010c7983 */ /* 0x000ea80000300800 */
[----:B------:R-:W2:Y:S04]  /*364a0*/  LDL.LU R13, [R1+0xa4] ;  /* 0x0000a400010d7983 */ /* 0x000ea80000300800 */
[----:B------:R-:W2:Y:S04]  /*364b0*/  LDL.LU R16, [R1+0xac] ;  /* 0x0000ac0001107983 */ /* 0x000ea80000300800 */
[----:B------:R0:W-:Y:S04]  /*364c0*/  STL [R1+0xfe8], R27 ;  /* 0x000fe81b01007387 */ /* 0x0001e80000100800 */
[----:B0-----:R-:W2:Y:S01]  /*364d0*/  LDL.LU R27, [R1+0x30] ;  /* 0x00003000011b7983 */ /* 0x001ea20000300800 */
[----:B------:R-:W-:-:S13]  /*364e0*/  FSETP.GT.AND P0, PT, |R28|, 8.50705917302346158658e+37, PT ;  /* 0x7e8000001c00780b */ /* 0x000fda0003f04200 */
[----:B------:R-:W-:Y:S02]  /*364f0*/  @P0 FMUL R18, R18, 0.25 ;  /* 0x3e80000012120820 */ /* 0x000fe40000400000 */
[----:B------:R-:W-:Y:S02]  /*36500*/  @P0 FMUL R19, R19, 0.25 ;  /* 0x3e80000013130820 */ /* 0x000fe40000400000 */
[----:B------:R-:W-:Y:S01]  /*36510*/  @P0 FMUL R22, R22, 0.25 ;  /* 0x3e80000016160820 */ /* 0x000fe20000400000 */
[----:B------:R0:W-:Y:S01]  /*36520*/  STL [R1+0x54], R18 ;  /* 0x0000541201007387 */ /* 0x0001e20000100800 */
[----:B------:R-:W-:-:S03]  /*36530*/  @P0 FMUL R23, R23, 0.25 ;  /* 0x3e80000017170820 */ /* 0x000fc60000400000 */
[----:B0-----:R-:W3:Y:S04]  /*36540*/  LDL.LU R18, [R1+0x1018] ;  /* 0x0010180001127983 */ /* 0x001ee80000300800 */
[----:B------:R0:W-:Y:S04]  /*36550*/  STL [R1+0x50], R19 ;  /* 0x0000501301007387 */ /* 0x0001e80000100800 */
[----:B0-----:R-:W3:Y:S04]  /*36560*/  LDL.LU R19, [R1+0x1014] ;  /* 0x0010140001137983 */ /* 0x001ee80000300800 */
[----:B------:R0:W-:Y:S04]  /*36570*/  STL [R1+0x44], R22 ;  /* 0x0000441601007387 */ /* 0x0001e80000100800 */
[----:B0-----:R-:W3:Y:S04]  /*36580*/  LDL.LU R22, [R1+0x1010] ;  /* 0x0010100001167983 */ /* 0x001ee80000300800 */
[----:B------:R0:W-:Y:S04]  /*36590*/  STL [R1+0x3c], R23 ;  /* 0x00003c1701007387 */ /* 0x0001e80000100800 */
[----:B0-----:R-:W3:Y:S01]  /*365a0*/  LDL.LU R23, [R1+0x100c] ;  /* 0x00100c0001177983 */ /* 0x001ee20000300800 */
[----:B--2---:R-:W-:-:S05]  /*365b0*/  @P0 FMUL R27, R27, 0.25 ;  /* 0x3e8000001b1b0820 */ /* 0x004fca0000400000 */
[----:B------:R0:W-:Y:S04]  /*365c0*/  STL [R1+0xffc], R27 ;  /* 0x000ffc1b01007387 */ /* 0x0001e80000100800 */
[----:B0-----:R-:W2:Y:S04]  /*365d0*/  LDL R27, [R1+0x3c] ;  /* 0x00003c00011b7983 */ /* 0x001ea80000100800 */
[----:B--2---:R0:W-:Y:S04]  /*365e0*/  STL [R1+0x1000], R27 ;  /* 0x0010001b01007387 */ /* 0x0041e80000100800 */
[----:B0-----:R-:W2:Y:S04]  /*365f0*/  LDL R27, [R1+0x44] ;  /* 0x00004400011b7983 */ /* 0x001ea80000100800 */
[----:B--2---:R0:W-:Y:S04]  /*36600*/  STL [R1+0x1004], R27 ;  /* 0x0010041b01007387 */ /* 0x0041e80000100800 */
[----:B0-----:R-:W2:Y:S01]  /*36610*/  LDL R27, [R1+0x50] ;  /* 0x00005000011b7983 */ /* 0x001ea20000100800 */
[----:B------:R-:W-:-:S03]  /*36620*/  FSETP.GEU.AND P2, PT, |R28|, 1.175494350822287508e-38, PT ;  /* 0x008000001c00780b */ /* 0x000fc60003f4e200 */
[----:B--2---:R0:W-:Y:S04]  /*36630*/  STL [R1+0x1008], R27 ;  /* 0x0010081b01007387 */ /* 0x0041e80000100800 */
[----:B0-----:R-:W2:Y:S06]  /*36640*/  LDL R27, [R1+0x54] ;  /* 0x00005400011b7983 */ /* 0x001eac0000100800 */
[----:B--2---:R-:W-:-:S05]  /*36650*/  @!P2 FMUL R27, R27, 16777216 ;  /* 0x4b8000001b1ba820 */ /* 0x004fca0000400000 */
[----:B------:R0:W-:Y:S04]  /*36660*/  @!P2 STL [R1+0x54], R27 ;  /* 0x0000541b0100a387 */ /* 0x0001e80000100800 */
[----:B0-----:R-:W2:Y:S02]  /*36670*/  LDL.LU R27, [R1+0x1008] ;  /* 0x00100800011b7983 */ /* 0x001ea40000300800 */
        /* <DEDUP_REMOVED lines=10> */
[----:B------:R0:W-:Y:S04]  /*36720*/  STL [R1+0xfec], R27 ;  /* 0x000fec1b01007387 */ /* 0x0001e80000100800 */
[----:B0-----:R-:W2:Y:S04]  /*36730*/  LDL.LU R27, [R1+0x3c] ;  /* 0x00003c00011b7983 */ /* 0x001ea80000300800 */
[----:B--2---:R0:W-:Y:S04]  /*36740*/  STL [R1+0xff0], R27 ;  /* 0x000ff01b01007387 */ /* 0x0041e80000100800 */
[----:B0-----:R-:W2:Y:S04]  /*36750*/  LDL.LU R27, [R1+0x44] ;  /* 0x00004400011b7983 */ /* 0x001ea80000300800 */
[----:B--2---:R0:W-:Y:S04]  /*36760*/  STL [R1+0xff4], R27 ;  /* 0x000ff41b01007387 */ /* 0x0041e80000100800 */
[----:B0-----:R-:W2:Y:S01]  /*36770*/  LDL.LU R27, [R1+0x50] ;  /* 0x00005000011b7983 */ /* 0x001ea20000300800 */
[----:B------:R-:W-:-:S04]  /*36780*/  @P0 FMUL R28, R28, 0.25 ;  /* 0x3e8000001c1c0820 */ /* 0x000fc80000400000 */
[----:B------:R-:W-:-:S06]  /*36790*/  @!P2 FMUL R28, R28, 16777216 ;  /* 0x4b8000001c1ca820 */ /* 0x000fcc0000400000 */
[----:B------:R-:W0:Y:S01]  /*367a0*/  MUFU.RCP R28, R28 ;  /* 0x0000001c001c7308 */ /* 0x000e220000001000 */
[----:B--2---:R1:W-:Y:S04]  /*367b0*/  STL [R1+0xff8], R27 ;  /* 0x000ff81b01007387 */ /* 0x0043e80000100800 */
[----:B-1----:R-:W0:Y:S02]  /*367c0*/  LDL.LU R27, [R1+0x54] ;  /* 0x00005400011b7983 */ /* 0x002e240000300800 */
[----:B0-----:R-:W-:-:S05]  /*367d0*/  FMUL R27, R28, R27 ;  /* 0x0000001b1c1b7220 */ /* 0x001fca0000400000 */
[----:B------:R0:W-:Y:S04]  /*367e0*/  STL [R1+0x2a4], R27 ;  /* 0x0002a41b01007387 */ /* 0x0001e80000100800 */
[----:B0-----:R-:W2:Y:S02]  /*367f0*/  LDL.LU R27, [R1+0xff8] ;  /* 0x000ff800011b7983 */ /* 0x001ea40000300800 */
[----:B--2---:R-:W-:-:S05]  /*36800*/  FMUL R27, R28, R27 ;  /* 0x0000001b1c1b7220 */ /* 0x004fca0000400000 */
[----:B------:R0:W-:Y:S04]  /*36810*/  STL [R1+0x2a0], R27 ;  /* 0x0002a01b01007387 */ /* 0x0001e80000100800 */
[----:B0-----:R-:W2:Y:S02]  /*36820*/  LDL.LU R27, [R1+0xff4] ;  /* 0x000ff400011b7983 */ /* 0x001ea40000300800 */
[----:B--2---:R-:W-:-:S05]  /*36830*/  FMUL R27, R28, R27 ;  /* 0x0000001b1c1b7220 */ /* 0x004fca0000400000 */
[----:B------:R0:W-:Y:S04]  /*36840*/  STL [R1+0x29c], R27 ;  /* 0x00029c1b01007387 */ /* 0x0001e80000100800 */
[----:B0-----:R-:W2:Y:S02]  /*36850*/  LDL.LU R27, [R1+0xff0] ;  /* 0x000ff000011b7983 */ /* 0x001ea40000300800 */
[----:B--2---:R-:W-:-:S05]  /*36860*/  FMUL R27, R28, R27 ;  /* 0x0000001b1c1b7220 */ /* 0x004fca0000400000 */
[----:B------:R0:W-:Y:S04]  /*36870*/  STL [R1+0x298], R27 ;  /* 0x0002981b01007387 */ /* 0x0001e80000100800 */
[----:B0-----:R-:W2:Y:S01]  /*36880*/  LDL.LU R27, [R1+0xfec] ;  /* 0x000fec00011b7983 */ /* 0x001ea20000300800 */
[----:B------:R-:W-:Y:S02]  /*36890*/  @P0 FMUL R29, R29, 0.25 ;  /* 0x3e8000001d1d0820 */ /* 0x000fe40000400000 */
[----:B------:R-:W-:Y:S02]  /*368a0*/  @P0 FMUL R2, R2, 0.25 ;  /* 0x3e80000002020820 */ /* 0x000fe40000400000 */
[----:B------:R-:W-:Y:S02]  /*368b0*/  @!P2 FMUL R29, R29, 16777216 ;  /* 0x4b8000001d1da820 */ /* 0x000fe40000400000 */
[----:B------:R-:W-:-:S02]  /*368c0*/  @!P2 FMUL R2, R2, 16777216 ;  /* 0x4b8000000202a820 */ /* 0x000fc40000400000 */
[C---:B------:R-:W-:Y:S02]  /*368d0*/  FMUL R29, R28.reuse, R29 ;  /* 0x0000001d1c1d7220 */ /* 0x040fe40000400000 */
[----:B------:R-:W-:Y:S02]  /*368e0*/  FMUL R2, R28, R2 ;  /* 0x000000021c027220 */ /* 0x000fe40000400000 */
[----:B-----5:R-:W-:Y:S02]  /*368f0*/  @P0 FMUL R3, R3, 0.25 ;  /* 0x3e80000003030820 */ /* 0x020fe40000400000 */
[----:B----4-:R-:W-:Y:S02]  /*36900*/  @P0 FMUL R26, R26, 0.25 ;  /* 0x3e8000001a1a0820 */ /* 0x010fe40000400000 */
[----:B------:R-:W-:Y:S02]  /*36910*/  @!P2 FMUL R3, R3, 16777216 ;  /* 0x4b8000000303a820 */ /* 0x000fe40000400000 */
[----:B------:R-:W-:-:S02]  /*36920*/  @!P2 FMUL R26, R26, 16777216 ;  /* 0x4b8000001a1aa820 */ /* 0x000fc40000400000 */
[----:B------:R-:W-:Y:S02]  /*36930*/  FMUL R3, R28, R3 ;  /* 0x000000031c037220 */ /* 0x000fe40000400000 */
[----:B------:R-:W-:Y:S02]  /*36940*/  @P0 FMUL R17, R17, 0.25 ;  /* 0x3e80000011110820 */ /* 0x000fe40000400000 */
[----:B---3--:R-:W-:Y:S02]  /*36950*/  @P0 FMUL R20, R20, 0.25 ;  /* 0x3e80000014140820 */ /* 0x008fe40000400000 */
[----:B------:R-:W-:Y:S02]  /*36960*/  @!P2 FMUL R17, R17, 16777216 ;  /* 0x4b8000001111a820 */ /* 0x000fe40000400000 */
[----:B------:R-:W-:Y:S02]  /*36970*/  @!P2 FMUL R20, R20, 16777216 ;  /* 0x4b8000001414a820 */ /* 0x000fe40000400000 */
[----:B------:R-:W-:-:S02]  /*36980*/  @P0 FMUL R0, R0, 0.25 ;  /* 0x3e80000000000820 */ /* 0x000fc40000400000 */
[----:B------:R-:W-:Y:S02]  /*36990*/  @P0 FMUL R6, R6, 0.25 ;  /* 0x3e80000006060820 */ /* 0x000fe40000400000 */
[----:B------:R-:W-:Y:S02]  /*369a0*/  @!P2 FMUL R0, R0, 16777216 ;  /* 0x4b8000000000a820 */ /* 0x000fe40000400000 */
[----:B------:R-:W-:Y:S02]  /*369b0*/  @P0 FMUL R7, R7, 0.25 ;  /* 0x3e80000007070820 */ /* 0x000fe40000400000 */
[----:B------:R-:W-:Y:S02]  /*369c0*/  @P0 FMUL R10, R10, 0.25 ;  /* 0x3e8000000a0a0820 */ /* 0x000fe40000400000 */
[----:B------:R-:W-:Y:S02]  /*369d0*/  @!P2 FMUL R6, R6, 16777216 ;  /* 0x4b8000000606a820 */ /* 0x000fe40000400000 */
[----:B------:R-:W-:-:S02]  /*369e0*/  @P0 FMUL R11, R11, 0.25 ;  /* 0x3e8000000b0b0820 */ /* 0x000fc40000400000 */
[----:B--2---:R-:W-:-:S05]  /*369f0*/  FMUL R27, R28, R27 ;  /* 0x0000001b1c1b7220 */ /* 0x004fca0000400000 */
[----:B------:R0:W-:Y:S04]  /*36a00*/  STL [R1+0x294], R27 ;  /* 0x0002941b01007387 */ /* 0x0001e80000100800 */
[----:B0-----:R-:W2:Y:S04]  /*36a10*/  LDL.LU R27, [R1+0xfe8] ;  /* 0x000fe800011b7983 */ /* 0x001ea80000300800 */
[----:B------:R0:W-:Y:S04]  /*36a20*/  STL [R1+0x290], R29 ;  /* 0x0002901d01007387 */ /* 0x0001e80000100800 */
[----:B0-----:R-:W3:Y:S04]  /*36a30*/  LDL.LU R29, [R1+0xfe4] ;  /* 0x000fe400011d7983 */ /* 0x001ee80000300800 */
[----:B------:R0:W-:Y:S04]  /*36a40*/  STL [R1+0xe68], R2 ;  /* 0x000e680201007387 */ /* 0x0001e80000100800 */
[----:B0-----:R-:W4:Y:S04]  /*36a50*/  LDL.LU R2, [R1+0xe4] ;  /* 0x0000e40001027983 */ /* 0x001f280000300800 */
[----:B------:R0:W-:Y:S02]  /*36a60*/  STL [R1+0xe6c], R3 ;  /* 0x000e6c0301007387 */ /* 0x0001e40000100800 */
[----:B0-----:R-:W-:-:S02]  /*36a70*/  FMUL R3, R28, R26 ;  /* 0x0000001a1c037220 */ /* 0x001fc40000400000 */
[----:B------:R-:W5:Y:S04]  /*36a80*/  LDL.LU R26, [R1+0xfe0] ;  /* 0x000fe000011a7983 */ /* 0x000f680000300800 */
[----:B------:R0:W-:Y:S02]  /*36a90*/  STL [R1+0x264], R3 ;  /* 0x0002640301007387 */ /* 0x0001e40000100800 */
[----:B0-----:R-:W-:Y:S02]  /*36aa0*/  FMUL R3, R28, R17 ;  /* 0x000000111c037220 */ /* 0x001fe40000400000 */
[----:B------:R-:W2:Y:S04]  /*36ab0*/  LDL.LU R17, [R1+0xfdc] ;  /* 0x000fdc0001117983 */ /* 0x000ea80000300800 */
[----:B------:R0:W-:Y:S01]  /*36ac0*/  STL [R1+0x260], R3 ;  /* 0x0002600301007387 */ /* 0x0001e20000100800 */
[----:B------:R-:W-:-:S02]  /*36ad0*/  @!P2 FMUL R7, R7, 16777216 ;  /* 0x4b8000000707a820 */ /* 0x000fc40000400000 */
[----:B0-----:R-:W-:Y:S02]  /*36ae0*/  FMUL R3, R28, R20 ;  /* 0x000000141c037220 */ /* 0x001fe40000400000 */
[----:B------:R-:W2:Y:S04]  /*36af0*/  LDL.LU R20, [R1+0xfd8] ;  /* 0x000fd80001147983 */ /* 0x000ea80000300800 */
[----:B------:R0:W-:Y:S01]  /*36b00*/  STL [R1+0x25c], R3 ;  /* 0x00025c0301007387 */ /* 0x0001e20000100800 */
[----:B------:R-:W-:Y:S02]  /*36b10*/  @!P2 FMUL R10, R10, 16777216 ;  /* 0x4b8000000a0aa820 */ /* 0x000fe40000400000 */
[----:B------:R-:W-:Y:S02]  /*36b20*/  @P0 FMUL R14, R14, 0.25 ;  /* 0x3e8000000e0e0820 */ /* 0x000fe40000400000 */
[----:B------:R-:W-:-:S02]  /*36b30*/  @P0 FMUL R15, R15, 0.25 ;  /* 0x3e8000000f0f0820 */ /* 0x000fc40000400000 */
[C---:B0-----:R-:W-:Y:S02]  /*36b40*/  FMUL R3, R28.reuse, R0 ;  /* 0x000000001c037220 */ /* 0x041fe40000400000 */
[----:B------:R-:W-:Y:S02]  /*36b50*/  FMUL R0, R28, R6 ;  /* 0x000000061c007220 */ /* 0x000fe40000400000 */
[----:B------:R-:W-:Y:S01]  /*36b60*/  @!P2 FMUL R11, R11, 16777216 ;  /* 0x4b8000000b0ba820 */ /* 0x000fe20000400000 */
[----:B------:R0:W-:Y:S01]  /*36b70*/  STL [R1+0x258], R3 ;  /* 0x0002580301007387 */ /* 0x0001e20000100800 */
[----:B------:R-:W-:Y:S02]  /*36b80*/  @P0 FMUL R18, R18, 0.25 ;  /* 0x3e80000012120820 */ /* 0x000fe40000400000 */
[----:B------:R-:W-:Y:S01]  /*36b90*/  FMUL R6, R28, R10 ;  /* 0x0000000a1c067220 */ /* 0x000fe20000400000 */
[----:B------:R1:W-:Y:S01]  /*36ba0*/  STL [R1+0x254], R0 ;  /* 0x0002540001007387 */ /* 0x0003e20000100800 */
[----:B------:R-:W-:-:S02]  /*36bb0*/  @!P2 FMUL R14, R14, 16777216 ;  /* 0x4b8000000e0ea820 */ /* 0x000fc40000400000 */
[----:B------:R-:W-:Y:S02]  /*36bc0*/  @!P2 FMUL R15, R15, 16777216 ;  /* 0x4b8000000f0fa820 */ /* 0x000fe40000400000 */
[C---:B0-----:R-:W-:Y:S02]  /*36bd0*/  FMUL R3, R28.reuse, R7 ;  /* 0x000000071c037220 */ /* 0x041fe40000400000 */
[----:B------:R-:W-:Y:S02]  /*36be0*/  @P0 FMUL R19, R19, 0.25 ;  /* 0x3e80000013130820 */ /* 0x000fe40000400000 */
[----:B-1----:R-:W-:Y:S01]  /*36bf0*/  FMUL R0, R28, R11 ;  /* 0x0000000b1c007220 */ /* 0x002fe20000400000 */
[----:B------:R0:W-:Y:S01]  /*36c00*/  STL [R1+0x250], R3 ;  /* 0x0002500301007387 */ /* 0x0001e20000100800 */
[----:B------:R-:W-:Y:S02]  /*36c10*/  @P0 FMUL R22, R22, 0.25 ;  /* 0x3e80000016160820 */ /* 0x000fe40000400000 */
[----:B------:R-:W-:Y:S01]  /*36c20*/  @!P2 FMUL R18, R18, 16777216 ;  /* 0x4b8000001212a820 */ /* 0x000fe20000400000 */
[----:B------:R1:W-:Y:S01]  /*36c30*/  STL [R1+0x24c], R6 ;  /* 0x00024c0601007387 */ /* 0x0003e20000100800 */
[----:B------:R-:W-:-:S02]  /*36c40*/  @P0 FMUL R23, R23, 0.25 ;  /* 0x3e80000017170820 */ /* 0x000fc40000400000 */
[----:B------:R-:W-:Y:S01]  /*36c50*/  @!P2 FMUL R19, R19, 16777216 ;  /* 0x4b8000001313a820 */ /* 0x000fe20000400000 */
[----:B------:R1:W-:Y:S01]  /*36c60*/  STL [R1+0x248], R0 ;  /* 0x0002480001007387 */ /* 0x0003e20000100800 */
[C---:B0-----:R-:W-:Y:S02]  /*36c70*/  FMUL R3, R28.reuse, R14 ;  /* 0x0000000e1c037220 */ /* 0x041fe40000400000 */
[----:B------:R-:W-:Y:S02]  /*36c80*/  @P0 FMUL R21, R21, 0.25 ;  /* 0x3e80000015150820 */ /* 0x000fe40000400000 */
[----:B-1----:R-:W-:Y:S02]  /*36c90*/  FMUL R6, R28, R15 ;  /* 0x0000000f1c067220 */ /* 0x002fe40000400000 */
[----:B------:R-:W-:Y:S02]  /*36ca0*/  @!P2 FMUL R22, R22, 16777216 ;  /* 0x4b8000001616a820 */ /* 0x000fe40000400000 */
[----:B------:R-:W-:Y:S01]  /*36cb0*/  FMUL R0, R28, R18 ;  /* 0x000000121c007220 */ /* 0x000fe20000400000 */
[----:B------:R0:W-:Y:S01]  /*36cc0*/  STL [R1+0x204], R3 ;  /* 0x0002040301007387 */ /* 0x0001e20000100800 */
[----:B------:R-:W-:-:S02]  /*36cd0*/  @!P2 FMUL R23, R23, 16777216 ;  /* 0x4b8000001717a820 */ /* 0x000fc40000400000 */
[----:B------:R-:W-:Y:S01]  /*36ce0*/  @P0 FMUL R25, R25, 0.25 ;  /* 0x3e80000019190820 */ /* 0x000fe20000400000 */
[----:B------:R1:W-:Y:S01]  /*36cf0*/  STL [R1+0x200], R6 ;  /* 0x0002000601007387 */ /* 0x0003e20000100800 */
[----:B------:R-:W-:-:S03]  /*36d00*/  @!P2 FMUL R21, R21, 16777216 ;  /* 0x4b8000001515a820 */ /* 0x000fc60000400000 */
[----:B------:R1:W-:Y:S01]  /*36d10*/  STL [R1+0x1f4], R0 ;  /* 0x0001f40001007387 */ /* 0x0003e20000100800 */
[C---:B0-----:R-:W-:Y:S02]  /*36d20*/  FMUL R3, R28.reuse, R19 ;  /* 0x000000131c037220 */ /* 0x041fe40000400000 */
[----:B-1----:R-:W-:-:S03]  /*36d30*/  FMUL R6, R28, R22 ;  /* 0x000000161c067220 */ /* 0x002fc60000400000 */
[----:B------:R0:W-:Y:S01]  /*36d40*/  STL [R1+0x1f0], R3 ;  /* 0x0001f00301007387 */ /* 0x0001e20000100800 */
[----:B------:R-:W-:Y:S02]  /*36d50*/  @P0 FMUL R24, R24, 0.25 ;  /* 0x3e80000018180820 */ /* 0x000fe40000400000 */
[----:B------:R-:W-:Y:S02]  /*36d60*/  FMUL R0, R28, R23 ;  /* 0x000000171c007220 */ /* 0x000fe40000400000 */
[----:B------:R-:W-:Y:S01]  /*36d70*/  @!P2 FMUL R25, R25, 16777216 ;  /* 0x4b8000001919a820 */ /* 0x000fe20000400000 */
[----:B------:R-:W-:Y:S01]  /*36d80*/  STL [R1+0x1e4], R6 ;  /* 0x0001e40601007387 */ /* 0x000fe20000100800 */
[----:B------:R-:W-:Y:S02]  /*36d90*/  @P0 FMUL R4, R4, 0.25 ;  /* 0x3e80000004040820 */ /* 0x000fe40000400000 */
[----:B0-----:R-:W-:Y:S02]  /*36da0*/  FMUL R3, R28, R21 ;  /* 0x000000151c037220 */ /* 0x001fe40000400000 */
[----:B------:R-:W5:Y:S01]  /*36db0*/  LDL.LU R21, [R1+0xfd4] ;  /* 0x000fd40001157983 */ /* 0x000f620000300800 */
[----:B------:R-:W-:-:S02]  /*36dc0*/  @!P2 FMUL R24, R24, 16777216 ;  /* 0x4b8000001818a820 */ /* 0x000fc40000400000 */
[----:B------:R-:W-:Y:S01]  /*36dd0*/  @P0 FMUL R5, R5, 0.25 ;  /* 0x3e80000005050820 */ /* 0x000fe20000400000 */
[----:B------:R0:W-:Y:S01]  /*36de0*/  STL [R1+0x1e0], R0 ;  /* 0x0001e00001007387 */ /* 0x0001e20000100800 */
[----:B------:R-:W-:Y:S02]  /*36df0*/  @!P2 FMUL R4, R4, 16777216 ;  /* 0x4b8000000404a820 */ /* 0x000fe40000400000 */
[----:B------:R-:W-:Y:S02]  /*36e00*/  @P0 FMUL R8, R8, 0.25 ;  /* 0x3e80000008080820 */ /* 0x000fe40000400000 */
[----:B------:R-:W-:Y:S02]  /*36e10*/  @!P2 FMUL R5, R5, 16777216 ;  /* 0x4b8000000505a820 */ /* 0x000fe40000400000 */
[----:B0-----:R-:W-:Y:S02]  /*36e20*/  FMUL R0, R28, R25 ;  /* 0x000000191c007220 */ /* 0x001fe40000400000 */
[----:B------:R-:W5:Y:S04]  /*36e30*/  LDL.LU R25, [R1+0x14] ;  /* 0x0000140001197983 */ /* 0x000f680000300800 */
[----:B------:R0:W-:Y:S01]  /*36e40*/  STL [R1+0x1dc], R3 ;  /* 0x0001dc0301007387 */ /* 0x0001e20000100800 */
[----:B------:R-:W-:-:S03]  /*36e50*/  @P0 FMUL R9, R9, 0.25 ;  /* 0x3e80000009090820 */ /* 0x000fc60000400000 */
[----:B------:R-:W5:Y:S01]  /*36e60*/  LDL.LU R23, [R1+0x4] ;  /* 0x0000040001177983 */ /* 0x000f620000300800 */
[----:B------:R-:W-:-:S03]  /*36e70*/  @!P2 FMUL R8, R8, 16777216 ;  /* 0x4b8000000808a820 */ /* 0x000fc60000400000 */
[----:B------:R1:W-:Y:S01]  /*36e80*/  STL [R1+0x1d8], R0 ;  /* 0x0001d80001007387 */ /* 0x0003e20000100800 */
[----:B0-----:R-:W-:-:S03]  /*36e90*/  FMUL R3, R28, R24 ;  /* 0x000000181c037220 */ /* 0x001fc60000400000 */
[----:B------:R-:W5:Y:S01]  /*36ea0*/  LDL.LU R24, [R1+0xfd0] ;  /* 0x000fd00001187983 */ /* 0x000f620000300800 */
[----:B------:R-:W-:Y:S02]  /*36eb0*/  @P0 FMUL R12, R12, 0.25 ;  /* 0x3e8000000c0c0820 */ /* 0x000fe40000400000 */
[----:B-1----:R-:W-:Y:S02]  /*36ec0*/  FMUL R0, R28, R4 ;  /* 0x000000041c007220 */ /* 0x002fe40000400000 */
[----:B------:R-:W5:Y:S01]  /*36ed0*/  LDL.LU R4, [R1+0xfcc] ;  /* 0x000fcc0001047983 */ /* 0x000f620000300800 */
[----:B------:R-:W-:-:S03]  /*36ee0*/  @!P2 FMUL R9, R9, 16777216 ;  /* 0x4b8000000909a820 */ /* 0x000fc60000400000 */
[----:B------:R0:W-:Y:S01]  /*36ef0*/  STL [R1+0x74], R3 ;  /* 0x0000740301007387 */ /* 0x0001e20000100800 */
[----:B------:R-:W-:Y:S02]  /*36f00*/  @P0 FMUL R13, R13, 0.25 ;  /* 0x3e8000000d0d0820 */ /* 0x000fe40000400000 */
[----:B------:R-:W-:Y:S02]  /*36f10*/  @!P2 FMUL R12, R12, 16777216 ;  /* 0x4b8000000c0ca820 */ /* 0x000fe40000400000 */
[----:B0-----:R-:W-:Y:S02]  /*36f20*/  FMUL R3, R28, R5 ;  /* 0x000000051c037220 */ /* 0x001fe40000400000 */
[----:B------:R-:W5:Y:S04]  /*36f30*/  LDL.LU R5, [R1+0xfc8] ;  /* 0x000fc80001057983 */ /* 0x000f680000300800 */
[----:B------:R0:W-:Y:S01]  /*36f40*/  STL [R1+0x6c], R0 ;  /* 0x00006c0001007387 */ /* 0x0001e20000100800 */
[----:B------:R-:W-:-:S02]  /*36f50*/  @P0 FMUL R16, R16, 0.25 ;  /* 0x3e80000010100820 */ /* 0x000fc40000400000 */
[----:B------:R-:W-:Y:S02]  /*36f60*/  @!P2 FMUL R13, R13, 16777216 ;  /* 0x4b8000000d0da820 */ /* 0x000fe40000400000 */
[----:B0-----:R-:W-:Y:S02]  /*36f70*/  FMUL R0, R28, R8 ;  /* 0x000000081c007220 */ /* 0x001fe40000400000 */
[----:B------:R-:W5:Y:S04]  /*36f80*/  LDL.LU R8, [R1+0xfc4] ;  /* 0x000fc40001087983 */ /* 0x000f680000300800 */
[----:B------:R0:W-:Y:S01]  /*36f90*/  STL [R1+0x64], R3 ;  /* 0x0000640301007387 */ /* 0x0001e20000100800 */
[----:B------:R-:W-:Y:S02]  /*36fa0*/  @!P2 FMUL R16, R16, 16777216 ;  /* 0x4b8000001010a820 */ /* 0x000fe40000400000 */
[----:B0-----:R-:W-:-:S02]  /*36fb0*/  FMUL R3, R28, R9 ;  /* 0x000000091c037220 */ /* 0x001fc40000400000 */
[----:B------:R-:W5:Y:S04]  /*36fc0*/  LDL.LU R9, [R1+0xfc0] ;  /* 0x000fc00001097983 */ /* 0x000f680000300800 */
[----:B------:R0:W-:Y:S02]  /*36fd0*/  STL [R1+0x54], R0 ;  /* 0x0000540001007387 */ /* 0x0001e40000100800 */
[C---:B0-----:R-:W-:Y:S02]  /*36fe0*/  FMUL R0, R28.reuse, R12 ;  /* 0x0000000c1c007220 */ /* 0x041fe40000400000 */
[----:B------:R-:W5:Y:S04]  /*36ff0*/  LDL.LU R12, [R1+0xfbc] ;  /* 0x000fbc00010c7983 */ /* 0x000f680000300800 */
[----:B------:R0:W-:Y:S02]  /*37000*/  STL [R1+0x50], R3 ;  /* 0x0000500301007387 */ /* 0x0001e40000100800 */
[----:B0-----:R-:W-:-:S02]  /*37010*/  FMUL R3, R28, R13 ;  /* 0x0000000d1c037220 */ /* 0x001fc40000400000 */
[----:B------:R-:W5:Y:S04]  /*37020*/  LDL.LU R13, [R1+0xfb8] ;  /* 0x000fb800010d7983 */ /* 0x000f680000300800 */
[----:B------:R0:W-:Y:S02]  /*37030*/  STL [R1+0x44], R0 ;  /* 0x0000440001007387 */ /* 0x0001e40000100800 */
[----:B0-----:R-:W-:Y:S02]  /*37040*/  FMUL R0, R28, R16 ;  /* 0x000000101c007220 */ /* 0x001fe40000400000 */
[----:B------:R-:W5:Y:S04]  /*37050*/  LDL.LU R16, [R1+0xfb4] ;  /* 0x000fb40001107983 */ /* 0x000f680000300800 */
[----:B------:R4:W-:Y:S02]  /*37060*/  STL [R1+0x3c], R3 ;  /* 0x00003c0301007387 */ /* 0x0009e40000100800 */
[----:B----4-:R-:W-:Y:S01]  /*37070*/  MOV R3, R2 ;  /* 0x0000000200037202 */ /* 0x010fe20000000f00 */
[----:B---3--:R-:W-:-:S04]  /*37080*/  IMAD.MOV.U32 R2, RZ, RZ, R29 ;  /* 0x000000ffff027224 */ /* 0x008fc800078e001d */
[----:B------:R0:W-:Y:S04]  /*37090*/  STL [R1+0xf8c], R3 ;  /* 0x000f8c0301007387 */ /* 0x0001e80000100800 */
[----:B------:R-:W-:Y:S04]  /*370a0*/  STL [R1+0x2c], R0 ;  /* 0x00002c0001007387 */ /* 0x000fe80000100800 */
[----:B0-----:R-:W3:Y:S04]  /*370b0*/  LDL.LU R3, [R1+0x24] ;  /* 0x0000240001037983 */ /* 0x001ee80000300800 */
[----:B------:R0:W-:Y:S04]  /*370c0*/  STL [R1+0xf90], R2 ;  /* 0x000f900201007387 */ /* 0x0001e80000100800 */
[----:B0-----:R-:W4:Y:S04]  /*370d0*/  LDL.LU R2, [R1+0x28] ;  /* 0x0000280001027983 */ /* 0x001f280000300800 */
[----:B------:R-:W3:Y:S04]  /*370e0*/  LDL.LU R28, [R1+0x8] ;  /* 0x00000800011c7983 */ /* 0x000ee80000300800 */
[----:B------:R-:W3:Y:S04]  /*370f0*/  LDL.LU R22, [R1+0x68] ;  /* 0x0000680001167983 */ /* 0x000ee80000300800 */
[----:B------:R-:W3:Y:S04]  /*37100*/  LDL.LU R19, [R1+0x70] ;  /* 0x0000700001137983 */ /* 0x000ee80000300800 */
[----:B------:R-:W3:Y:S04]  /*37110*/  LDL.LU R18, [R1+0x78] ;  /* 0x0000780001127983 */ /* 0x000ee80000300800 */
[----:B------:R-:W3:Y:S04]  /*37120*/  LDL.LU R15, [R1+0x80] ;  /* 0x00008000010f7983 */ /* 0x000ee80000300800 */
[----:B------:R-:W3:Y:S01]  /*37130*/  LDL.LU R29, [R1+0x88] ;  /* 0x00008800011d7983 */ /* 0x000ee20000300800 */
[----:B--2---:R-:W-:-:S03]  /*37140*/  @P1 FMUL R17, R17, 0.25 ;  /* 0x3e80000011111820 */ /* 0x004fc60000400000 */
[----:B------:R-:W2:Y:S04]  /*37150*/  LDL.LU R14, [R1+0x90] ;  /* 0x00009000010e7983 */ /* 0x000ea80000300800 */
[----:B------:R-:W2:Y:S01]  /*37160*/  LDL.LU R11, [R1+0x98] ;  /* 0x00009800010b7983 */ /* 0x000ea20000300800 */
[----:B------:R-:W-:-:S03]  /*37170*/  @P1 FMUL R20, R20, 0.25 ;  /* 0x3e80000014141820 */ /* 0x000fc60000400000 */
[----:B------:R-:W2:Y:S01]  /*37180*/  LDL.LU R10, [R1+0xa0] ;  /* 0x0000a000010a7983 */ /* 0x000ea20000300800 */
[----:B-----5:R-:W-:-:S03]  /*37190*/  FSETP.GT.AND P0, PT, |R26|, 8.50705917302346158658e+37, PT ;  /* 0x7e8000001a00780b */ /* 0x020fc60003f04200 */
[----:B------:R-:W5:Y:S04]  /*371a0*/  LDL.LU R7, [R1+0xa8] ;  /* 0x0000a80001077983 */ /* 0x000f680000300800 */
[----:B------:R-:W2:Y:S04]  /*371b0*/  LDL.LU R6, [R1+0xb0] ;  /* 0x0000b00001067983 */ /* 0x000ea80000300800 */
[----:B------:R-:W2:Y:S04]  /*371c0*/  LDL.LU R0, [R1+0xb4] ;  /* 0x0000b40001007983 */ /* 0x000ea80000300800 */
[----:B------:R0:W-:Y:S04]  /*371d0*/  STL [R1+0xf70], R26 ;  /* 0x000f701a01007387 */ /* 0x0001e80000100800 */
[----:B0-----:R-:W2:Y:S04]  /*371e0*/  LDL.LU R26, [R1+0x18] ;  /* 0x00001800011a7983 */ /* 0x001ea80000300800 */
[----:B------:R0:W-:Y:S04]  /*371f0*/  STL [R1+0x4c], R17 ;  /* 0x00004c1101007387 */ /* 0x0001e80000100800 */
[----:B0-----:R-:W2:Y:S04]  /*37200*/  LDL.LU R17, [R1+0xfb0] ;  /* 0x000fb00001117983 */ /* 0x001ea80000300800 */
[----:B------:R0:W-:Y:S04]  /*37210*/  STL [R1+0x48], R20 ;  /* 0x0000481401007387 */ /* 0x0001e80000100800 */
[----:B0-----:R-:W2:Y:S01]  /*37220*/  LDL.LU R20, [R1+0xfac] ;  /* 0x000fac0001147983 */ /* 0x001ea20000300800 */
[----:B------:R-:W-:-:S05]  /*37230*/  @P1 FMUL R21, R21, 0.25 ;  /* 0x3e80000015151820 */ /* 0x000fca0000400000 */
[----:B------:R0:W-:Y:S04]  /*37240*/  STL [R1+0x38], R21 ;  /* 0x0000381501007387 */ /* 0x0001e80000100800 */
[----:B0-----:R-:W2:Y:S01]  /*37250*/  LDL.LU R21, [R1+0xfa8] ;  /* 0x000fa80001157983 */ /* 0x001ea20000300800 */
[----:B------:R-:W-:-:S05]  /*37260*/  @P1 FMUL R24, R24, 0.25 ;  /* 0x3e80000018181820 */ /* 0x000fca0000400000 */
[----:B------:R0:W-:Y:S04]  /*37270*/  STL [R1+0x34], R24 ;  /* 0x0000341801007387 */ /* 0x0001e80000100800 */
[----:B0-----:R-:W2:Y:S01]  /*37280*/  LDL.LU R24, [R1+0xfa4] ;  /* 0x000fa40001187983 */ /* 0x001ea20000300800 */
[----:B----4-:R-:W-:-:S05]  /*37290*/  @P1 FMUL R2, R2, 0.25 ;  /* 0x3e80000002021820 */ /* 0x010fca0000400000 */
[----:B------:R0:W-:Y:S04]  /*372a0*/  STL [R1+0xf94], R2 ;  /* 0x000f940201007387 */ /* 0x0001e80000100800 */
[----:B0-----:R-:W4:Y:S04]  /*372b0*/  LDL R2, [R1+0x34] ;  /* 0x0000340001027983 */ /* 0x001f280000100800 */
[----:B----4-:R0:W-:Y:S04]  /*372c0*/  STL [R1+0xf98], R2 ;  /* 0x000f980201007387 */ /* 0x0101e80000100800 */
[----:B0-----:R-:W4:Y:S04]  /*372d0*/  LDL R2, [R1+0x38] ;  /* 0x0000380001027983 */ /* 0x001f280000100800 */
[----:B----4-:R0:W-:Y:S04]  /*372e0*/  STL [R1+0xf9c], R2 ;  /* 0x000f9c0201007387 */ /* 0x0101e80000100800 */
[----:B0-----:R-:W4:Y:S01]  /*372f0*/  LDL R2, [R1+0x48] ;  /* 0x0000480001027983 */ /* 0x001f220000100800 */
[----:B------:R-:W-:-:S03]  /*37300*/  FSETP.GEU.AND P2, PT, |R27|, 1.175494350822287508e-38, PT ;  /* 0x008000001b00780b */ /* 0x000fc60003f4e200 */
[----:B----4-:R0:W-:Y:S04]  /*37310*/  STL [R1+0xfa0], R2 ;  /* 0x000fa00201007387 */ /* 0x0101e80000100800 */
[----:B0-----:R-:W4:Y:S06]  /*37320*/  LDL R2, [R1+0x4c] ;  /* 0x00004c0001027983 */ /* 0x001f2c0000100800 */
[----:B----4-:R-:W-:-:S05]  /*37330*/  @!P2 FMUL R2, R2, 16777216 ;  /* 0x4b8000000202a820 */ /* 0x010fca0000400000 */
[----:B------:R0:W-:Y:S04]  /*37340*/  @!P2 STL [R1+0x4c], R2 ;  /* 0x00004c020100a387 */ /* 0x0001e80000100800 */
[----:B0-----:R-:W4:Y:S02]  /*37350*/  LDL.LU R2, [R1+0xfa0] ;  /* 0x000fa00001027983 */ /* 0x001f240000300800 */
        /* <DEDUP_REMOVED lines=8> */
[----:B0-----:R-:W4:Y:S01]  /*373e0*/  LDL.LU R2, [R1+0xf94] ;  /* 0x000f940001027983 */ /* 0x001f220000300800 */
[----:B---3--:R-:W-:-:S04]  /*373f0*/  @P1 FMUL R3, R3, 0.25 ;  /* 0x3e80000003031820 */ /* 0x008fc80000400000 */
[----:B------:R-:W-:Y:S02]  /*37400*/  @!P2 FMUL R3, R3, 16777216 ;  /* 0x4b8000000303a820 */ /* 0x000fe40000400000 */
[----:B----4-:R-:W-:-:S05]  /*37410*/  @!P2 FMUL R2, R2, 16777216 ;  /* 0x4b8000000202a820 */ /* 0x010fca0000400000 */
[----:B------:R0:W-:Y:S04]  /*37420*/  STL [R1+0x28], R2 ;  /* 0x0000280201007387 */ /* 0x0001e80000100800 */
[----:B0-----:R-:W3:Y:S04]  /*37430*/  LDL.LU R2, [R1+0xf90] ;  /* 0x000f900001027983 */ /* 0x001ee80000300800 */
[----:B------:R0:W-:Y:S04]  /*37440*/  STL [R1+0x24], R3 ;  /* 0x0000240301007387 */ /* 0x0001e80000100800 */
[----:B0-----:R-:W4:Y:S04]  /*37450*/  LDL.LU R3, [R1+0xf8c] ;  /* 0x000f8c0001037983 */ /* 0x001f280000300800 */
[----:B---3--:R0:W-:Y:S04]  /*37460*/  STL [R1+0xf78], R2 ;  /* 0x000f780201007387 */ /* 0x0081e80000100800 */
[----:B0-----:R-:W3:Y:S04]  /*37470*/  LDL.LU R2, [R1+0x4c] ;  /* 0x00004c0001027983 */ /* 0x001ee80000300800 */
[----:B----4-:R0:W-:Y:S04]  /*37480*/  STL [R1+0xf7c], R3 ;  /* 0x000f7c0301007387 */ /* 0x0101e80000100800 */
[----:B0-----:R-:W4:Y:S04]  /*37490*/  LDL.LU R3, [R1+0x34] ;  /* 0x0000340001037983 */ /* 0x001f280000300800 */
[----:B----4-:R0:W-:Y:S04]  /*374a0*/  STL [R1+0xf80], R3 ;  /* 0x000f800301007387 */ /* 0x0101e80000100800 */
[----:B0-----:R-:W4:Y:S01]  /*374b0*/  LDL.LU R3, [R1+0x38] ;  /* 0x0000380001037983 */ /* 0x001f220000300800 */
[----:B------:R-:W-:-:S04]  /*374c0*/  @P1 FMUL R27, R27, 0.25 ;  /* 0x3e8000001b1b1820 */ /* 0x000fc80000400000 */
[----:B------:R-:W-:Y:S01]  /*374d0*/  @!P2 FMUL R27, R27, 16777216 ;  /* 0x4b8000001b1ba820 */ /* 0x000fe20000400000 */
[----:B----4-:R0:W-:Y:S04]  /*374e0*/  STL [R1+0xf84], R3 ;  /* 0x000f840301007387 */ /* 0x0101e80000100800 */
[----:B0-----:R-:W4:Y:S01]  /*374f0*/  LDL.LU R3, [R1+0x48] ;  /* 0x0000480001037983 */ /* 0x001f220000300800 */
[----:B------:R-:W0:Y:S01]  /*37500*/  MUFU.RCP R27, R27 ;  /* 0x0000001b001b7308 */ /* 0x000e220000001000 */
[----:B--2---:R-:W-:-:S04]  /*37510*/  @P1 FMUL R26, R26, 0.25 ;  /* 0x3e8000001a1a1820 */ /* 0x004fc80000400000 */
[----:B------:R-:W-:Y:S01]  /*37520*/  @!P2 FMUL R26, R26, 16777216 ;  /* 0x4b8000001a1aa820 */ /* 0x000fe20000400000 */
[----:B----4-:R3:W-:Y:S02]  /*37530*/  STL [R1+0xf88], R3 ;  /* 0x000f880301007387 */ /* 0x0107e40000100800 */
[----:B---3--:R-:W-:Y:S02]  /*37540*/  MOV R3, R2 ;  /* 0x0000000200037202 */ /* 0x008fe40000000f00 */
[----:B------:R-:W2:Y:S03]  /*37550*/  LDL.LU R2, [R1+0x28] ;  /* 0x0000280001027983 */ /* 0x000ea60000300800 */
[C---:B0-----:R-:W-:Y:S01]  /*37560*/  FMUL R3, R27.reuse, R3 ;  /* 0x000000031b037220 */ /* 0x041fe20000400000 */
[----:B------:R0:W-:Y:S04]  /*37570*/  STL [R1+0xf74], R26 ;  /* 0x000f741a01007387 */ /* 0x0001e80000100800 */
[----:B0-----:R-:W3:Y:S04]  /*37580*/  LDL.LU R26, [R1+0x24] ;  /* 0x00002400011a7983 */ /* 0x001ee80000300800 */
[----:B------:R0:W-:Y:S04]  /*37590*/  STL [R1+0x284], R3 ;  /* 0x0002840301007387 */ /* 0x0001e80000100800 */
[----:B0-----:R-:W4:Y:S02]  /*375a0*/  LDL.LU R3, [R1+0xf88] ;  /* 0x000f880001037983 */ /* 0x001f240000300800 */
[----:B----4-:R-:W-:-:S05]  /*375b0*/  FMUL R3, R27, R3 ;  /* 0x000000031b037220 */ /* 0x010fca0000400000 */
[----:B------:R0:W-:Y:S04]  /*375c0*/  STL [R1+0x280], R3 ;  /* 0x0002800301007387 */ /* 0x0001e80000100800 */
[----:B0-----:R-:W4:Y:S02]  /*375d0*/  LDL.LU R3, [R1+0xf84] ;  /* 0x000f840001037983 */ /* 0x001f240000300800 */
[----:B----4-:R-:W-:-:S05]  /*375e0*/  FMUL R3, R27, R3 ;  /* 0x000000031b037220 */ /* 0x010fca0000400000 */
[----:B------:R0:W-:Y:S04]  /*375f0*/  STL [R1+0x27c], R3 ;  /* 0x00027c0301007387 */ /* 0x0001e80000100800 */
[----:B0-----:R-:W4:Y:S01]  /*37600*/  LDL.LU R3, [R1+0xf80] ;  /* 0x000f800001037983 */ /* 0x001f220000300800 */
[C---:B--2---:R-:W-:Y:S02]  /*37610*/  FMUL R2, R27.reuse, R2 ;  /* 0x000000021b027220 */ /* 0x044fe40000400000 */
[C---:B---3--:R-:W-:Y:S02]  /*37620*/  FMUL R26, R27.reuse, R26 ;  /* 0x0000001a1b1a7220 */ /* 0x048fe40000400000 */
[----:B----4-:R-:W-:-:S05]  /*37630*/  FMUL R3, R27, R3 ;  /* 0x000000031b037220 */ /* 0x010fca0000400000 */
[----:B------:R0:W-:Y:S04]  /*37640*/  STL [R1+0x278], R3 ;  /* 0x0002780301007387 */ /* 0x0001e80000100800 */
[----:B0-----:R-:W2:Y:S04]  /*37650*/  LDL.LU R3, [R1+0xf7c] ;  /* 0x000f7c0001037983 */ /* 0x001ea80000300800 */
[----:B------:R0:W-:Y:S04]  /*37660*/  STL [R1+0x274], R2 ;  /* 0x0002740201007387 */ /* 0x0001e80000100800 */
[----:B0-----:R-:W3:Y:S04]  /*37670*/  LDL.LU R2, [R1+0xf78] ;  /* 0x000f780001027983 */ /* 0x001ee80000300800 */
[----:B------:R0:W-:Y:S04]  /*37680*/  STL [R1+0x270], R26 ;  /* 0x0002701a01007387 */ /* 0x0001e80000100800 */
[----:B0-----:R-:W4:Y:S01]  /*37690*/  LDL.LU R26, [R1+0xf74] ;  /* 0x000f7400011a7983 */ /* 0x001f220000300800 */
[----:B------:R-:W-:-:S02]  /*376a0*/  @P1 FMUL R25, R25, 0.25 ;  /* 0x3e80000019191820 */ /* 0x000fc40000400000 */
[----:B------:R-:W-:Y:S02]  /*376b0*/  @P1 FMUL R28, R28, 0.25 ;  /* 0x3e8000001c1c1820 */ /* 0x000fe40000400000 */
[----:B------:R-:W-:Y:S02]  /*376c0*/  @!P2 FMUL R25, R25, 16777216 ;  /* 0x4b8000001919a820 */ /* 0x000fe40000400000 */
[----:B------:R-:W-:Y:S02]  /*376d0*/  @!P2 FMUL R28, R28, 16777216 ;  /* 0x4b8000001c1ca820 */ /* 0x000fe40000400000 */
[----:B------:R-:W-:Y:S02]  /*376e0*/  @P1 FMUL R23, R23, 0.25 ;  /* 0x3e80000017171820 */ /* 0x000fe40000400000 */
[----:B------:R-:W-:Y:S02]  /*376f0*/  FMUL R25, R27, R25 ;  /* 0x000000191b197220 */ /* 0x000fe40000400000 */
[----:B------:R-:W-:-:S02]  /*37700*/  @P1 FMUL R4, R4, 0.25 ;  /* 0x3e80000004041820 */ /* 0x000fc40000400000 */
[----:B------:R-:W-:Y:S02]  /*37710*/  @P1 FMUL R5, R5, 0.25 ;  /* 0x3e80000005051820 */ /* 0x000fe40000400000 */
[----:B------:R-:W-:Y:S02]  /*37720*/  FMUL R28, R27, R28 ;  /* 0x0000001c1b1c7220 */ /* 0x000fe40000400000 */
[----:B------:R-:W-:Y:S02]  /*37730*/  @P1 FMUL R8, R8, 0.25 ;  /* 0x3e80000008081820 */ /* 0x000fe40000400000 */
[----:B------:R-:W-:Y:S02]  /*37740*/  @!P2 FMUL R23, R23, 16777216 ;  /* 0x4b8000001717a820 */ /* 0x000fe40000400000 */
[----:B------:R-:W-:Y:S02]  /*37750*/  @!P2 FMUL R4, R4, 16777216 ;  /* 0x4b8000000404a820 */ /* 0x000fe40000400000 */
[----:B------:R-:W-:-:S02]  /*37760*/  @!P2 FMUL R5, R5, 16777216 ;  /* 0x4b8000000505a820 */ /* 0x000fc40000400000 */
[----:B------:R-:W-:Y:S02]  /*37770*/  @P1 FMUL R9, R9, 0.25 ;  /* 0x3e80000009091820 */ /* 0x000fe40000400000 */
[----:B------:R-:W-:Y:S02]  /*37780*/  @P1 FMUL R12, R12, 0.25 ;  /* 0x3e8000000c0c1820 */ /* 0x000fe40000400000 */
[----:B------:R-:W-:Y:S02]  /*37790*/  @!P2 FMUL R8, R8, 16777216 ;  /* 0x4b8000000808a820 */ /* 0x000fe40000400000 */
[----:B------:R-:W-:Y:S02]  /*377a0*/  @P1 FMUL R13, R13, 0.25 ;  /* 0x3e8000000d0d1820 */ /* 0x000fe40000400000 */
[----:B------:R-:W-:Y:S02]  /*377b0*/  FMUL R5, R27, R5 ;  /* 0x000000051b057220 */ /* 0x000fe40000400000 */
[----:B------:R-:W-:-:S02]  /*377c0*/  @!P2 FMUL R9, R9, 16777216 ;  /* 0x4b8000000909a820 */ /* 0x000fc40000400000 */
[----:B------:R-:W-:Y:S02]  /*377d0*/  @!P2 FMUL R12, R12, 16777216 ;  /* 0x4b8000000c0ca820 */ /* 0x000fe40000400000 */
[----:B------:R-:W-:Y:S02]  /*377e0*/  @P1 FMUL R16, R16, 0.25 ;  /* 0x3e80000010101820 */ /* 0x000fe40000400000 */
[----:B------:R-:W-:Y:S02]  /*377f0*/  @P1 FMUL R17, R17, 0.25 ;  /* 0x3e80000011111820 */ /* 0x000fe40000400000 */
[----:B------:R-:W-:Y:S02]  /*37800*/  @!P2 FMUL R13, R13, 16777216 ;  /* 0x4b8000000d0da820 */ /* 0x000fe40000400000 */
[----:B------:R-:W-:Y:S02]  /*37810*/  @P1 FMUL R20, R20, 0.25 ;  /* 0x3e80000014141820 */ /* 0x000fe40000400000 */
        /* <DEDUP_REMOVED lines=12> */
[----:B------:R-:W-:-:S02]  /*378e0*/  @P1 FMUL R15, R15, 0.25 ;  /* 0x3e8000000f0f1820 */ /* 0x000fc40000400000 */
[----:B------:R-:W-:Y:S02]  /*378f0*/  @!P2 FMUL R19, R19, 16777216 ;  /* 0x4b8000001313a820 */ /* 0x000fe40000400000 */
[----:B------:R-:W-:Y:S02]  /*37900*/  @!P2 FMUL R18, R18, 16777216 ;  /* 0x4b8000001212a820 */ /* 0x000fe40000400000 */
[----:B------:R-:W-:Y:S02]  /*37910*/  @!P2 FMUL R29, R29, 16777216 ;  /* 0x4b8000001d1da820 */ /* 0x000fe40000400000 */
[----:B------:R-:W-:Y:S02]  /*37920*/  @P1 FMUL R14, R14, 0.25 ;  /* 0x3e8000000e0e1820 */ /* 0x000fe40000400000 */
[----:B------:R-:W-:Y:S02]  /*37930*/  @!P2 FMUL R15, R15, 16777216 ;  /* 0x4b8000000f0fa820 */ /* 0x000fe40000400000 */
[----:B------:R-:W-:-:S02]  /*37940*/  @P1 FMUL R10, R10, 0.25 ;  /* 0x3e8000000a0a1820 */ /* 0x000fc40000400000 */
[----:B------:R-:W-:Y:S02]  /*37950*/  @P1 FMUL R11, R11, 0.25 ;  /* 0x3e8000000b0b1820 */ /* 0x000fe40000400000 */
[----:B------:R-:W-:Y:S02]  /*37960*/  FMUL R29, R27, R29 ;  /* 0x0000001d1b1d7220 */ /* 0x000fe40000400000 */
[----:B------:R-:W-:Y:S02]  /*37970*/  @!P2 FMUL R14, R14, 16777216 ;  /* 0x4b8000000e0ea820 */ /* 0x000fe40000400000 */
[----:B------:R-:W-:Y:S02]  /*37980*/  @!P2 FMUL R10, R10, 16777216 ;  /* 0x4b8000000a0aa820 */ /* 0x000fe40000400000 */
[----:B------:R-:W-:Y:S02]  /*37990*/  @!P2 FMUL R11, R11, 16777216 ;  /* 0x4b8000000b0ba820 */ /* 0x000fe40000400000 */
[----:B-----5:R-:W-:-:S02]  /*379a0*/  @P1 FMUL R7, R7, 0.25 ;  /* 0x3e80000007071820 */ /* 0x020fc40000400000 */
[----:B------:R-:W-:Y:S02]  /*379b0*/  @P1 FMUL R6, R6, 0.25 ;  /* 0x3e80000006061820 */ /* 0x000fe40000400000 */
[----:B------:R-:W-:Y:S02]  /*379c0*/  @!P2 FMUL R7, R7, 16777216 ;  /* 0x4b8000000707a820 */ /* 0x000fe40000400000 */
[----:B------:R-:W-:Y:S02]  /*379d0*/  @!P2 FMUL R6, R6, 16777216 ;  /* 0x4b8000000606a820 */ /* 0x000fe40000400000 */
[----:B----4-:R-:W-:-:S05]  /*379e0*/  FMUL R26, R27, R26 ;  /* 0x0000001a1b1a7220 */ /* 0x010fca0000400000 */
[----:B------:R0:W-:Y:S04]  /*379f0*/  STL [R1+0x26c], R26 ;  /* 0x00026c1a01007387 */ /* 0x0001e80000100800 */
[----:B0-----:R-:W4:Y:S04]  /*37a00*/  LDL.LU R26, [R1+0xf70] ;  /* 0x000f7000011a7983 */ /* 0x001f280000300800 */
[----:B------:R0:W-:Y:S04]  /*37a10*/  STL [R1+0x268], R25 ;  /* 0x0002681901007387 */ /* 0x0001e80000100800 */
[----:B0-----:R-:W5:Y:S04]  /*37a20*/  LDL.LU R25, [R1+0xf6c] ;  /* 0x000f6c0001197983 */ /* 0x001f680000300800 */
[----:B------:R0:W-:Y:S02]  /*37a30*/  STL [R1+0x220], R28 ;  /* 0x0002201c01007387 */ /* 0x0001e40000100800 */
[----:B0-----:R-:W-:-:S02]  /*37a40*/  FMUL R28, R27, R23 ;  /* 0x000000171b1c7220 */ /* 0x001fc40000400000 */
[C---:B------:R-:W-:Y:S02]  /*37a50*/  FMUL R23, R27.reuse, R4 ;  /* 0x000000041b177220 */ /* 0x040fe40000400000 */
[C---:B------:R-:W-:Y:S01]  /*37a60*/  FMUL R4, R27.reuse, R8 ;  /* 0x000000081b047220 */ /* 0x040fe20000400000 */
[----:B------:R-:W-:Y:S01]  /*37a70*/  STL [R1+0x21c], R28 ;  /* 0x00021c1c01007387 */ /* 0x000fe20000100800 */
[----:B------:R-:W-:-:S03]  /*37a80*/  FMUL R8, R27, R9 ;  /* 0x000000091b087220 */ /* 0x000fc60000400000 */
[----:B------:R-:W-:Y:S04]  /*37a90*/  STL [R1+0x210], R23 ;  /* 0x0002101701007387 */ /* 0x000fe80000100800 */
[----:B------:R0:W-:Y:S04]  /*37aa0*/  STL [R1+0x208], R5 ;  /* 0x0002080501007387 */ /* 0x0001e80000100800 */
[----:B------:R1:W-:Y:S01]  /*37ab0*/  STL [R1+0x1fc], R4 ;  /* 0x0001fc0401007387 */ /* 0x0003e20000100800 */
[----:B0-----:R-:W-:-:S03]  /*37ac0*/  FMUL R5, R27, R12 ;  /* 0x0000000c1b057220 */ /* 0x001fc60000400000 */
[----:B------:R0:W-:Y:S01]  /*37ad0*/  STL [R1+0x1f8], R8 ;  /* 0x0001f80801007387 */ /* 0x0001e20000100800 */
[----:B-1----:R-:W-:-:S03]  /*37ae0*/  FMUL R4, R27, R13 ;  /* 0x0000000d1b047220 */ /* 0x002fc60000400000 */
[----:B------:R1:W-:Y:S04]  /*37af0*/  STL [R1+0x1ec], R5 ;  /* 0x0001ec0501007387 */ /* 0x0003e80000100800 */
[----:B------:R2:W-:Y:S01]  /*37b00*/  STL [R1+0x1e8], R4 ;  /* 0x0001e80401007387 */ /* 0x0005e20000100800 */
[C---:B0-----:R-:W-:Y:S02]  /*37b10*/  FMUL R8, R27.reuse, R16 ;  /* 0x000000101b087220 */ /* 0x041fe40000400000 */
[----:B-1----:R-:W-:-:S03]  /*37b20*/  FMUL R5, R27, R17 ;  /* 0x000000111b057220 */ /* 0x002fc60000400000 */
[----:B------:R0:W-:Y:S01]  /*37b30*/  STL [R1+0x1d4], R8 ;  /* 0x0001d40801007387 */ /* 0x0001e20000100800 */
[----:B--2---:R-:W-:-:S03]  /*37b40*/  FMUL R4, R27, R20 ;  /* 0x000000141b047220 */ /* 0x004fc60000400000 */
        /* <DEDUP_REMOVED lines=10> */
[----:B------:R-:W-:Y:S01]  /*37bf0*/  STL [R1+0x9c], R8 ;  /* 0x00009c0801007387 */ /* 0x000fe20000100800 */
[----:B--2---:R-:W-:-:S03]  /*37c00*/  FMUL R4, R27, R15 ;  /* 0x0000000f1b047220 */ /* 0x004fc60000400000 */
[----:B------:R0:W-:Y:S04]  /*37c10*/  STL [R1+0x94], R5 ;  /* 0x0000940501007387 */ /* 0x0001e80000100800 */
[----:B------:R1:W-:Y:S04]  /*37c20*/  STL [R1+0xee8], R29 ;  /* 0x000ee81d01007387 */ /* 0x0003e80000100800 */
[----:B------:R2:W-:Y:S01]  /*37c30*/  STL [R1+0x24], R4 ;  /* 0x0000240401007387 */ /* 0x0005e20000100800 */
[C---:B0-----:R-:W-:Y:S02]  /*37c40*/  FMUL R5, R27.reuse, R14 ;  /* 0x0000000e1b057220 */ /* 0x041fe40000400000 */
[----:B-1----:R-:W-:-:S03]  /*37c50*/  FMUL R29, R27, R10 ;  /* 0x0000000a1b1d7220 */ /* 0x002fc60000400000 */
[----:B------:R0:W-:Y:S01]  /*37c60*/  STL [R1+0x1c], R5 ;  /* 0x00001c0501007387 */ /* 0x0001e20000100800 */
[----:B--2---:R-:W-:-:S03]  /*37c70*/  FMUL R4, R27, R11 ;  /* 0x0000000b1b047220 */ /* 0x004fc60000400000 */
[----:B------:R-:W-:Y:S04]  /*37c80*/  STL [R1+0xeec], R29 ;  /* 0x000eec1d01007387 */ /* 0x000fe80000100800 */
[----:B------:R1:W-:Y:S01]  /*37c90*/  STL [R1+0x18], R4 ;  /* 0x0000180401007387 */ /* 0x0003e20000100800 */
[C---:B0-----:R-:W-:Y:S02]  /*37ca0*/  FMUL R5, R27.reuse, R7 ;  /* 0x000000071b057220 */ /* 0x041fe40000400000 */
[----:B------:R-:W-:Y:S02]  /*37cb0*/  IMAD.MOV.U32 R14, RZ, RZ, R3 ;  /* 0x000000ffff0e7224 */ /* 0x000fe400078e0003 */
[----:B-1----:R-:W-:Y:S01]  /*37cc0*/  FMUL R4, R27, R6 ;  /* 0x000000061b047220 */ /* 0x002fe20000400000 */
[----:B------:R3:W-:Y:S04]  /*37cd0*/  STL [R1+0x10], R5 ;  /* 0x0000100501007387 */ /* 0x0007e80000100800 */
[----:B------:R-:W-:Y:S01]  /*37ce0*/  STL [R1+0xc], R4 ;  /* 0x00000c0401007387 */ /* 0x000fe20000100800 */
[----:B---3--:R-:W-:-:S03]  /*37cf0*/  MOV R5, R2 ;  /* 0x0000000200057202 */ /* 0x008fc60000000f00 */
[----:B------:R-:W2:Y:S04]  /*37d00*/  LDL.LU R2, [R1+0xb8] ;  /* 0x0000b80001027983 */ /* 0x000ea80000300800 */
[----:B------:R-:W3:Y:S04]  /*37d10*/  LDL.LU R3, [R1+0xc0] ;  /* 0x0000c00001037983 */ /* 0x000ee80000300800 */
[----:B------:R0:W-:Y:S04]  /*37d20*/  STL [R1+0xf44], R14 ;  /* 0x000f440e01007387 */ /* 0x0001e80000100800 */
[----:B0-----:R-:W2:Y:S04]  /*37d30*/  LDL.LU R14, [R1+0xd8] ;  /* 0x0000d800010e7983 */ /* 0x001ea80000300800 */
[----:B--2---:R0:W-:Y:S04]  /*37d40*/  STL [R1+0xf5c], R14 ;  /* 0x000f5c0e01007387 */ /* 0x0041e80000100800 */
[----:B0-----:R-:W2:Y:S04]  /*37d50*/  LDL R14, [R1+0xd0] ;  /* 0x0000d000010e7983 */ /* 0x001ea80000100800 */
[----:B--2---:R0:W-:Y:S04]  /*37d60*/  STL [R1+0xf60], R14 ;  /* 0x000f600e01007387 */ /* 0x0041e80000100800 */
[----:B0-----:R-:W2:Y:S04]  /*37d70*/  LDL R14, [R1+0xcc] ;  /* 0x0000cc00010e7983 */ /* 0x001ea80000100800 */
[----:B--2---:R0:W-:Y:S04]  /*37d80*/  STL [R1+0xf64], R14 ;  /* 0x000f640e01007387 */ /* 0x0041e80000100800 */
[----:B0-----:R-:W2:Y:S01]  /*37d90*/  LDL R14, [R1+0xc8] ;  /* 0x0000c800010e7983 */ /* 0x001ea20000100800 */
[----:B------:R-:W-:-:S04]  /*37da0*/  @P1 FMUL R0, R0, 0.25 ;  /* 0x3e80000000001820 */ /* 0x000fc80000400000 */
[----:B------:R-:W-:-:S04]  /*37db0*/  @!P2 FMUL R0, R0, 16777216 ;  /* 0x4b8000000000a820 */ /* 0x000fc80000400000 */
[----:B------:R-:W-:Y:S01]  /*37dc0*/  FMUL R24, R27, R0 ;  /* 0x000000001b187220 */ /* 0x000fe20000400000 */
[----:B--2---:R0:W-:Y:S04]  /*37dd0*/  STL [R1+0xf68], R14 ;  /* 0x000f680e01007387 */ /* 0x0041e80000100800 */
[----:B0-----:R-:W2:Y:S04]  /*37de0*/  LDL R14, [R1+0xc4] ;  /* 0x0000c400010e7983 */ /* 0x001ea80000100800 */
[----:B------:R-:W3:Y:S04]  /*37df0*/  LDL.LU R27, [R1+0xf0] ;  /* 0x0000f000011b7983 */ /* 0x000ee80000300800 */
        /* <DEDUP_REMOVED lines=19> */
[----:B------:R-:W3:Y:S01]  /*37f30*/  LDL.LU R18, [R1+0x190] ;  /* 0x0001900001127983 */ /* 0x000ee20000300800 */
[----:B-----5:R-:W-:-:S03]  /*37f40*/  FSETP.GT.AND P1, PT, |R25|, 8.50705917302346158658e+37, PT ;  /* 0x7e8000001900780b */ /* 0x020fc60003f24200 */
[----:B------:R-:W5:Y:S04]  /*37f50*/  LDL.LU R0, [R1+0x198] ;  /* 0x0001980001007983 */ /* 0x000f680000300800 */
[----:B------:R0:W-:Y:S04]  /*37f60*/  STL [R1+0xef0], R24 ;  /* 0x000ef01801007387 */ /* 0x0001e80000100800 */
[----:B0-----:R-:W3:Y:S04]  /*37f70*/  LDL.LU R24, [R1+0xe8] ;  /* 0x0000e80001187983 */ /* 0x001ee80000300800 */
[----:B------:R0:W-:Y:S04]  /*37f80*/  STL [R1+0xf40], R25 ;  /* 0x000f401901007387 */ /* 0x0001e80000100800 */
[----:B0-----:R-:W3:Y:S01]  /*37f90*/  LDL.LU R25, [R1+0xe0] ;  /* 0x0000e00001197983 */ /* 0x001ee20000300800 */
[----:B--2---:R-:W-:-:S05]  /*37fa0*/  @P0 FMUL R14, R14, 0.25 ;  /* 0x3e8000000e0e0820 */ /* 0x004fca0000400000 */
[----:B------:R0:W-:Y:S04]  /*37fb0*/  @P0 STL [R1+0xc4], R14 ;  /* 0x0000c40e01000387 */ /* 0x0001e80000100800 */
[----:B0-----:R-:W2:Y:S02]  /*37fc0*/  LDL.LU R14, [R1+0xf68] ;  /* 0x000f6800010e7983 */ /* 0x001ea40000300800 */
        /* <DEDUP_REMOVED lines=10> */
[----:B------:R0:W-:Y:S04]  /*38070*/  STL [R1+0xf50], R14 ;  /* 0x000f500e01007387 */ /* 0x0001e80000100800 */
[----:B0-----:R-:W2:Y:S04]  /*38080*/  LDL R14, [R1+0xd0] ;  /* 0x0000d000010e7983 */ /* 0x001ea80000100800 */
[----:B--2---:R0:W-:Y:S04]  /*38090*/  STL [R1+0xf54], R14 ;  /* 0x000f540e01007387 */ /* 0x0041e80000100800 */
[----:B0-----:R-:W2:Y:S01]  /*380a0*/  LDL R14, [R1+0xcc] ;  /* 0x0000cc00010e7983 */ /* 0x001ea20000100800 */
[----:B----4-:R-:W-:Y:S01]  /*380b0*/  FSETP.GEU.AND P2, PT, |R26|, 1.175494350822287508e-38, PT ;  /* 0x008000001a00780b */ /* 0x010fe20003f4e200 */
[----:B---3--:R-:W-:-:S02]  /*380c0*/  @P0 FMUL R3, R3, 0.25 ;  /* 0x3e80000003030820 */ /* 0x008fc40000400000 */
[----:B--2---:R0:W-:Y:S04]  /*380d0*/  STL [R1+0xf58], R14 ;  /* 0x000f580e01007387 */ /* 0x0041e80000100800 */
[----:B0-----:R-:W2:Y:S06]  /*380e0*/  LDL R14, [R1+0xc8] ;  /* 0x0000c800010e7983 */ /* 0x001eac0000100800 */
[----:B------:R-:W-:-:S05]  /*380f0*/  @!P2 FMUL R3, R3, 16777216 ;  /* 0x4b8000000303a820 */ /* 0x000fca0000400000 */
[----:B------:R0:W-:Y:S04]  /*38100*/  STL [R1+0xf4c], R3 ;  /* 0x000f4c0301007387 */ /* 0x0001e80000100800 */
[----:B0-----:R-:W3:Y:S01]  /*38110*/  LDL.LU R3, [R1+0xc4] ;  /* 0x0000c40001037983 */ /* 0x001ee20000300800 */
        /* <DEDUP_REMOVED lines=8> */
[----:B0-----:R-:W2:Y:S01]  /*381a0*/  LDL.LU R14, [R1+0xf50] ;  /* 0x000f5000010e7983 */ /* 0x001ea20000300800 */
[----:B------:R-:W-:Y:S02]  /*381b0*/  @P0 FMUL R5, R5, 0.25 ;  /* 0x3e80000005050820 */ /* 0x000fe40000400000 */
[----:B------:R-:W-:Y:S02]  /*381c0*/  @P0 FMUL R26, R26, 0.25 ;  /* 0x3e8000001a1a0820 */ /* 0x000fe40000400000 */
[----:B------:R-:W-:Y:S02]  /*381d0*/  @!P2 FMUL R5, R5, 16777216 ;  /* 0x4b8000000505a820 */ /* 0x000fe40000400000 */
[----:B---3--:R-:W-:-:S02]  /*381e0*/  @!P2 FMUL R3, R3, 16777216 ;  /* 0x4b8000000303a820 */ /* 0x008fc40000400000 */
[----:B------:R-:W-:Y:S02]  /*381f0*/  @!P2 FMUL R26, R26, 16777216 ;  /* 0x4b8000001a1aa820 */ /* 0x000fe40000400000 */
[----:B------:R-:W-:-:S04]  /*38200*/  @P0 FMUL R2, R2, 0.25 ;  /* 0x3e80000002020820 */ /* 0x000fc80000400000 */
[----:B------:R-:W-:Y:S02]  /*38210*/  @!P2 FMUL R2, R2, 16777216 ;  /* 0x4b8000000202a820 */ /* 0x000fe40000400000 */
[----:B--2---:R-:W-:-:S05]  /*38220*/  @!P2 FMUL R14, R14, 16777216 ;  /* 0x4b8000000e0ea820 */ /* 0x004fca0000400000 */
[----:B------:R0:W-:Y:S02]  /*38230*/  STL [R1+0xf48], R14 ;  /* 0x000f480e01007387 */ /* 0x0001e40000100800 */
[----:B0-----:R-:W-:Y:S01]  /*38240*/  IMAD.MOV.U32 R14, RZ, RZ, R3 ;  /* 0x000000ffff0e7224 */ /* 0x001fe200078e0003 */
[----:B------:R-:W-:Y:S02]  /*38250*/  MOV R3, R5 ;  /* 0x0000000500037202 */ /* 0x000fe40000000f00 */
[----:B------:R0:W1:Y:S02]  /*38260*/  MUFU.RCP R5, R26 ;  /* 0x0000001a00057308 */ /* 0x0000640000001000 */
[----:B0-----:R-:W2:Y:S01]  /*38270*/  LDL.LU R26, [R1+0xd0] ;  /* 0x0000d000011a7983 */ /* 0x001ea20000300800 */
[C---:B-1----:R-:W-:Y:S02]  /*38280*/  FMUL R2, R5.reuse, R2 ;  /* 0x0000000205027220 */ /* 0x042fe40000400000 */
[----:B------:R-:W-:-:S03]  /*38290*/  FMUL R3, R5, R3 ;  /* 0x0000000305037220 */ /* 0x000fc60000400000 */
[----:B------:R0:W-:Y:S04]  /*382a0*/  STL [R1+0xe70], R2 ;  /* 0x000e700201007387 */ /* 0x0001e80000100800 */
[----:B0-----:R-:W3:Y:S04]  /*382b0*/  LDL.LU R2, [R1+0xc8] ;  /* 0x0000c80001027983 */ /* 0x001ee80000300800 */
[----:B------:R0:W-:Y:S04]  /*382c0*/  STL [R1+0x240], R3 ;  /* 0x0002400301007387 */ /* 0x0001e80000100800 */
[----:B0-----:R-:W4:Y:S01]  /*382d0*/  LDL.LU R3, [R1+0xf4c] ;  /* 0x000f4c0001037983 */ /* 0x001f220000300800 */
[----:B------:R-:W-:-:S02]  /*382e0*/  FMUL R14, R5, R14 ;  /* 0x0000000e050e7220 */ /* 0x000fc40000400000 */
[----:B----4-:R-:W-:-:S05]  /*382f0*/  FMUL R3, R5, R3 ;  /* 0x0000000305037220 */ /* 0x010fca0000400000 */
[----:B------:R0:W-:Y:S04]  /*38300*/  STL [R1+0xe74], R3 ;  /* 0x000e740301007387 */ /* 0x0001e80000100800 */
[----:B0-----:R-:W4:Y:S04]  /*38310*/  LDL.LU R3, [R1+0xcc] ;  /* 0x0000cc0001037983 */ /* 0x001f280000300800 */
[----:B------:R0:W-:Y:S04]  /*38320*/  STL [R1+0x238], R14 ;  /* 0x0002380e01007387 */ /* 0x0001e80000100800 */
[----:B0-----:R-:W5:Y:S01]  /*38330*/  LDL.LU R14, [R1+0xf48] ;  /* 0x000f4800010e7983 */ /* 0x001f620000300800 */
[----:B---3--:R-:W-:-:S02]  /*38340*/  FMUL R2, R5, R2 ;  /* 0x0000000205027220 */ /* 0x008fc40000400000 */
[----:B------:R-:W-:-:S03]  /*38350*/  @P0 FMUL R25, R25, 0.25 ;  /* 0x3e80000019190820 */ /* 0x000fc60000400000 */
[----:B------:R4:W-:Y:S01]  /*38360*/  STL [R1+0xe78], R2 ;  /* 0x000e780201007387 */ /* 0x0009e20000100800 */
[----:B------:R-:W-:Y:S02]  /*38370*/  @P0 FMUL R24, R24, 0.25 ;  /* 0x3e80000018180820 */ /* 0x000fe40000400000 */
[----:B------:R-:W-:Y:S02]  /*38380*/  @P0 FMUL R27, R27, 0.25 ;  /* 0x3e8000001b1b0820 */ /* 0x000fe40000400000 */
[----:B------:R-:W-:Y:S02]  /*38390*/  @!P2 FMUL R25, R25, 16777216 ;  /* 0x4b8000001919a820 */ /* 0x000fe40000400000 */
[----:B------:R-:W-:Y:S02]  /*383a0*/  @!P2 FMUL R24, R24, 16777216 ;  /* 0x4b8000001818a820 */ /* 0x000fe40000400000 */
[----:B------:R-:W-:Y:S02]  /*383b0*/  @P0 FMUL R29, R29, 0.25 ;  /* 0x3e8000001d1d0820 */ /* 0x000fe40000400000 */
[----:B------:R-:W-:-:S02]  /*383c0*/  @P0 FMUL R21, R21, 0.25 ;  /* 0x3e80000015150820 */ /* 0x000fc40000400000 */
[----:B------:R-:W-:Y:S02]  /*383d0*/  @!P2 FMUL R27, R27, 16777216 ;  /* 0x4b8000001b1ba820 */ /* 0x000fe40000400000 */
        /* <DEDUP_REMOVED lines=12> */
[----:B------:R-:W-:Y:S02]  /*384a0*/  FMUL R17, R5, R17 ;  /* 0x0000001105117220 */ /* 0x000fe40000400000 */
[----:B------:R-:W-:Y:S02]  /*384b0*/  @P0 FMUL R8, R8, 0.25 ;  /* 0x3e80000008080820 */ /* 0x000fe40000400000 */
[----:B------:R-:W-:Y:S02]  /*384c0*/  @!P2 FMUL R12, R12, 16777216 ;  /* 0x4b8000000c0ca820 */ /* 0x000fe40000400000 */
[----:B------:R-:W-:Y:S02]  /*384d0*/  @!P2 FMUL R9, R9, 16777216 ;  /* 0x4b8000000909a820 */ /* 0x000fe40000400000 */
[----:B------:R-:W-:-:S02]  /*384e0*/  @P0 FMUL R4, R4, 0.25 ;  /* 0x3e80000004040820 */ /* 0x000fc40000400000 */
[----:B------:R-:W-:Y:S02]  /*384f0*/  @P0 FMUL R28, R28, 0.25 ;  /* 0x3e8000001c1c0820 */ /* 0x000fe40000400000 */
[----:B------:R-:W-:Y:S02]  /*38500*/  @!P2 FMUL R8, R8, 16777216 ;  /* 0x4b8000000808a820 */ /* 0x000fe40000400000 */
[----:B------:R-:W-:Y:S02]  /*38510*/  @P0 FMUL R22, R22, 0.25 ;  /* 0x3e80000016160820 */ /* 0x000fe40000400000 */
[----:B------:R-:W-:Y:S02]  /*38520*/  FMUL R12, R5, R12 ;  /* 0x0000000c050c7220 */ /* 0x000fe40000400000 */
[----:B------:R-:W-:Y:S02]  /*38530*/  @P0 FMUL R23, R23, 0.25 ;  /* 0x3e80000017170820 */ /* 0x000fe40000400000 */
[----:B------:R-:W-:-:S02]  /*38540*/  @P0 FMUL R11, R11, 0.25 ;  /* 0x3e8000000b0b0820 */ /* 0x000fc40000400000 */
[----:B------:R-:W-:Y:S02]  /*38550*/  @!P2 FMUL R4, R4, 16777216 ;  /* 0x4b8000000404a820 */ /* 0x000fe40000400000 */
[----:B------:R-:W-:Y:S02]  /*38560*/  @P0 FMUL R19, R19, 0.25 ;  /* 0x3e80000013130820 */ /* 0x000fe40000400000 */
[----:B------:R-:W-:Y:S02]  /*38570*/  @!P2 FMUL R28, R28, 16777216 ;  /* 0x4b8000001c1ca820 */ /* 0x000fe40000400000 */
[----:B------:R-:W-:Y:S02]  /*38580*/  @P0 FMUL R10, R10, 0.25 ;  /* 0x3e8000000a0a0820 */ /* 0x000fe40000400000 */
[----:B------:R-:W-:Y:S02]  /*38590*/  @!P2 FMUL R22, R22, 16777216 ;  /* 0x4b8000001616a820 */ /* 0x000fe40000400000 */
[----:B------:R-:W-:-:S02]  /*385a0*/  @P0 FMUL R7, R7, 0.25 ;  /* 0x3e80000007070820 */ /* 0x000fc40000400000 */
[----:B------:R-:W-:Y:S02]  /*385b0*/  @!P2 FMUL R23, R23, 16777216 ;  /* 0x4b8000001717a820 */ /* 0x000fe40000400000 */
[----:B------:R-:W-:Y:S02]  /*385c0*/  @P0 FMUL R15, R15, 0.25 ;  /* 0x3e8000000f0f0820 */ /* 0x000fe40000400000 */
[----:B------:R-:W-:Y:S02]  /*385d0*/  @!P2 FMUL R11, R11, 16777216 ;  /* 0x4b8000000b0ba820 */ /* 0x000fe40000400000 */
[----:B------:R-:W-:Y:S02]  /*385e0*/  FMUL R4, R5, R4 ;  /* 0x0000000405047220 */ /* 0x000fe40000400000 */
[----:B------:R-:W-:Y:S02]  /*385f0*/  @!P2 FMUL R19, R19, 16777216 ;  /* 0x4b8000001313a820 */ /* 0x000fe40000400000 */
[----:B------:R-:W-:-:S02]  /*38600*/  @!P2 FMUL R10, R10, 16777216 ;  /* 0x4b8000000a0aa820 */ /* 0x000fc40000400000 */
[----:B------:R-:W-:Y:S02]  /*38610*/  @!P2 FMUL R7, R7, 16777216 ;  /* 0x4b8000000707a820 */ /* 0x000fe40000400000 */
[----:B------:R-:W-:Y:S02]  /*38620*/  @!P2 FMUL R15, R15, 16777216 ;  /* 0x4b8000000f0fa820 */ /* 0x000fe40000400000 */
[C---:B------:R-:W-:Y:S02]  /*38630*/  FMUL R11, R5.reuse, R11 ;  /* 0x0000000b050b7220 */ /* 0x040fe40000400000 */
[C---:B------:R-:W-:Y:S02]  /*38640*/  FMUL R10, R5.reuse, R10 ;  /* 0x0000000a050a7220 */ /* 0x040fe40000400000 */
[C---:B------:R-:W-:Y:S02]  /*38650*/  FMUL R7, R5.reuse, R7 ;  /* 0x0000000705077220 */ /* 0x040fe40000400000 */
[----:B----4-:R-:W-:-:S02]  /*38660*/  FMUL R2, R5, R3 ;  /* 0x0000000305027220 */ /* 0x010fc40000400000 */
[----:B--2---:R-:W-:-:S05]  /*38670*/  FMUL R3, R5, R26 ;  /* 0x0000001a05037220 */ /* 0x004fca0000400000 */
[----:B------:R0:W-:Y:S04]  /*38680*/  STL [R1+0xe9c], R3 ;  /* 0x000e9c0301007387 */ /* 0x0001e80000100800 */
[----:B------:R5:W-:Y:S01]  /*38690*/  STL [R1+0x230], R2 ;  /* 0x0002300201007387 */ /* 0x000be20000100800 */
[C---:B------:R-:W-:Y:S02]  /*386a0*/  FMUL R26, R5.reuse, R25 ;  /* 0x00000019051a7220 */ /* 0x040fe40000400000 */
[C---:B0-----:R-:W-:Y:S02]  /*386b0*/  FMUL R3, R5.reuse, R24 ;  /* 0x0000001805037220 */ /* 0x041fe40000400000 */
[C---:B-----5:R-:W-:Y:S02]  /*386c0*/  FMUL R2, R5.reuse, R14 ;  /* 0x0000000e05027220 */ /* 0x060fe40000400000 */
[----:B------:R-:W2:Y:S04]  /*386d0*/  LDL.LU R14, [R1+0xf44] ;  /* 0x000f4400010e7983 */ /* 0x000ea80000300800 */
[----:B------:R-:W3:Y:S04]  /*386e0*/  LDL.LU R25, [R1+0xf40] ;  /* 0x000f400001197983 */ /* 0x000ee80000300800 */
[----:B------:R0:W-:Y:S01]  /*386f0*/  STL [R1+0x228], R2 ;  /* 0x0002280201007387 */ /* 0x0001e20000100800 */
[----:B------:R-:W-:-:S03]  /*38700*/  FMUL R24, R5, R29 ;  /* 0x0000001d05187220 */ /* 0x000fc60000400000 */
[----:B------:R-:W-:Y:S01]  /*38710*/  STL [R1+0xb4], R26 ;  /* 0x0000b41a01007387 */ /* 0x000fe20000100800 */
[----:B0-----:R-:W-:-:S03]  /*38720*/  FMUL R2, R5, R27 ;  /* 0x0000001b05027220 */ /* 0x001fc60000400000 */
[----:B------:R0:W-:Y:S04]  /*38730*/  STL [R1+0xb0], R3 ;  /* 0x0000b00301007387 */ /* 0x0001e80000100800 */
[----:B------:R1:W-:Y:S01]  /*38740*/  STL [R1+0xa8], R2 ;  /* 0x0000a80201007387 */ /* 0x0003e20000100800 */
[----:B0-----:R-:W-:-:S03]  /*38750*/  FMUL R3, R5, R21 ;  /* 0x0000001505037220 */ /* 0x001fc60000400000 */
[----:B------:R-:W-:Y:S01]  /*38760*/  STL [R1+0xa0], R24 ;  /* 0x0000a01801007387 */ /* 0x000fe20000100800 */
[----:B-1----:R-:W-:-:S03]  /*38770*/  FMUL R2, R5, R20 ;  /* 0x0000001405027220 */ /* 0x002fc60000400000 */
        /* <DEDUP_REMOVED lines=8> */
[----:B------:R0:W-:Y:S01]  /*38800*/  STL [R1+0x68], R12 ;  /* 0x0000680c01007387 */ /* 0x0001e20000100800 */
[----:B-1----:R-:W-:-:S03]  /*38810*/  FMUL R2, R5, R8 ;  /* 0x0000000805027220 */ /* 0x002fc60000400000 */
[----:B------:R1:W-:Y:S01]  /*38820*/  STL [R1+0x38], R3 ;  /* 0x0000380301007387 */ /* 0x0003e20000100800 */
[----:B------:R-:W-:-:S03]  /*38830*/  FMUL R20, R5, R22 ;  /* 0x0000001605147220 */ /* 0x000fc60000400000 */
[----:B------:R4:W-:Y:S01]  /*38840*/  STL [R1+0x28], R2 ;  /* 0x0000280201007387 */ /* 0x0009e20000100800 */
[C---:B0-----:R-:W-:Y:S02]  /*38850*/  FMUL R12, R5.reuse, R19 ;  /* 0x00000013050c7220 */ /* 0x041fe40000400000 */
[C---:B-1----:R-:W-:Y:S01]  /*38860*/  FMUL R3, R5.reuse, R28 ;  /* 0x0000001c05037220 */ /* 0x042fe20000400000 */
[----:B------:R-:W-:Y:S01]  /*38870*/  STL [R1+0x8], R4 ;  /* 0x0000080401007387 */ /* 0x000fe20000100800 */
[----:B----4-:R-:W-:-:S03]  /*38880*/  FMUL R2, R5, R23 ;  /* 0x0000001705027220 */ /* 0x010fc60000400000 */
[----:B------:R0:W-:Y:S01]  /*38890*/  STL [R1+0x4], R3 ;  /* 0x0000040301007387 */ /* 0x0001e20000100800 */
[----:B------:R-:W-:-:S03]  /*388a0*/  FMUL R9, R5, R15 ;  /* 0x0000000f05097220 */ /* 0x000fc60000400000 */
[----:B------:R-:W-:Y:S04]  /*388b0*/  STL [R1+0xecc], R20 ;  /* 0x000ecc1401007387 */ /* 0x000fe80000100800 */
[----:B------:R-:W-:Y:S04]  /*388c0*/  STL [R1], R2 ;  /* 0x0000000201007387 */ /* 0x000fe80000100800 */
[----:B------:R-:W-:Y:S04]  /*388d0*/  STL [R1+0xef4], R11 ;  /* 0x000ef40b01007387 */ /* 0x000fe80000100800 */
[----:B------:R-:W-:Y:S04]  /*388e0*/  STL [R1+0xef8], R12 ;  /* 0x000ef80c01007387 */ /* 0x000fe80000100800 */
[----:B------:R-:W-:Y:S04]  /*388f0*/  STL [R1+0xefc], R10 ;  /* 0x000efc0a01007387 */ /* 0x000fe80000100800 */
[----:B------:R-:W-:Y:S04]  /*38900*/  STL [R1+0xf00], R7 ;  /* 0x000f000701007387 */ /* 0x000fe80000100800 */
[----:B------:R-:W-:Y:S04]  /*38910*/  STL [R1+0xf04], R9 ;  /* 0x000f040901007387 */ /* 0x000fe80000100800 */
[----:B0-----:R-:W4:Y:S01]  /*38920*/  LDL.LU R3, [R1+0xdc] ;  /* 0x0000dc0001037983 */ /* 0x001f220000300800 */
[----:B------:R-:W-:-:S04]  /*38930*/  @P0 FMUL R6, R6, 0.25 ;  /* 0x3e80000006060820 */ /* 0x000fc80000400000 */
[----:B------:R-:W-:-:S04]  /*38940*/  @!P2 FMUL R6, R6, 16777216 ;  /* 0x4b8000000606a820 */ /* 0x000fc80000400000 */
[----:B------:R-:W-:Y:S01]  /*38950*/  FMUL R6, R5, R6 ;  /* 0x0000000605067220 */ /* 0x000fe20000400000 */
[----:B----4-:R0:W-:Y:S04]  /*38960*/  STL [R1+0xf3c], R3 ;  /* 0x000f3c0301007387 */ /* 0x0101e80000100800 */
[----:B------:R-:W-:Y:S04]  /*38970*/  STL [R1+0xf08], R6 ;  /* 0x000f080601007387 */ /* 0x000fe80000100800 */
[----:B------:R-:W4:Y:S01]  /*38980*/  LDL.LU R15, [R1+0x1a0] ;  /* 0x0001a000010f7983 */ /* 0x000f220000300800 */
[----:B------:R-:W-:-:S04]  /*38990*/  @P0 FMUL R18, R18, 0.25 ;  /* 0x3e80000012120820 */ /* 0x000fc80000400000 */
[----:B------:R-:W-:Y:S01]  /*389a0*/  @!P2 FMUL R18, R18, 16777216 ;  /* 0x4b8000001212a820 */ /* 0x000fe20000400000 */
[----:B----4-:R-:W-:Y:S04]  /*389b0*/  STL [R1+0xf30], R15 ;  /* 0x000f300f01007387 */ /* 0x010fe80000100800 */
[----:B------:R-:W4:Y:S01]  /*389c0*/  LDL.LU R29, [R1+0x1a8] ;  /* 0x0001a800011d7983 */ /* 0x000f220000300800 */
[----:B------:R-:W-:Y:S02]  /*389d0*/  FMUL R8, R5, R18 ;  /* 0x0000001205087220 */ /* 0x000fe40000400000 */
[----:B------:R-:W-:Y:S01]  /*389e0*/  @P0 FMUL R0, R0, 0.25 ;  /* 0x3e80000000000820 */ /* 0x000fe20000400000 */
[----:B----4-:R1:W-:Y:S04]  /*389f0*/  STL [R1+0xf34], R29 ;  /* 0x000f341d01007387 */ /* 0x0103e80000100800 */
[----:B------:R-:W-:Y:S04]  /*38a00*/  STL [R1+0xf0c], R8 ;  /* 0x000f0c0801007387 */ /* 0x000fe80000100800 */
[----:B0-----:R-:W4:Y:S04]  /*38a10*/  LDL R3, [R1+0xd4] ;  /* 0x0000d40001037983 */ /* 0x001f280000100800 */
[----:B-1----:R-:W5:Y:S01]  /*38a20*/  LDL R29, [R1+0xf4] ;  /* 0x0000f400011d7983 */ /* 0x002f620000100800 */
[----:B------:R-:W-:-:S04]  /*38a30*/  @!P2 FMUL R0, R0, 16777216 ;  /* 0x4b8000000000a820 */ /* 0x000fc80000400000 */
[----:B------:R-:W-:Y:S02]  /*38a40*/  FMUL R5, R5, R0 ;  /* 0x0000000005057220 */ /* 0x000fe40000400000 */
[----:B--2---:R-:W-:Y:S01]  /*38a50*/  IMAD.MOV.U32 R16, RZ, RZ, R14 ;  /* 0x000000ffff107224 */ /* 0x004fe200078e000e */
[----:B-----5:R0:W-:Y:S04]  /*38a60*/  STL [R1+0xf38], R29 ;  /* 0x000f381d01007387 */ /* 0x0201e80000100800 */
[----:B------:R-:W2:Y:S04]  /*38a70*/  LDL R15, [R1+0xfc] ;  /* 0x0000fc00010f7983 */ /* 0x000ea80000100800 */
[----:B0-----:R-:W5:Y:S04]  /*38a80*/  LDL R29, [R1+0xec] ;  /* 0x0000ec00011d7983 */ /* 0x001f680000100800 */
[----:B------:R0:W-:Y:S04]  /*38a90*/  STL [R1+0xf10], R5 ;  /* 0x000f100501007387 */ /* 0x0001e80000100800 */
        /* <DEDUP_REMOVED lines=15> */
[----:B------:R-:W2:Y:S01]  /*38b90*/  LDL.LU R21, [R1+0x17c] ;  /* 0x00017c0001157983 */ /* 0x000ea20000300800 */
[----:B----4-:R-:W-:-:S03]  /*38ba0*/  @P1 FMUL R3, R3, 0.25 ;  /* 0x3e80000003031820 */ /* 0x010fc60000400000 */
        /* <DEDUP_REMOVED lines=8> */
[----:B------:R0:W-:Y:S04]  /*38c30*/  @P1 STL [R1+0xd4], R3 ;  /* 0x0000d40301001387 */ /* 0x0001e80000100800 */
[----:B0-----:R-:W2:Y:S01]  /*38c40*/  LDL.LU R3, [R1+0xf3c] ;  /* 0x000f3c0001037983 */ /* 0x001ea20000300800 */
[----:B-----5:R-:W-:-:S02]  /*38c50*/  @P1 FMUL R29, R29, 0.25 ;  /* 0x3e8000001d1d1820 */ /* 0x020fc40000400000 */
[----:B--2---:R-:W-:-:S05]  /*38c60*/  @P1 FMUL R3, R3, 0.25 ;  /* 0x3e80000003031820 */ /* 0x004fca0000400000 */
[----:B------:R0:W-:Y:S04]  /*38c70*/  STL [R1+0xf2c], R3 ;  /* 0x000f2c0301007387 */ /* 0x0001e80000100800 */
[----:B0-----:R-:W2:Y:S04]  /*38c80*/  LDL R3, [R1+0xd4] ;  /* 0x0000d40001037983 */ /* 0x001ea80000100800 */
[----:B------:R0:W-:Y:S04]  /*38c90*/  @P1 STL [R1+0xec], R29 ;  /* 0x0000ec1d01001387 */ /* 0x0001e80000100800 */
[----:B0-----:R-:W5:Y:S01]  /*38ca0*/  LDL.LU R29, [R1+0xf38] ;  /* 0x000f3800011d7983 */ /* 0x001f620000300800 */
[----:B------:R-:W-:-:S02]  /*38cb0*/  @P1 FMUL R15, R15, 0.25 ;  /* 0x3e8000000f0f1820 */ /* 0x000fc40000400000 */
[----:B------:R-:W-:Y:S02]  /*38cc0*/  @P1 FMUL R5, R5, 0.25 ;  /* 0x3e80000005051820 */ /* 0x000fe40000400000 */
[----:B-----5:R-:W-:-:S05]  /*38cd0*/  @P1 FMUL R29, R29, 0.25 ;  /* 0x3e8000001d1d1820 */ /* 0x020fca0000400000 */
[----:B------:R0:W-:Y:S04]  /*38ce0*/  @P1 STL [R1+0xf4], R29 ;  /* 0x0000f41d01001387 */ /* 0x0001e80000100800 */
[----:B0-----:R-:W5:Y:S04]  /*38cf0*/  LDL.LU R29, [R1+0xf34] ;  /* 0x000f3400011d7983 */ /* 0x001f680000300800 */
[----:B------:R0:W-:Y:S04]  /*38d00*/  @P1 STL [R1+0xfc], R15 ;  /* 0x0000fc0f01001387 */ /* 0x0001e80000100800 */
[----:B0-----:R-:W2:Y:S04]  /*38d10*/  LDL.LU R15, [R1+0xf30] ;  /* 0x000f3000010f7983 */ /* 0x001ea80000300800 */
[----:B------:R0:W-:Y:S04]  /*38d20*/  STL [R1+0xf20], R5 ;  /* 0x000f200501007387 */ /* 0x0001e80000100800 */
[----:B0-----:R-:W2:Y:S01]  /*38d30*/  LDL R5, [R1+0xfc] ;  /* 0x0000fc0001057983 */ /* 0x001ea20000100800 */
[----:B---3--:R-:W-:-:S03]  /*38d40*/  FSETP.GEU.AND P0, PT, |R25|, 1.175494350822287508e-38, PT ;  /* 0x008000001900780b */ /* 0x008fc60003f0e200 */
[----:B--2---:R0:W-:Y:S04]  /*38d50*/  STL [R1+0xf24], R5 ;  /* 0x000f240501007387 */ /* 0x0041e80000100800 */
[----:B0-----:R-:W2:Y:S06]  /*38d60*/  LDL R5, [R1+0xf4] ;  /* 0x0000f40001057983 */ /* 0x001eac0000100800 */
[----:B------:R-:W-:Y:S01]  /*38d70*/  @!P0 FMUL R3, R3, 16777216 ;  /* 0x4b80000003038820 */ /* 0x000fe20000400000 */
[----:B--2---:R0:W-:Y:S04]  /*38d80*/  STL [R1+0xf28], R5 ;  /* 0x000f280501007387 */ /* 0x0041e80000100800 */
[----:B0-----:R-:W2:Y:S04]  /*38d90*/  LDL R5, [R1+0xec] ;  /* 0x0000ec0001057983 */ /* 0x001ea80000100800 */
[----:B------:R0:W-:Y:S04]  /*38da0*/  @!P0 STL [R1+0xd4], R3 ;  /* 0x0000d40301008387 */ /* 0x0001e80000100800 */
[----:B0-----:R-:W3:Y:S01]  /*38db0*/  LDL.LU R3, [R1+0xf2c] ;  /* 0x000f2c0001037983 */ /* 0x001ee20000300800 */
[----:B--2---:R-:W-:-:S02]  /*38dc0*/  @!P0 FMUL R5, R5, 16777216 ;  /* 0x4b80000005058820 */ /* 0x004fc40000400000 */
[----:B---3--:R-:W-:-:S05]  /*38dd0*/  @!P0 FMUL R3, R3, 16777216 ;  /* 0x4b80000003038820 */ /* 0x008fca0000400000 */
[----:B------:R0:W-:Y:S04]  /*38de0*/  STL [R1+0xf1c], R3 ;  /* 0x000f1c0301007387 */ /* 0x0001e80000100800 */
[----:B0-----:R-:W2:Y:S04]  /*38df0*/  LDL.LU R3, [R1+0xd4] ;  /* 0x0000d40001037983 */ /* 0x001ea80000300800 */
[----:B------:R0:W-:Y:S04]  /*38e00*/  @!P0 STL [R1+0xec], R5 ;  /* 0x0000ec0501008387 */ /* 0x0001e80000100800 */
[----:B0-----:R-:W3:Y:S02]  /*38e10*/  LDL.LU R5, [R1+0xf28] ;  /* 0x000f280001057983 */ /* 0x001ee40000300800 */
[----:B---3--:R-:W-:-:S05]  /*38e20*/  @!P0 FMUL R5, R5, 16777216 ;  /* 0x4b80000005058820 */ /* 0x008fca0000400000 */
[----:B------:R0:W-:Y:S04]  /*38e30*/  @!P0 STL [R1+0xf4], R5 ;  /* 0x0000f40501008387 */ /* 0x0001e80000100800 */
[----:B0-----:R-:W3:Y:S02]  /*38e40*/  LDL.LU R5, [R1+0xf24] ;  /* 0x000f240001057983 */ /* 0x001ee40000300800 */
[----:B---3--:R-:W-:-:S05]  /*38e50*/  @!P0 FMUL R5, R5, 16777216 ;  /* 0x4b80000005058820 */ /* 0x008fca0000400000 */
[----:B------:R0:W-:Y:S04]  /*38e60*/  @!P0 STL [R1+0xfc], R5 ;  /* 0x0000fc0501008387 */ /* 0x0001e80000100800 */
[----:B0-----:R-:W3:Y:S01]  /*38e70*/  LDL.LU R5, [R1+0xf20] ;  /* 0x000f200001057983 */ /* 0x001ee20000300800 */
[----:B------:R-:W-:Y:S02]  /*38e80*/  @P1 FMUL R16, R16, 0.25 ;  /* 0x3e80000010101820 */ /* 0x000fe40000400000 */
[----:B---3--:R-:W-:-:S05]  /*38e90*/  @!P0 FMUL R5, R5, 16777216 ;  /* 0x4b80000005058820 */ /* 0x008fca0000400000 */
[----:B------:R0:W-:Y:S04]  /*38ea0*/  STL [R1+0xf14], R5 ;  /* 0x000f140501007387 */ /* 0x0001e80000100800 */
[----:B0-----:R-:W3:Y:S01]  /*38eb0*/  LDL.LU R5, [R1+0xec] ;  /* 0x0000ec0001057983 */ /* 0x001ee20000300800 */
[----:B------:R-:W-:Y:S02]  /*38ec0*/  @P1 FMUL R25, R25, 0.25 ;  /* 0x3e80000019191820 */ /* 0x000fe40000400000 */
[----:B------:R-:W-:Y:S02]  /*38ed0*/  @!P0 FMUL R16, R16, 16777216 ;  /* 0x4b80000010108820 */ /* 0x000fe40000400000 */
[----:B------:R-:W-:Y:S01]  /*38ee0*/  @!P0 FMUL R25, R25, 16777216 ;  /* 0x4b80000019198820 */ /* 0x000fe20000400000 */
[----:B---3--:R0:W-:Y:S02]  /*38ef0*/  STL [R1+0xf18], R5 ;  /* 0x000f180501007387 */ /* 0x0081e40000100800 */
[----:B0-----:R-:W-:-:S02]  /*38f00*/  MOV R5, R16 ;  /* 0x0000001000057202 */ /* 0x001fc40000000f00 */
[----:B------:R0:W2:Y:S02]  /*38f10*/  MUFU.RCP R16, R25 ;  /* 0x0000001900107308 */ /* 0x0000a40000001000 */
[----:B0-----:R-:W3:Y:S01]  /*38f20*/  LDL.LU R25, [R1+0xfc] ;  /* 0x0000fc0001197983 */ /* 0x001ee20000300800 */
[----:B--2---:R-:W-:-:S05]  /*38f30*/  FMUL R3, R16, R3 ;  /* 0x0000000310037220 */ /* 0x004fca0000400000 */
[----:B------:R0:W-:Y:S04]  /*38f40*/  STL [R1+0xf0], R3 ;  /* 0x0000f00301007387 */ /* 0x0001e80000100800 */
[----:B0-----:R-:W2:Y:S01]  /*38f50*/  LDL.LU R3, [R1+0xf1c] ;  /* 0x000f1c0001037983 */ /* 0x001ea20000300800 */
[C---:B------:R-:W-:Y:S02]  /*38f60*/  FMUL R5, R16.reuse, R5 ;  /* 0x0000000510057220 */ /* 0x040fe40000400000 */
[----:B--2---:R-:W-:-:S05]  /*38f70*/  FMUL R3, R16, R3 ;  /* 0x0000000310037220 */ /* 0x004fca0000400000 */
[----:B------:R0:W-:Y:S04]  /*38f80*/  STL [R1+0xeb0], R3 ;  /* 0x000eb00301007387 */ /* 0x0001e80000100800 */
[----:B0-----:R-:W2:Y:S04]  /*38f90*/  LDL.LU R3, [R1+0xf4] ;  /* 0x0000f40001037983 */ /* 0x001ea80000300800 */
[----:B------:R0:W-:Y:S04]  /*38fa0*/  STL [R1+0xe4], R5 ;  /* 0x0000e40501007387 */ /* 0x0001e80000100800 */
[----:B0-----:R-:W2:Y:S02]  /*38fb0*/  LDL.LU R5, [R1+0xf18] ;  /* 0x000f180001057983 */ /* 0x001ea40000300800 */
[----:B--2---:R-:W-:-:S05]  /*38fc0*/  FMUL R5, R16, R5 ;  /* 0x0000000510057220 */ /* 0x004fca0000400000 */
[----:B------:R0:W-:Y:S04]  /*38fd0*/  STL [R1+0xe0], R5 ;  /* 0x0000e00501007387 */ /* 0x0001e80000100800 */
[----:B0-----:R-:W2:Y:S01]  /*38fe0*/  LDL.LU R5, [R1+0xf14] ;  /* 0x000f140001057983 */ /* 0x001ea20000300800 */
[----:B------:R-:W-:Y:S02]  /*38ff0*/  FMUL R3, R16, R3 ;  /* 0x0000000310037220 */ /* 0x000fe40000400000 */
[----:B------:R-:W-:Y:S02]  /*39000*/  @P1 FMUL R8, R8, 0.25 ;  /* 0x3e80000008081820 */ /* 0x000fe40000400000 */
[----:B------:R-:W-:Y:S01]  /*39010*/  @P1 FMUL R6, R6, 0.25 ;  /* 0x3e80000006061820 */ /* 0x000fe20000400000 */
[----:B------:R3:W-:Y:S01]  /*39020*/  STL [R1+0xdc], R3 ;  /* 0x0000dc0301007387 */ /* 0x0007e20000100800 */
[----:B------:R-:W-:-:S02]  /*39030*/  @!P0 FMUL R8, R8, 16777216 ;  /* 0x4b80000008088820 */ /* 0x000fc40000400000 */
[----:B------:R-:W-:Y:S02]  /*39040*/  @P1 FMUL R9, R9, 0.25 ;  /* 0x3e80000009091820 */ /* 0x000fe40000400000 */
[----:B------:R-:W-:Y:S02]  /*39050*/  @!P0 FMUL R6, R6, 16777216 ;  /* 0x4b80000006068820 */ /* 0x000fe40000400000 */
[----:B---3--:R-:W-:Y:S02]  /*39060*/  FMUL R3, R16, R25 ;  /* 0x0000001910037220 */ /* 0x008fe40000400000 */
[----:B------:R-:W-:Y:S02]  /*39070*/  @!P0 FMUL R9, R9, 16777216 ;  /* 0x4b80000009098820 */ /* 0x000fe40000400000 */
[----:B------:R-:W-:Y:S02]  /*39080*/  @P1 FMUL R7, R7, 0.25 ;  /* 0x3e80000007071820 */ /* 0x000fe40000400000 */
[----:B------:R-:W-:-:S02]  /*39090*/  @P1 FMUL R10, R10, 0.25 ;  /* 0x3e8000000a0a1820 */ /* 0x000fc40000400000 */
[----:B------:R-:W-:Y:S02]  /*390a0*/  @!P0 FMUL R7, R7, 16777216 ;  /* 0x4b80000007078820 */ /* 0x000fe40000400000 */
[----:B------:R-:W-:Y:S02]  /*390b0*/  @P1 FMUL R12, R12, 0.25 ;  /* 0x3e8000000c0c1820 */ /* 0x000fe40000400000 */
[----:B------:R-:W-:Y:S02]  /*390c0*/  @!P0 FMUL R10, R10, 16777216 ;  /* 0x4b8000000a0a8820 */ /* 0x000fe40000400000 */
[----:B------:R-:W-:Y:S02]  /*390d0*/  @P1 FMUL R11, R11, 0.25 ;  /* 0x3e8000000b0b1820 */ /* 0x000fe40000400000 */
[----:B------:R-:W-:Y:S02]  /*390e0*/  @!P0 FMUL R12, R12, 16777216 ;  /* 0x4b8000000c0c8820 */ /* 0x000fe40000400000 */
[----:B------:R-:W-:-:S02]  /*390f0*/  @!P0 FMUL R11, R11, 16777216 ;  /* 0x4b8000000b0b8820 */ /* 0x000fc40000400000 */
[C---:B--2---:R-:W-:Y:S02]  /*39100*/  FMUL R25, R16.reuse, R5 ;  /* 0x0000000510197220 */ /* 0x044fe40000400000 */
[----:B------:R-:W2:Y:S04]  /*39110*/  LDL.LU R5, [R1+0xf10] ;  /* 0x000f100001057983 */ /* 0x000ea80000300800 */
[----:B------:R0:W-:Y:S02]  /*39120*/  STL [R1+0xd8], R3 ;  /* 0x0000d80301007387 */ /* 0x0001e40000100800 */
[C---:B0-----:R-:W-:Y:S02]  /*39130*/  FMUL R3, R16.reuse, R8 ;  /* 0x0000000810037220 */ /* 0x041fe40000400000 */
[----:B------:R-:W2:Y:S04]  /*39140*/  LDL.LU R8, [R1+0xf0c] ;  /* 0x000f0c0001087983 */ /* 0x000ea80000300800 */
[----:B------:R0:W-:Y:S02]  /*39150*/  STL [R1+0xd4], R25 ;  /* 0x0000d41901007387 */ /* 0x0001e40000100800 */
[----:B0-----:R-:W-:-:S02]  /*39160*/  FMUL R25, R16, R6 ;  /* 0x0000000610197220 */ /* 0x001fc40000400000 */
[----:B------:R-:W3:Y:S04]  /*39170*/  LDL.LU R6, [R1+0xf08] ;  /* 0x000f080001067983 */ /* 0x000ee80000300800 */
[----:B------:R0:W-:Y:S02]  /*39180*/  STL [R1+0xd0], R3 ;  /* 0x0000d00301007387 */ /* 0x0001e40000100800 */
[C---:B0-----:R-:W-:Y:S02]  /*39190*/  FMUL R3, R16.reuse, R9 ;  /* 0x0000000910037220 */ /* 0x041fe40000400000 */
[----:B------:R-:W3:Y:S04]  /*391a0*/  LDL.LU R9, [R1+0xf04] ;  /* 0x000f040001097983 */ /* 0x000ee80000300800 */
[----:B------:R0:W-:Y:S04]  /*391b0*/  STL [R1+0x84], R25 ;  /* 0x0000841901007387 */ /* 0x0001e80000100800 */
[----:B------:R1:W-:Y:S01]  /*391c0*/  STL [R1+0xeb4], R3 ;  /* 0x000eb40301007387 */ /* 0x0003e20000100800 */
[----:B0-----:R-:W-:-:S02]  /*391d0*/  FMUL R25, R16, R10 ;  /* 0x0000000a10197220 */ /* 0x001fc40000400000 */
[C---:B-1----:R-:W-:Y:S02]  /*391e0*/  FMUL R3, R16.reuse, R7 ;  /* 0x0000000710037220 */ /* 0x042fe40000400000 */
[----:B------:R-:W3:Y:S04]  /*391f0*/  LDL.LU R7, [R1+0xf00] ;  /* 0x000f000001077983 */ /* 0x000ee80000300800 */
[----:B------:R-:W3:Y:S04]  /*39200*/  LDL.LU R10, [R1+0xefc] ;  /* 0x000efc00010a7983 */ /* 0x000ee80000300800 */
[----:B------:R0:W-:Y:S02]  /*39210*/  STL [R1+0x7c], R3 ;  /* 0x00007c0301007387 */ /* 0x0001e40000100800 */
[----:B0-----:R-:W-:-:S02]  /*39220*/  FMUL R3, R16, R12 ;  /* 0x0000000c10037220 */ /* 0x001fc40000400000 */
[----:B------:R-:W3:Y:S04]  /*39230*/  LDL.LU R12, [R1+0xef8] ;  /* 0x000ef800010c7983 */ /* 0x000ee80000300800 */
[----:B------:R0:W-:Y:S02]  /*39240*/  STL [R1+0x78], R25 ;  /* 0x0000781901007387 */ /* 0x0001e40000100800 */
[----:B0-----:R-:W-:Y:S02]  /*39250*/  FMUL R25, R16, R11 ;  /* 0x0000000b10197220 */ /* 0x001fe40000400000 */
[----:B------:R-:W3:Y:S01]  /*39260*/  LDL.LU R11, [R1+0xef4] ;  /* 0x000ef400010b7983 */ /* 0x000ee20000300800 */
[----:B------:R-:W-:Y:S02]  /*39270*/  @P1 FMUL R24, R24, 0.25 ;  /* 0x3e80000018181820 */ /* 0x000fe40000400000 */
[----:B------:R-:W-:-:S02]  /*39280*/  @P1 FMUL R28, R28, 0.25 ;  /* 0x3e8000001c1c1820 */ /* 0x000fc40000400000 */
[----:B------:R-:W-:Y:S02]  /*39290*/  @P1 FMUL R2, R2, 0.25 ;  /* 0x3e80000002021820 */ /* 0x000fe40000400000 */
[----:B------:R-:W-:Y:S02]  /*392a0*/  @P1 FMUL R27, R27, 0.25 ;  /* 0x3e8000001b1b1820 */ /* 0x000fe40000400000 */
[----:B------:R-:W-:Y:S02]  /*392b0*/  @!P0 FMUL R24, R24, 16777216 ;  /* 0x4b80000018188820 */ /* 0x000fe40000400000 */
[----:B------:R-:W-:Y:S02]  /*392c0*/  @P1 FMUL R26, R26, 0.25 ;  /* 0x3e8000001a1a1820 */ /* 0x000fe40000400000 */
[----:B------:R-:W-:Y:S01]  /*392d0*/  @!P0 FMUL R28, R28, 16777216 ;  /* 0x4b8000001c1c8820 */ /* 0x000fe20000400000 */
[----:B------:R0:W-:Y:S01]  /*392e0*/  STL [R1+0x4c], R3 ;  /* 0x00004c0301007387 */ /* 0x0001e20000100800 */
[----:B------:R-:W-:-:S02]  /*392f0*/  @P1 FMUL R20, R20, 0.25 ;  /* 0x3e80000014141820 */ /* 0x000fc40000400000 */
[----:B------:R-:W-:Y:S02]  /*39300*/  @!P0 FMUL R2, R2, 16777216 ;  /* 0x4b80000002028820 */ /* 0x000fe40000400000 */
[----:B------:R-:W-:Y:S02]  /*39310*/  @P1 FMUL R0, R0, 0.25 ;  /* 0x3e80000000001820 */ /* 0x000fe40000400000 */
[----:B------:R-:W-:Y:S02]  /*39320*/  @!P0 FMUL R27, R27, 16777216 ;  /* 0x4b8000001b1b8820 */ /* 0x000fe40000400000 */
[----:B------:R-:W-:Y:S02]  /*39330*/  @!P0 FMUL R26, R26, 16777216 ;  /* 0x4b8000001a1a8820 */ /* 0x000fe40000400000 */
[C---:B0-----:R-:W-:Y:S02]  /*39340*/  FMUL R3, R16.reuse, R24 ;  /* 0x0000001810037220 */ /* 0x041fe40000400000 */
[----:B------:R-:W-:Y:S01]  /*39350*/  FMUL R28, R16, R28 ;  /* 0x0000001c101c7220 */ /* 0x000fe20000400000 */
[----:B------:R-:W3:Y:S01]  /*39360*/  LDL.LU R24, [R1+0xef0] ;  /* 0x000ef00001187983 */ /* 0x000ee20000300800 */
[----:B------:R-:W-:-:S02]  /*39370*/  @!P0 FMUL R20, R20, 16777216 ;  /* 0x4b80000014148820 */ /* 0x000fc40000400000 */
[----:B------:R-:W-:Y:S01]  /*39380*/  FMUL R2, R16, R2 ;  /* 0x0000000210027220 */ /* 0x000fe20000400000 */
[----:B------:R0:W-:Y:S01]  /*39390*/  STL [R1+0x48], R25 ;  /* 0x0000481901007387 */ /* 0x0001e20000100800 */
[----:B------:R-:W-:Y:S02]  /*393a0*/  @!P0 FMUL R0, R0, 16777216 ;  /* 0x4b80000000008820 */ /* 0x000fe40000400000 */
[C---:B------:R-:W-:Y:S01]  /*393b0*/  FMUL R27, R16.reuse, R27 ;  /* 0x0000001b101b7220 */ /* 0x040fe20000400000 */
[----:B------:R-:W-:Y:S01]  /*393c0*/  STL [R1+0x34], R3 ;  /* 0x0000340301007387 */ /* 0x000fe20000100800 */
[----:B------:R-:W-:Y:S02]  /*393d0*/  FMUL R26, R16, R26 ;  /* 0x0000001a101a7220 */ /* 0x000fe40000400000 */
[----:B------:R-:W-:Y:S01]  /*393e0*/  @P1 FMUL R4, R4, 0.25 ;  /* 0x3e80000004041820 */ /* 0x000fe20000400000 */
[----:B------:R-:W-:Y:S01]  /*393f0*/  STL [R1+0xed0], R28 ;  /* 0x000ed01c01007387 */ /* 0x000fe20000100800 */
[----:B------:R-:W-:-:S02]  /*39400*/  @P1 FMUL R19, R19, 0.25 ;  /* 0x3e80000013131820 */ /* 0x000fc40000400000 */
[C---:B0-----:R-:W-:Y:S01]  /*39410*/  FMUL R25, R16.reuse, R20 ;  /* 0x0000001410197220 */ /* 0x041fe20000400000 */
[----:B------:R0:W-:Y:S01]  /*39420*/  STL [R1+0x30], R2 ;  /* 0x0000300201007387 */ /* 0x0001e20000100800 */
[----:B------:R-:W-:Y:S02]  /*39430*/  FMUL R0, R16, R0 ;  /* 0x0000000010007220 */ /* 0x000fe40000400000 */
[----:B------:R-:W-:Y:S01]  /*39440*/  @P1 FMUL R17, R17, 0.25 ;  /* 0x3e80000011111820 */ /* 0x000fe20000400000 */
[----:B------:R-:W-:Y:S01]  /*39450*/  STL [R1+0xed4], R27 ;  /* 0x000ed41b01007387 */ /* 0x000fe20000100800 */
[----:B------:R-:W-:Y:S02]  /*39460*/  @P1 FMUL R18, R18, 0.25 ;  /* 0x3e80000012121820 */ /* 0x000fe40000400000 */
[----:B------:R-:W-:Y:S02]  /*39470*/  @P1 FMUL R21, R21, 0.25 ;  /* 0x3e80000015151820 */ /* 0x000fe40000400000 */
[----:B----4-:R-:W-:Y:S01]  /*39480*/  @P1 FMUL R22, R22, 0.25 ;  /* 0x3e80000016161820 */ /* 0x010fe20000400000 */
[----:B0-----:R-:W4:Y:S01]  /*39490*/  LDL R2, [R1+0x40] ;  /* 0x0000400001027983 */ /* 0x001f220000100800 */
[----:B------:R-:W-:-:S02]  /*394a0*/  @P1 FMUL R23, R23, 0.25 ;  /* 0x3e80000017171820 */ /* 0x000fc40000400000 */
[----:B------:R-:W-:Y:S01]  /*394b0*/  @P1 FMUL R13, R13, 0.25 ;  /* 0x3e8000000d0d1820 */ /* 0x000fe20000400000 */
[----:B------:R-:W-:Y:S01]  /*394c0*/  STL [R1+0xed8], R26 ;  /* 0x000ed81a01007387 */ /* 0x000fe20000100800 */
[----:B------:R-:W-:Y:S02]  /*394d0*/  @P1 FMUL R14, R14, 0.25 ;  /* 0x3e8000000e0e1820 */ /* 0x000fe40000400000 */
[----:B------:R-:W-:Y:S01]  /*394e0*/  @P1 FMUL R15, R15, 0.25 ;  /* 0x3e8000000f0f1820 */ /* 0x000fe20000400000 */
[----:B------:R-:W-:Y:S01]  /*394f0*/  STL [R1+0xedc], R25 ;  /* 0x000edc1901007387 */ /* 0x000fe20000100800 */
[----:B-----5:R-:W-:Y:S02]  /*39500*/  @P1 FMUL R29, R29, 0.25 ;  /* 0x3e8000001d1d1820 */ /* 0x020fe40000400000 */
[----:B------:R-:W-:Y:S01]  /*39510*/  @!P0 FMUL R4, R4, 16777216 ;  /* 0x4b80000004048820 */ /* 0x000fe20000400000 */
[----:B------:R0:W-:Y:S01]  /*39520*/  STL [R1+0xee0], R0 ;  /* 0x000ee00001007387 */ /* 0x0001e20000100800 */
[----:B------:R-:W-:-:S02]  /*39530*/  @!P0 FMUL R19, R19, 16777216 ;  /* 0x4b80000013138820 */ /* 0x000fc40000400000 */
[----:B------:R-:W-:Y:S02]  /*39540*/  @!P0 FMUL R17, R17, 16777216 ;  /* 0x4b80000011118820 */ /* 0x000fe40000400000 */
[----:B------:R-:W-:Y:S02]  /*39550*/  @!P0 FMUL R18, R18, 16777216 ;  /* 0x4b80000012128820 */ /* 0x000fe40000400000 */
[----:B------:R-:W-:Y:S02]  /*39560*/  @!P0 FMUL R21, R21, 16777216 ;  /* 0x4b80000015158820 */ /* 0x000fe40000400000 */
[----:B------:R-:W-:Y:S01]  /*39570*/  @!P0 FMUL R22, R22, 16777216 ;  /* 0x4b80000016168820 */ /* 0x000fe20000400000 */
[----:B0-----:R-:W5:Y:S01]  /*39580*/  LDL.LU R0, [R1+0x60] ;  /* 0x0000600001007983 */ /* 0x001f620000300800 */
[----:B------:R-:W-:Y:S02]  /*39590*/  @!P0 FMUL R23, R23, 16777216 ;  /* 0x4b80000017178820 */ /* 0x000fe40000400000 */
[----:B------:R-:W-:Y:S01]  /*395a0*/  @!P0 FMUL R13, R13, 16777216 ;  /* 0x4b8000000d0d8820 */ /* 0x000fe20000400000 */
[----:B------:R-:W4:Y:S01]  /*395b0*/  LDL.LU R3, [R1+0x24] ;  /* 0x0000240001037983 */ /* 0x000f220000300800 */
[----:B------:R-:W-:-:S02]  /*395c0*/  @!P0 FMUL R14, R14, 16777216 ;  /* 0x4b8000000e0e8820 */ /* 0x000fc40000400000 */
[----:B------:R-:W-:Y:S01]  /*395d0*/  @!P0 FMUL R15, R15, 16777216 ;  /* 0x4b8000000f0f8820 */ /* 0x000fe20000400000 */
[----:B------:R-:W4:Y:S01]  /*395e0*/  LDL.LU R20, [R1+0x6c] ;  /* 0x00006c0001147983 */ /* 0x000f220000300800 */
[----:B------:R-:W-:Y:S02]  /*395f0*/  @!P0 FMUL R29, R29, 16777216 ;  /* 0x4b8000001d1d8820 */ /* 0x000fe40000400000 */
[C---:B------:R-:W-:Y:S01]  /*39600*/  FMUL R4, R16.reuse, R4 ;  /* 0x0000000410047220 */ /* 0x040fe20000400000 */
[----:B------:R-:W4:Y:S01]  /*39610*/  LDL.LU R26, [R1+0x5c] ;  /* 0x00005c00011a7983 */ /* 0x000f220000300800 */
[C---:B------:R-:W-:Y:S02]  /*39620*/  FMUL R19, R16.reuse, R19 ;  /* 0x0000001310137220 */ /* 0x040fe40000400000 */
[C---:B------:R-:W-:Y:S01]  /*39630*/  FMUL R17, R16.reuse, R17 ;  /* 0x0000001110117220 */ /* 0x040fe20000400000 */
[----:B------:R-:W4:Y:S01]  /*39640*/  LDL.LU R28, [R1+0x58] ;  /* 0x00005800011c7983 */ /* 0x000f220000300800 */
[----:B------:R-:W-:-:S02]  /*39650*/  FMUL R18, R16, R18 ;  /* 0x0000001210127220 */ /* 0x000fc40000400000 */
[C---:B------:R-:W-:Y:S01]  /*39660*/  FMUL R21, R16.reuse, R21 ;  /* 0x0000001510157220 */ /* 0x040fe20000400000 */
[----:B------:R-:W4:Y:S01]  /*39670*/  LDL.LU R25, [R1+0x1bc] ;  /* 0x0001bc0001197983 */ /* 0x000f220000300800 */
[C---:B------:R-:W-:Y:S02]  /*39680*/  FMUL R22, R16.reuse, R22 ;  /* 0x0000001610167220 */ /* 0x040fe40000400000 */
[C---:B------:R-:W-:Y:S01]  /*39690*/  FMUL R23, R16.reuse, R23 ;  /* 0x0000001710177220 */ /* 0x040fe20000400000 */
[----:B------:R-:W4:Y:S01]  /*396a0*/  LDL.LU R27, [R1+0x1c0] ;  /* 0x0001c000011b7983 */ /* 0x000f220000300800 */
[C---:B------:R-:W-:Y:S02]  /*396b0*/  FMUL R13, R16.reuse, R13 ;  /* 0x0000000d100d7220 */ /* 0x040fe40000400000 */
[C---:B------:R-:W-:Y:S02]  /*396c0*/  FMUL R14, R16.reuse, R14 ;  /* 0x0000000e100e7220 */ /* 0x040fe40000400000 */
[----:B------:R-:W-:-:S02]  /*396d0*/  FMUL R15, R16, R15 ;  /* 0x0000000f100f7220 */ /* 0x000fc40000400000 */
[----:B------:R-:W-:Y:S01]  /*396e0*/  FMUL R16, R16, R29 ;  /* 0x0000001d10107220 */ /* 0x000fe20000400000 */
[----:B------:R-:W-:Y:S01]  /*396f0*/  F2FP.BF16.PACK_AB R4, R4, R19 ;  /* 0x000000130404723e */ /* 0x000fe200000010ff */
[----:B------:R-:W4:Y:S04]  /*39700*/  LDL.LU R29, [R1+0xeec] ;  /* 0x000eec00011d7983 */ /* 0x000f280000300800 */
[----:B------:R-:W4:Y:S01]  /*39710*/  LDL.LU R19, [R1+0x74] ;  /* 0x0000740001137983 */ /* 0x000f220000300800 */
[----:B--2---:R-:W-:Y:S02]  /*39720*/  F2FP.BF16.PACK_AB R8, R8, R5 ;  /* 0x000000050808723e */ /* 0x004fe400000010ff */
[----:B------:R-:W-:Y:S02]  /*39730*/  F2FP.BF16.PACK_AB R5, R17, R18 ;  /* 0x000000121105723e */ /* 0x000fe400000010ff */
[----:B------:R-:W2:Y:S04]  /*39740*/  LDL.LU R17, [R1+0x44] ;  /* 0x0000440001117983 */ /* 0x000ea80000300800 */
[----:B------:R-:W2:Y:S01]  /*39750*/  LDL.LU R18, [R1+0x54] ;  /* 0x0000540001127983 */ /* 0x000ea20000300800 */
[----:B---3--:R-:W-:-:S02]  /*39760*/  F2FP.BF16.PACK_AB R9, R9, R6 ;  /* 0x000000060909723e */ /* 0x008fc400000010ff */
[----:B------:R-:W-:Y:S02]  /*39770*/  F2FP.BF16.PACK_AB R6, R15, R16 ;  /* 0x000000100f06723e */ /* 0x000fe400000010ff */
[----:B------:R-:W3:Y:S04]  /*39780*/  LDL.LU R15, [R1+0x18] ;  /* 0x00001800010f7983 */ /* 0x000ee80000300800 */
[----:B------:R-:W2:Y:S01]  /*39790*/  LDL.LU R16, [R1+0x2c] ;  /* 0x00002c0001107983 */ /* 0x000ea20000300800 */
[----:B------:R-:W-:Y:S02]  /*397a0*/  F2FP.BF16.PACK_AB R10, R10, R7 ;  /* 0x000000070a0a723e */ /* 0x000fe400000010ff */
[----:B------:R-:W-:Y:S02]  /*397b0*/  F2FP.BF16.PACK_AB R7, R13, R14 ;  /* 0x0000000e0d07723e */ /* 0x000fe400000010ff */
[----:B------:R-:W4:Y:S04]  /*397c0*/  LDL.LU R13, [R1+0x10] ;  /* 0x00001000010d7983 */ /* 0x000f280000300800 */
[----:B------:R-:W3:Y:S01]  /*397d0*/  LDL.LU R14, [R1+0x1c] ;  /* 0x00001c00010e7983 */ /* 0x000ee20000300800 */
[----:B------:R-:W-:-:S03]  /*397e0*/  F2FP.BF16.PACK_AB R11, R11, R12 ;  /* 0x0000000c0b0b723e */ /* 0x000fc600000010ff */
[----:B------:R-:W2:Y:S01]  /*397f0*/  LDL.LU R12, [R1+0xc] ;  /* 0x00000c00010c7983 */ /* 0x000ea20000300800 */
[----:B----4-:R-:W-:Y:S02]  /*39800*/  F2FP.BF16.PACK_AB R13, R29, R13 ;  /* 0x0000000d1d0d723e */ /* 0x010fe400000010ff */
[----:B--2---:R-:W-:Y:S02]  /*39810*/  F2FP.BF16.PACK_AB R12, R12, R24 ;  /* 0x000000180c0c723e */ /* 0x004fe400000010ff */
[----:B------:R-:W5:Y:S04]  /*39820*/  LDL.LU R24, [R1+0x1b8] ;  /* 0x0001b80001187983 */ /* 0x000f680000300800 */
[----:B------:R-:W2:Y:S01]  /*39830*/  LDL.LU R29, [R1+0xee8] ;  /* 0x000ee800011d7983 */ /* 0x000ea20000300800 */
[----:B---3--:R-:W-:-:S03]  /*39840*/  F2FP.BF16.PACK_AB R14, R14, R15 ;  /* 0x0000000f0e0e723e */ /* 0x008fc600000010ff */
[----:B------:R0:W-:Y:S01]  /*39850*/  STS.128 [R2], R4 ;  /* 0x0000000402007388 */ /* 0x0001e20000000c00 */
[----:B--2---:R-:W-:-:S03]  /*39860*/  F2FP.BF16.PACK_AB R15, R3, R29 ;  /* 0x0000001d030f723e */ /* 0x004fc600000010ff */
[----:B------:R-:W2:Y:S04]  /*39870*/  LDL.LU R29, [R1+0xee4] ;  /* 0x000ee400011d7983 */ /* 0x000ea80000300800 */
[----:B0-----:R-:W3:Y:S04]  /*39880*/  LDL.LU R4, [R1+0x3c] ;  /* 0x00003c0001047983 */ /* 0x001ee80000300800 */
[----:B------:R-:W4:Y:S04]  /*39890*/  LDL.LU R5, [R1+0x50] ;  /* 0x0000500001057983 */ /* 0x000f280000300800 */
[----:B------:R-:W2:Y:S01]  /*398a0*/  LDL.LU R7, [R1+0x64] ;  /* 0x0000640001077983 */ /* 0x000ea20000300800 */
[----:B------:R-:W-:-:S03]  /*398b0*/  MOV R3, 0x3dc6b27f ;  /* 0x3dc6b27f00037802 */ /* 0x000fc60000000f00 */
[----:B------:R0:W-:Y:S01]  /*398c0*/  STS.128 [R2+0x80], R8 ;  /* 0x0000800802007388 */ /* 0x0001e20000000c00 */
[----:B-----5:R-:W-:Y:S01]  /*398d0*/  IMAD.IADD R24, R0, 0x1, -R24 ;  /* 0x0000000100187824 */ /* 0x020fe200078e0a18 */
[----:B------:R-:W-:-:S03]  /*398e0*/  F2FP.BF16.PACK_AB R19, R19, R20 ;  /* 0x000000141313723e */ /* 0x000fc600000010ff */
[----:B------:R-:W-:-:S04]  /*398f0*/  FADD R24, R24, -1 ;  /* 0xbf80000018187421 */ /* 0x000fc80000000000 */
[----:B------:R-:W-:-:S04]  /*39900*/  FFMA.FTZ R6, R24, R3, -0.16845393180847167969 ;  /* 0xbe2c7f3018067423 */ /* 0x000fc80000010003 */
[----:B------:R-:W-:-:S04]  /*39910*/  FFMA.FTZ R6, R24, R6, 0.1716887056827545166 ;  /* 0x3e2fcf2a18067423 */ /* 0x000fc80000010006 */
[----:B------:R-:W-:-:S04]  /*39920*/  FFMA.FTZ R6, R24, R6, -0.17900948226451873779 ;  /* 0xbe374e4318067423 */ /* 0x000fc80000010006 */
[----:B0-----:R-:W-:Y:S01]  /*39930*/  FFMA.FTZ R8, R24, R6, 0.20512372255325317383 ;  /* 0x3e520bf418087423 */ /* 0x001fe20000010006 */
[----:B----4-:R-:W-:Y:S02]  /*39940*/  F2FP.BF16.PACK_AB R17, R5, R17 ;  /* 0x000000110511723e */ /* 0x010fe400000010ff */
[----:B------:R-:W-:Y:S02]  /*39950*/  IADD3 R5, R28, -R27, RZ ;  /* 0x8000001b1c057210 */ /* 0x000fe40007ffe0ff */
[----:B--2---:R-:W-:Y:S01]  /*39960*/  IADD3 R20, R29, -0x3f3504f3, RZ ;  /* 0xc0cafb0d1d147810 */ /* 0x004fe20007ffe0ff */
[----:B------:R-:W2:Y:S02]  /*39970*/  LDL.LU R27, [R1+0x224] ;  /* 0x00022400011b7983 */ /* 0x000ea40000300800 */
[----:B------:R-:W-:-:S04]  /*39980*/  FADD R5, R5, -1 ;  /* 0xbf80000005057421 */ /* 0x000fc80000000000 */
[----:B------:R-:W-:-:S04]  /*39990*/  FFMA.FTZ R9, R5, R3, -0.16845393180847167969 ;  /* 0xbe2c7f3005097423 */ /* 0x000fc80000010003 */
[----:B------:R-:W-:-:S04]  /*399a0*/  FFMA.FTZ R9, R5, R9, 0.1716887056827545166 ;  /* 0x3e2fcf2a05097423 */ /* 0x000fc80000010009 */
[----:B------:R-:W-:-:S04]  /*399b0*/  FFMA.FTZ R9, R5, R9, -0.17900948226451873779 ;  /* 0xbe374e4305097423 */ /* 0x000fc80000010009 */
[----:B------:R-:W-:-:S04]  /*399c0*/  FFMA.FTZ R9, R5, R9, 0.20512372255325317383 ;  /* 0x3e520bf405097423 */ /* 0x000fc80000010009 */
[----:B------:R-:W-:-:S04]  /*399d0*/  FFMA.FTZ R9, R5, R9, -0.24046532809734344482 ;  /* 0xbe763c8b05097423 */ /* 0x000fc80000010009 */
[----:B------:R-:W-:-:S04]  /*399e0*/  FFMA.FTZ R9, R5, R9, 0.28857114911079406738 ;  /* 0x3e93bf9905097423 */ /* 0x000fc80000010009 */
[----:B------:R-:W-:Y:S01]  /*399f0*/  FFMA.FTZ R9, R5, R9, -0.36067417263984680176 ;  /* 0xbeb8aa4905097423 */ /* 0x000fe20000010009 */
[----:B------:R-:W-:-:S03]  /*39a00*/  LOP3.LUT R20, R20, 0xff800000, RZ, 0xc0, !PT ;  /* 0xff80000014147812 */ /* 0x000fc600078ec0ff */
[----:B------:R-:W-:Y:S01]  /*39a10*/  FFMA.FTZ R9, R5, R9, 0.48089820146560668945 ;  /* 0x3ef6384a05097423 */ /* 0x000fe20000010009 */
[----:B---3--:R-:W-:Y:S01]  /*39a20*/  F2FP.BF16.PACK_AB R16, R4, R16 ;  /* 0x000000100410723e */ /* 0x008fe200000010ff */
[----:B------:R-:W-:Y:S01]  /*39a30*/  IMAD.IADD R4, R26, 0x1, -R25 ;  /* 0x000000011a047824 */ /* 0x000fe200078e0a19 */
[----:B------:R-:W-:Y:S01]  /*39a40*/  F2FP.BF16.PACK_AB R18, R7, R18 ;  /* 0x000000120712723e */ /* 0x000fe200000010ff */
[----:B------:R-:W-:Y:S02]  /*39a50*/  FFMA.FTZ R9, R5, R9, -0.72134751081466674805 ;  /* 0xbf38aa3b05097423 */ /* 0x000fe40000010009 */
[----:B------:R-:W-:Y:S02]  /*39a60*/  IMAD.IADD R7, R29, 0x1, -R20 ;  /* 0x000000011d077824 */ /* 0x000fe400078e0a14 */
[----:B------:R-:W-:Y:S02]  /*39a70*/  FMUL R9, R5, R9 ;  /* 0x0000000905097220 */ /* 0x000fe40000400000 */
[----:B------:R-:W-:-:S02]  /*39a80*/  FADD R4, R4, -1 ;  /* 0xbf80000004047421 */ /* 0x000fc40000000000 */
[----:B------:R-:W-:Y:S02]  /*39a90*/  FADD R7, R7, -1 ;  /* 0xbf80000007077421 */ /* 0x000fe40000000000 */
[----:B------:R-:W-:Y:S02]  /*39aa0*/  FMUL R9, R5, R9 ;  /* 0x0000000905097220 */ /* 0x000fe40000400000 */
[-C--:B------:R-:W-:Y:S02]  /*39ab0*/  FFMA.FTZ R6, R4, R3.reuse, -0.16845393180847167969 ;  /* 0xbe2c7f3004067423 */ /* 0x080fe40000010003 */
[----:B------:R-:W-:Y:S02]  /*39ac0*/  FFMA.FTZ R10, R7, R3, -0.16845393180847167969 ;  /* 0xbe2c7f30070a7423 */ /* 0x000fe40000010003 */
[----:B------:R-:W3:Y:S01]  /*39ad0*/  LDL.LU R3, [R1+0x218] ;  /* 0x0002180001037983 */ /* 0x000ee20000300800 */
[----:B------:R-:W-:-:S03]  /*39ae0*/  FFMA.FTZ R9, R5, 1.4426950216293334961, R9 ;  /* 0x3fb8aa3b05097823 */ /* 0x000fc60000010009 */
[----:B------:R-:W4:Y:S04]  /*39af0*/  LDL.LU R20, [R1+0x214] ;  /* 0x0002140001147983 */ /* 0x000f280000300800 */
[----:B------:R-:W5:Y:S01]  /*39b00*/  LDL.LU R5, [R1+0x20c] ;  /* 0x00020c0001057983 */ /* 0x000f620000300800 */
[C---:B------:R-:W-:Y:S02]  /*39b10*/  FFMA.FTZ R6, R4.reuse, R6, 0.1716887056827545166 ;  /* 0x3e2fcf2a04067423 */ /* 0x040fe40000010006 */
[C---:B------:R-:W-:Y:S02]  /*39b20*/  FFMA.FTZ R10, R7.reuse, R10, 0.1716887056827545166 ;  /* 0x3e2fcf2a070a7423 */ /* 0x040fe4000001000a */
[----:B------:R-:W-:Y:S02]  /*39b30*/  FFMA.FTZ R6, R4, R6, -0.17900948226451873779 ;  /* 0xbe374e4304067423 */ /* 0x000fe40000010006 */
[----:B------:R-:W-:-:S02]  /*39b40*/  FFMA.FTZ R10, R7, R10, -0.17900948226451873779 ;  /* 0xbe374e43070a7423 */ /* 0x000fc4000001000a */
[----:B------:R-:W-:Y:S02]  /*39b50*/  FFMA.FTZ R8, R24, R8, -0.24046532809734344482 ;  /* 0xbe763c8b18087423 */ /* 0x000fe40000010008 */
[----:B------:R-:W-:Y:S02]  /*39b60*/  FFMA.FTZ R6, R4, R6, 0.20512372255325317383 ;  /* 0x3e520bf404067423 */ /* 0x000fe40000010006 */
[C---:B------:R-:W-:Y:S02]  /*39b70*/  FFMA.FTZ R10, R7.reuse, R10, 0.20512372255325317383 ;  /* 0x3e520bf4070a7423 */ /* 0x040fe4000001000a */
[----:B------:R-:W-:Y:S02]  /*39b80*/  FFMA.FTZ R8, R24, R8, 0.28857114911079406738 ;  /* 0x3e93bf9918087423 */ /* 0x000fe40000010008 */
[----:B------:R-:W-:Y:S02]  /*39b90*/  FFMA.FTZ R6, R4, R6, -0.24046532809734344482 ;  /* 0xbe763c8b04067423 */ /* 0x000fe40000010006 */
[----:B------:R-:W-:-:S02]  /*39ba0*/  FFMA.FTZ R10, R7, R10, -0.24046532809734344482 ;  /* 0xbe763c8b070a7423 */ /* 0x000fc4000001000a */
[----:B------:R-:W-:Y:S02]  /*39bb0*/  FFMA.FTZ R8, R24, R8, -0.36067417263984680176 ;  /* 0xbeb8aa4918087423 */ /* 0x000fe40000010008 */
[----:B------:R-:W-:Y:S02]  /*39bc0*/  FFMA.FTZ R6, R4, R6, 0.28857114911079406738 ;  /* 0x3e93bf9904067423 */ /* 0x000fe40000010006 */
[C---:B------:R-:W-:Y:S02]  /*39bd0*/  FFMA.FTZ R10, R7.reuse, R10, 0.28857114911079406738 ;  /* 0x3e93bf99070a7423 */ /* 0x040fe4000001000a */
[----:B------:R-:W-:Y:S02]  /*39be0*/  FFMA.FTZ R8, R24, R8, 0.48089820146560668945 ;  /* 0x3ef6384a18087423 */ /* 0x000fe40000010008 */
[----:B------:R-:W-:Y:S02]  /*39bf0*/  FFMA.FTZ R6, R4, R6, -0.36067417263984680176 ;  /* 0xbeb8aa4904067423 */ /* 0x000fe40000010006 */
[----:B------:R-:W-:-:S02]  /*39c00*/  FFMA.FTZ R10, R7, R10, -0.36067417263984680176 ;  /* 0xbeb8aa49070a7423 */ /* 0x000fc4000001000a */
[----:B------:R-:W-:Y:S02]  /*39c10*/  FFMA.FTZ R8, R24, R8, -0.72134751081466674805 ;  /* 0xbf38aa3b18087423 */ /* 0x000fe40000010008 */
[----:B------:R-:W-:Y:S02]  /*39c20*/  FFMA.FTZ R6, R4, R6, 0.48089820146560668945 ;  /* 0x3ef6384a04067423 */ /* 0x000fe40000010006 */
[C---:B------:R-:W-:Y:S01]  /*39c30*/  FFMA.FTZ R10, R7.reuse, R10, 0.48089820146560668945 ;  /* 0x3ef6384a070a7423 */ /* 0x040fe2000001000a */
[----:B------:R-:W-:Y:S01]  /*39c40*/  ISETP.GE.U32.AND P0, PT, R0, 0x7f800000, PT ;  /* 0x7f8000000000780c */ /* 0x000fe20003f06070 */
[----:B------:R-:W-:Y:S02]  /*39c50*/  FMUL R8, R24, R8 ;  /* 0x0000000818087220 */ /* 0x000fe40000400000 */
[----:B------:R-:W-:Y:S02]  /*39c60*/  FFMA.FTZ R6, R4, R6, -0.72134751081466674805 ;  /* 0xbf38aa3b04067423 */ /* 0x000fe40000010006 */
[----:B------:R-:W-:Y:S01]  /*39c70*/  FFMA.FTZ R10, R7, R10, -0.72134751081466674805 ;  /* 0xbf38aa3b070a7423 */ /* 0x000fe2000001000a */
[----:B------:R-:W-:Y:S01]  /*39c80*/  ISETP.GE.U32.AND P1, PT, R26, 0x7f800000, PT ;  /* 0x7f8000001a00780c */ /* 0x000fe20003f26070 */
[----:B------:R-:W-:-:S02]  /*39c90*/  FMUL R8, R24, R8 ;  /* 0x0000000818087220 */ /* 0x000fc40000400000 */
[----:B------:R-:W-:Y:S02]  /*39ca0*/  FMUL R6, R4, R6 ;  /* 0x0000000604067220 */ /* 0x000fe40000400000 */
[C---:B------:R-:W-:Y:S01]  /*39cb0*/  FMUL R10, R7.reuse, R10 ;  /* 0x0000000a070a7220 */ /* 0x040fe20000400000 */
[----:B------:R-:W-:Y:S01]  /*39cc0*/  ISETP.GE.U32.AND P5, PT, R28, 0x7f800000, PT ;  /* 0x7f8000001c00780c */ /* 0x000fe20003fa6070 */
[----:B------:R-:W-:Y:S01]  /*39cd0*/  FFMA.FTZ R8, R24, 1.4426950216293334961, R8 ;  /* 0x3fb8aa3b18087823 */ /* 0x000fe20000010008 */
[----:B------:R-:W-:Y:S01]  /*39ce0*/  STS.128 [R2+0x800], R12 ;  /* 0x0008000c02007388 */ /* 0x000fe20000000c00 */
[C---:B------:R-:W-:Y:S02]  /*39cf0*/  FMUL R6, R4.reuse, R6 ;  /* 0x0000000604067220 */ /* 0x040fe40000400000 */
[----:B------:R-:W-:Y:S01]  /*39d00*/  FMUL R10, R7, R10 ;  /* 0x0000000a070a7220 */ /* 0x000fe20000400000 */
[----:B------:R-:W5:Y:S01]  /*39d10*/  LDL.LU R24, [R1+0x4] ;  /* 0x0000040001187983 */ /* 0x000f620000300800 */
[----:B------:R-:W-:-:S03]  /*39d20*/  FFMA.FTZ R6, R4, 1.4426950216293334961, R6 ;  /* 0x3fb8aa3b04067823 */ /* 0x000fc60000010006 */
[----:B------:R0:W-:Y:S01]  /*39d30*/  STS.128 [R2+0x880], R16 ;  /* 0x0008801002007388 */ /* 0x0001e20000000c00 */
[----:B------:R-:W-:-:S03]  /*39d40*/  FFMA.FTZ R10, R7, 1.4426950216293334961, R10 ;  /* 0x3fb8aa3b070a7823 */ /* 0x000fc6000001000a */
[----:B------:R-:W5:Y:S01]  /*39d50*/  LDL.LU R11, [R1+0x28] ;  /* 0x00002800010b7983 */ /* 0x000f620000300800 */
[----:B------:R-:W-:-:S03]  /*39d60*/  @P0 MOV R4, 0x7f800000 ;  /* 0x7f80000000040802 */ /* 0x000fc60000000f00 */
        /* <DEDUP_REMOVED lines=8> */
[----:B------:R-:W-:Y:S01]  /*39df0*/  BAR.SYNC.DEFER_BLOCKING 0x0 ;  /* 0x0000000000007b1d */ /* 0x000fe20000010000 */
[----:B------:R-:W-:-:S05]  /*39e00*/  FSETP.NEU.AND P3, PT, R0, RZ, PT ;  /* 0x000000ff0000720b */ /* 0x000fca0003f6d000 */
[----:B------:R-:W5:Y:S01]  /*39e10*/  LDL.LU R15, [R1+0x204] ;  /* 0x00020400010f7983 */ /* 0x000f620000300800 */
[----:B------:R-:W-:Y:S01]  /*39e20*/  FSETP.NEU.AND P2, PT, R26, RZ, PT ;  /* 0x000000ff1a00720b */ /* 0x000fe20003f4d000 */
[----:B--2---:R-:W-:Y:S02]  /*39e30*/  FADD R25, R27, R8 ;  /* 0x000000081b197221 */ /* 0x004fe40000000000 */
[----:B------:R-:W-:Y:S01]  /*39e40*/  @P0 FFMA.FTZ R25, R0, R4, +INF ;  /* 0x7f80000000190423 */ /* 0x000fe20000010004 */
[----:B------:R-:W-:Y:S01]  /*39e50*/  @P5 MOV R4, 0x7f800000 ;  /* 0x7f80000000045802 */ /* 0x000fe20000000f00 */
[----:B---3--:R-:W-:Y:S02]  /*39e60*/  FADD R27, R3, R6 ;  /* 0x00000006031b7221 */ /* 0x008fe40000000000 */
[----:B------:R-:W2:Y:S01]  /*39e70*/  LDL.LU R3, [R1+0x200] ;  /* 0x0002000001037983 */ /* 0x000ea20000300800 */
[----:B----4-:R-:W-:-:S03]  /*39e80*/  FADD R20, R20, R9 ;  /* 0x0000000914147221 */ /* 0x010fc60000000000 */
[----:B------:R-:W3:Y:S01]  /*39e90*/  LDL.LU R9, [R1] ;  /* 0x0000000001097983 */ /* 0x000ee20000300800 */
[----:B-----5:R-:W-:Y:S02]  /*39ea0*/  FADD R8, R5, R10 ;  /* 0x0000000a05087221 */ /* 0x020fe40000000000 */
[----:B------:R-:W-:Y:S01]  /*39eb0*/  @P1 IMAD.MOV.U32 R5, RZ, RZ, 0x7f800000 ;  /* 0x7f800000ff051424 */ /* 0x000fe200078e00ff */
[----:B------:R-:W4:Y:S03]  /*39ec0*/  LDL.LU R10, [R1+0x8] ;  /* 0x00000800010a7983 */ /* 0x000f260000300800 */
[----:B------:R-:W-:Y:S01]  /*39ed0*/  @P1 FFMA.FTZ R27, R26, R5, +INF ;  /* 0x7f8000001a1b1423 */ /* 0x000fe20000010005 */
[----:B------:R-:W5:Y:S01]  /*39ee0*/  LDL.LU R0, [R1+0xee0] ;  /* 0x000ee00001007983 */ /* 0x000f620000300800 */
[----:B------:R-:W-:-:S03]  /*39ef0*/  @P5 FFMA.FTZ R20, R28, R4, +INF ;  /* 0x7f8000001c145423 */ /* 0x000fc60000010004 */
[----:B------:R0:W-:Y:S01]  /*39f00*/  STL [R1+0x308], R25 ;  /* 0x0003081901007387 */ /* 0x0001e20000100800 */
[----:B------:R-:W-:-:S03]  /*39f10*/  FSETP.NEU.AND P1, PT, R28, RZ, PT ;  /* 0x000000ff1c00720b */ /* 0x000fc60003f2d000 */
[----:B0-----:R-:W2:Y:S04]  /*39f20*/  LDL.LU R25, [R1+0xedc] ;  /* 0x000edc0001197983 */ /* 0x001ea80000300800 */
[----:B------:R-:W2:Y:S04]  /*39f30*/  LDL.LU R26, [R1+0xed8] ;  /* 0x000ed800011a7983 */ /* 0x000ea80000300800 */
[----:B------:R0:W-:Y:S04]  /*39f40*/  STL [R1+0x304], R27 ;  /* 0x0003041b01007387 */ /* 0x0001e80000100800 */
[----:B0-----:R-:W2:Y:S04]  /*39f50*/  LDL.LU R27, [R1+0xed4] ;  /* 0x000ed400011b7983 */ /* 0x001ea80000300800 */
[----:B------:R-:W2:Y:S04]  /*39f60*/  LDL.LU R5, [R1+0x1f4] ;  /* 0x0001f40001057983 */ /* 0x000ea80000300800 */
[----:B------:R-:W2:Y:S04]  /*39f70*/  LDL.LU R28, [R1+0xed0] ;  /* 0x000ed000011c7983 */ /* 0x000ea80000300800 */
[----:B------:R0:W-:Y:S04]  /*39f80*/  STL [R1+0x300], R20 ;  /* 0x0003001401007387 */ /* 0x0001e80000100800 */
[----:B0-----:R-:W3:Y:S01]  /*39f90*/  LDL.LU R20, [R1+0xecc] ;  /* 0x000ecc0001147983 */ /* 0x001ee20000300800 */
[----:B------:R-:W-:-:S02]  /*39fa0*/  ISETP.GE.U32.AND P4, PT, R29, 0x7f800000, PT ;  /* 0x7f8000001d00780c */ /* 0x000fc40003f86070 */
[----:B------:R-:W-:Y:S01]  /*39fb0*/  FSETP.NEU.AND P0, PT, R29, RZ, PT ;  /* 0x000000ff1d00720b */ /* 0x000fe20003f0d000 */
[----:B------:R-:W2:Y:S10]  /*39fc0*/  LDL.LU R4, [R1+0x68] ;  /* 0x0000680001047983 */ /* 0x000eb40000300800 */
[----:B------:R-:W-:-:S04]  /*39fd0*/  @P4 IMAD.MOV.U32 R6, RZ, RZ, 0x7f800000 ;  /* 0x7f800000ff064424 */ /* 0x000fc800078e00ff */
[----:B------:R-:W-:Y:S02]  /*39fe0*/  @P4 FFMA.FTZ R8, R29, R6, +INF ;  /* 0x7f8000001d084423 */ /* 0x000fe40000010006 */
[----:B------:R-:W2:Y:S04]  /*39ff0*/  LDL.LU R29, [R1+0x1e4] ;  /* 0x0001e400011d7983 */ /* 0x000ea80000300800 */
[----:B------:R-:W2:Y:S04]  /*3a000*/  LDL.LU R6, [R1+0x1cc] ;  /* 0x0001cc0001067983 */ /* 0x000ea80000300800 */
[----:B------:R0:W-:Y:S02]  /*3a010*/  STL [R1+0x2fc], R8 ;  /* 0x0002fc0801007387 */ /* 0x0001e40000100800 */
[----:B0-----:R-:W-:-:S02]  /*3a020*/  F2FP.BF16.PACK_AB R8, R22, R23 ;  /* 0x000000171608723e */ /* 0x001fc400000010ff */
[----:B------:R-:W2:Y:S04]  /*3a030*/  LDL.LU R22, [R1+0x38] ;  /* 0x0000380001167983 */ /* 0x000ea80000300800 */
[----:B------:R-:W2:Y:S01]  /*3a040*/  LDL.LU R23, [R1+0x70] ;  /* 0x0000700001177983 */ /* 0x000ea20000300800 */
[----:B---3--:R-:W-:Y:S02]  /*3a050*/  F2FP.BF16.PACK_AB R20, R9, R20 ;  /* 0x000000140914723e */ /* 0x008fe400000010ff */
[----:B-----5:R-:W-:Y:S02]  /*3a060*/  F2FP.BF16.PACK_AB R9, R0, R21 ;  /* 0x000000150009723e */ /* 0x020fe400000010ff */
[----:B----4-:R-:W-:Y:S01]  /*3a070*/  F2FP.BF16.PACK_AB R21, R10, R24 ;  /* 0x000000180a15723e */ /* 0x010fe200000010ff */
[----:B------:R-:W3:Y:S01]  /*3a080*/  LDL.LU R0, [R1+0xac] ;  /* 0x0000ac0001007983 */ /* 0x000ee20000300800 */
[----:B--2---:R-:W-:-:S03]  /*3a090*/  F2FP.BF16.PACK_AB R10, R26, R25 ;  /* 0x000000191a0a723e */ /* 0x004fc600000010ff */
[----:B------:R-:W2:Y:S04]  /*3a0a0*/  LDL.LU R25, [R1+0x9c] ;  /* 0x00009c0001197983 */ /* 0x000ea80000300800 */
[----:B------:R-:W4:Y:S04]  /*3a0b0*/  LDL.LU R26, [R1+0x1dc] ;  /* 0x0001dc00011a7983 */ /* 0x000f280000300800 */
[----:B------:R-:W0:Y:S01]  /*3a0c0*/  S2R R24, SR_TID.X ;  /* 0x0000000000187919 */ /* 0x000e220000002100 */
[----:B------:R-:W-:Y:S02]  /*3a0d0*/  F2FP.BF16.PACK_AB R14, R5, R14 ;  /* 0x0000000e050e723e */ /* 0x000fe400000010ff */
[----:B------:R-:W-:-:S02]  /*3a0e0*/  F2FP.BF16.PACK_AB R19, R7, R19 ;  /* 0x000000130713723e */ /* 0x000fc400000010ff */
[----:B------:R-:W-:Y:S02]  /*3a0f0*/  F2FP.BF16.PACK_AB R15, R15, R3 ;  /* 0x000000030f0f723e */ /* 0x000fe400000010ff */
[----:B------:R-:W-:Y:S02]  /*3a100*/  F2FP.BF16.PACK_AB R18, R6, R18 ;  /* 0x000000120612723e */ /* 0x000fe400000010ff */
[----:B------:R-:W-:Y:S02]  /*3a110*/  F2FP.BF16.PACK_AB R23, R23, R4 ;  /* 0x000000041717723e */ /* 0x000fe400000010ff */
[C---:B0-----:R-:W-:Y:S02]  /*3a120*/  SHF.L.U32 R4, R24.reuse, 0xb, RZ ;  /* 0x0000000b18047819 */ /* 0x041fe400000006ff */
[----:B------:R-:W-:Y:S02]  /*3a130*/  LOP3.LUT R24, R24, 0xff, RZ, 0xc0, !PT ;  /* 0x000000ff18187812 */ /* 0x000fe400078ec0ff */
[----:B------:R-:W-:-:S05]  /*3a140*/  LOP3.LUT R4, R4, 0x3000, RZ, 0xc0, !PT ;  /* 0x0000300004047812 */ /* 0x000fca00078ec0ff */
[----:B------:R-:W-:-:S05]  /*3a150*/  IMAD R24, R24, 0x10, R4 ;  /* 0x0000001018187824 */ /* 0x000fca00078e0204 */
[----:B------:R-:W-:Y:S02]  /*3a160*/  LOP3.LUT R4, R24, 0x20, RZ, 0x3c, !PT ;  /* 0x0000002018047812 */ /* 0x000fe400078e3cff */
[----:B------:R-:W-:Y:S02]  /*3a170*/  F2FP.BF16.PACK_AB R22, R22, R11 ;  /* 0x0000000b1616723e */ /* 0x000fe400000010ff */
[----:B------:R-:W-:Y:S02]  /*3a180*/  F2FP.BF16.PACK_AB R11, R28, R27 ;  /* 0x0000001b1c0b723e */ /* 0x000fe400000010ff */
[----:B------:R-:W-:Y:S01]  /*3a190*/  LOP3.LUT R3, R24, 0x40, RZ, 0x3c, !PT ;  /* 0x0000004018037812 */ /* 0x000fe200078e3cff */
[----:B------:R-:W0:Y:S01]  /*3a1a0*/  LDS.128 R4, [R4] ;  /* 0x0000000004047984 */ /* 0x000e220000000c00 */
[----:B------:R-:W-:-:S03]  /*3a1b0*/  F2FP.BF16.PACK_AB R13, R29, R13 ;  /* 0x0000000d1d0d723e */ /* 0x000fc600000010ff */
[----:B0-----:R-:W-:Y:S01]  /*3a1c0*/  STL.64 [R1+0x10], R4 ;  /* 0x0000100401007387 */ /* 0x001fe20000100a00 */
[----:B------:R-:W-:Y:S02]  /*3a1d0*/  MOV R29, R6 ;  /* 0x00000006001d7202 */ /* 0x000fe40000000f00 */
[----:B---3--:R-:W-:Y:S02]  /*3a1e0*/  F2FP.BF16.PACK_AB R17, R0, R17 ;  /* 0x000000110011723e */ /* 0x008fe400000010ff */
[----:B------:R-:W-:Y:S02]  /*3a1f0*/  LOP3.LUT R0, R24, 0x60, RZ, 0x3c, !PT ;  /* 0x0000006018007812 */ /* 0x000fe400078e3cff */
[----:B--2---:R-:W-:Y:S02]  /*3a200*/  F2FP.BF16.PACK_AB R16, R25, R16 ;  /* 0x000000101910723e */ /* 0x004fe400000010ff */
[----:B----4-:R-:W-:Y:S02]  /*3a210*/  F2FP.BF16.PACK_AB R12, R26, R12 ;  /* 0x0000000c1a0c723e */ /* 0x010fe400000010ff */
[----:B------:R-:W0:Y:S04]  /*3a220*/  LDS.128 R24, [R24] ;  /* 0x0000000018187984 */ /* 0x000e280000000c00 */
[----:B0-----:R-:W-:Y:S04]  /*3a230*/  STL.64 [R1+0x20], R24 ;  /* 0x0000201801007387 */ /* 0x001fe80000100a00 */
[----:B------:R-:W-:Y:S04]  /*3a240*/  STL.64 [R1+0x28], R26 ;  /* 0x0000281a01007387 */ /* 0x000fe80000100a00 */
[----:B------:R-:W-:Y:S04]  /*3a250*/  STL [R1+0x1c], R7 ;  /* 0x00001c0701007387 */ /* 0x000fe80000100800 */
[----:B------:R-:W0:Y:S04]  /*3a260*/  LDS.128 R4, [R3] ;  /* 0x0000000003047984 */ /* 0x000e280000000c00 */
[----:B------:R-:W-:Y:S01]  /*3a270*/  STL [R1+0xeb8], R29 ;  /* 0x000eb81d01007387 */ /* 0x000fe20000100800 */
[----:B0-----:R-:W-:-:S03]  /*3a280*/  IMAD.MOV.U32 R28, RZ, RZ, R6 ;  /* 0x000000ffff1c7224 */ /* 0x001fc600078e0006 */
[----:B------:R-:W-:Y:S04]  /*3a290*/  STL.64 [R1], R4 ;  /* 0x0000000401007387 */ /* 0x000fe80000100a00 */
[----:B------:R-:W-:Y:S04]  /*3a2a0*/  STL [R1+0xc], R7 ;  /* 0x00000c0701007387 */ /* 0x000fe80000100800 */
[----:B------:R-:W-:Y:S04]  /*3a2b0*/  STL [R1+0xebc], R28 ;  /* 0x000ebc1c01007387 */ /* 0x000fe80000100800 */
[----:B------:R-:W2:Y:S04]  /*3a2c0*/  LDL.LU R24, [R1+0x30] ;  /* 0x0000300001187983 */ /* 0x000ea80000300800 */
[----:B------:R-:W3:Y:S04]  /*3a2d0*/  LDL.LU R25, [R1+0x48] ;  /* 0x0000480001197983 */ /* 0x000ee80000300800 */
[----:B------:R-:W0:Y:S04]  /*3a2e0*/  LDS.128 R4, [R0] ;  /* 0x0000000000047984 */ /* 0x000e280000000c00 */
[----:B------:R-:W-:Y:S06]  /*3a2f0*/  BAR.SYNC.DEFER_BLOCKING 0x0 ;  /* 0x0000000000007b1d */ /* 0x000fec0000010000 */
[----:B---3--:R1:W-:Y:S04]  /*3a300*/  STL [R1+0xec4], R25 ;  /* 0x000ec41901007387 */ /* 0x0083e80000100800 */
[----:B-1----:R-:W3:Y:S04]  /*3a310*/  LDL.LU R25, [R1+0x8c] ;  /* 0x00008c0001197983 */ /* 0x002ee80000300800 */
[----:B---3--:R1:W-:Y:S04]  /*3a320*/  STL [R1+0xec8], R25 ;  /* 0x000ec81901007387 */ /* 0x0083e80000100800 */
[----:B-1----:R-:W2:Y:S04]  /*3a330*/  LDL.LU R25, [R1+0x34] ;  /* 0x0000340001197983 */ /* 0x002ea80000300800 */
[----:B------:R-:W3:Y:S04]  /*3a340*/  LDL.LU R28, [R1+0x98] ;  /* 0x00009800011c7983 */ /* 0x000ee80000300800 */
[----:B------:R-:W-:Y:S04]  /*3a350*/  STS.128 [R2], R8 ;  /* 0x0000000802007388 */ /* 0x000fe80000000c00 */
[----:B------:R-:W-:Y:S04]  /*3a360*/  STS.128 [R2+0x80], R20 ;  /* 0x0000801402007388 */ /* 0x000fe80000000c00 */
[----:B------:R-:W-:Y:S04]  /*3a370*/  STS.128 [R2+0x800], R16 ;  /* 0x0008001002007388 */ /* 0x000fe80000000c00 */
[----:B------:R-:W-:Y:S04]  /*3a380*/  STS.128 [R2+0x880], R12 ;  /* 0x0008800c02007388 */ /* 0x000fe80000000c00 */
[----:B------:R-:W-:Y:S06]  /*3a390*/  BAR.SYNC.DEFER_BLOCKING 0x0 ;  /* 0x0000000000007b1d */ /* 0x000fec0000010000 */
[----:B---3--:R1:W-:Y:S04]  /*3a3a0*/  STL [R1+0xec0], R28 ;  /* 0x000ec01c01007387 */ /* 0x0083e80000100800 */
[----:B-1----:R-:W3:Y:S04]  /*3a3b0*/  LDL.LU R28, [R1+0x4c] ;  /* 0x00004c00011c7983 */ /* 0x002ee80000300800 */
[----:B------:R-:W4:Y:S04]  /*3a3c0*/  LDL.LU R29, [R1+0x7c] ;  /* 0x00007c00011d7983 */ /* 0x000f280000300800 */
[----:B------:R-:W4:Y:S04]  /*3a3d0*/  LDL.LU R26, [R1+0x78] ;  /* 0x00007800011a7983 */ /* 0x000f280000300800 */
[----:B------:R-:W5:Y:S04]  /*3a3e0*/  LDL.LU R3, [R1+0xa8] ;  /* 0x0000a80001037983 */ /* 0x000f680000300800 */
[----:B------:R-:W3:Y:S04]  /*3a3f0*/  LDL.LU R27, [R1+0x84] ;  /* 0x00008400011b7983 */ /* 0x000ee80000300800 */
[----:B------:R-:W3:Y:S04]  /*3a400*/  LDL.LU R0, [R1+0x1e8] ;  /* 0x0001e80001007983 */ /* 0x000ee80000300800 */
[----:B0-----:R0:W-:Y:S04]  /*3a410*/  STL.64 [R1+0xe88], R6 ;  /* 0x000e880601007387 */ /* 0x0011e80000100a00 */
[----:B0-----:R-:W3:Y:S04]  /*3a420*/  LDL.LU R6, [R1+0x264] ;  /* 0x0002640001067983 */ /* 0x001ee80000300800 */
[----:B------:R-:W3:Y:S04]  /*3a430*/  LDL.LU R7, [R1+0x260] ;  /* 0x0002600001077983 */ /* 0x000ee80000300800 */
[----:B------:R0:W-:Y:S04]  /*3a440*/  STL.64 [R1+0xe80], R4 ;  /* 0x000e800401007387 */ /* 0x0001e80000100a00 */
[----:B0-----:R-:W3:Y:S04]  /*3a450*/  LDL.LU R4, [R1+0x250] ;  /* 0x0002500001047983 */ /* 0x001ee80000300800 */
[----:B------:R-:W3:Y:S04]  /*3a460*/  LDL.LU R5, [R1+0x21c] ;  /* 0x00021c0001057983 */ /* 0x000ee80000300800 */
[----:B------:R-:W3:Y:S04]  /*3a470*/  LDL.LU R8, [R1+0x88] ;  /* 0x0000880001087983 */ /* 0x000ee80000300800 */
[----:B------:R-:W3:Y:S04]  /*3a480*/  LDL.LU R9, [R1+0x90] ;  /* 0x0000900001097983 */ /* 0x000ee80000300800 */
[----:B------:R-:W5:Y:S04]  /*3a490*/  LDL.LU R10, [R1+0xa0] ;  /* 0x0000a000010a7983 */ /* 0x000f680000300800 */
        /* <DEDUP_REMOVED lines=9> */
[----:B--2---:R-:W-:-:S03]  /*3a530*/  F2FP.BF16.PACK_AB R24, R25, R24 ;  /* 0x000000181918723e */ /* 0x004fc600000010ff */
[----:B------:R-:W2:Y:S04]  /*3a540*/  LDL.LU R12, [R1+0xb4] ;  /* 0x0000b400010c7983 */ /* 0x000ea80000300800 */
[----:B------:R-:W2:Y:S04]  /*3a550*/  LDL.LU R13, [R1+0x1ec] ;  /* 0x0001ec00010d7983 */ /* 0x000ea80000300800 */
[----:B------:R-:W2:Y:S04]  /*3a560*/  LDL.LU R14, [R1+0x24c] ;  /* 0x00024c00010e7983 */ /* 0x000ea80000300800 */
[----:B------:R-:W2:Y:S04]  /*3a570*/  LDL.LU R15, [R1+0x1fc] ;  /* 0x0001fc00010f7983 */ /* 0x000ea80000300800 */
[----:B------:R-:W3:Y:S02]  /*3a580*/  LDL.LU R25, [R1+0xec8] ;  /* 0x000ec80001197983 */ /* 0x000ee40000300800 */
[----:B---3--:R-:W-:-:S02]  /*3a590*/  F2FP.BF16.PACK_AB R8, R25, R8 ;  /* 0x000000081908723e */ /* 0x008fc400000010ff */
[----:B------:R-:W3:Y:S02]  /*3a5a0*/  LDL.LU R25, [R1+0xec4] ;  /* 0x000ec40001197983 */ /* 0x000ee40000300800 */
[----:B---3--:R-:W-:Y:S02]  /*3a5b0*/  F2FP.BF16.PACK_AB R25, R28, R25 ;  /* 0x000000191c19723e */ /* 0x008fe400000010ff */
[----:B------:R-:W3:Y:S01]  /*3a5c0*/  LDL.LU R28, [R1+0xec0] ;  /* 0x000ec000011c7983 */ /* 0x000ee20000300800 */
[----:B----4-:R-:W-:Y:S02]  /*3a5d0*/  F2FP.BF16.PACK_AB R26, R29, R26 ;  /* 0x0000001a1d1a723e */ /* 0x010fe400000010ff */
[----:B-----5:R-:W-:Y:S02]  /*3a5e0*/  F2FP.BF16.PACK_AB R10, R3, R10 ;  /* 0x0000000a030a723e */ /* 0x020fe400000010ff */
[----:B--2---:R-:W-:Y:S02]  /*3a5f0*/  F2FP.BF16.PACK_AB R11, R12, R11 ;  /* 0x0000000b0c0b723e */ /* 0x004fe400000010ff */
[----:B------:R-:W-:-:S02]  /*3a600*/  F2FP.BF16.PACK_AB R12, R13, R0 ;  /* 0x000000000d0c723e */ /* 0x000fc400000010ff */
[----:B------:R-:W0:Y:S01]  /*3a610*/  S2R R0, SR_TID.X ;  /* 0x0000000000007919 */ /* 0x000e220000002100 */
[----:B---3--:R-:W-:-:S03]  /*3a620*/  F2FP.BF16.PACK_AB R9, R28, R9 ;  /* 0x000000091c09723e */ /* 0x008fc600000010ff */
[----:B------:R-:W2:Y:S04]  /*3a630*/  LDL.LU R28, [R1+0xebc] ;  /* 0x000ebc00011c7983 */ /* 0x000ea80000300800 */
[----:B------:R-:W3:Y:S04]  /*3a640*/  LDL.LU R29, [R1+0xeb8] ;  /* 0x000eb800011d7983 */ /* 0x000ee80000300800 */
[----:B------:R-:W4:Y:S01]  /*3a650*/  LDL.LU R3, [R1+0xeb4] ;  /* 0x000eb40001037983 */ /* 0x000f220000300800 */
[----:B------:R-:W-:Y:S02]  /*3a660*/  F2FP.BF16.PACK_AB R13, R15, R17 ;  /* 0x000000110f0d723e */ /* 0x000fe400000010ff */
[----:B------:R-:W-:-:S02]  /*3a670*/  F2FP.BF16.PACK_AB R17, R18, R4 ;  /* 0x000000041211723e */ /* 0x000fc400000010ff */
[C---:B0-----:R-:W-:Y:S02]  /*3a680*/  SHF.L.U32 R4, R0.reuse, 0xb, RZ ;  /* 0x0000000b00047819 */ /* 0x041fe400000006ff */
[----:B------:R-:W-:Y:S02]  /*3a690*/  LOP3.LUT R0, R0, 0xff, RZ, 0xc0, !PT ;  /* 0x000000ff00007812 */ /* 0x000fe400078ec0ff */
[----:B------:R-:W-:Y:S02]  /*3a6a0*/  LOP3.LUT R4, R4, 0x3000, RZ, 0xc0, !PT ;  /* 0x0000300004047812 */ /* 0x000fe400078ec0ff */
[----:B------:R-:W-:Y:S02]  /*3a6b0*/  F2FP.BF16.PACK_AB R16, R14, R16 ;  /* 0x000000100e10723e */ /* 0x000fe400000010ff */
[----:B------:R-:W-:Y:S02]  /*3a6c0*/  F2FP.BF16.PACK_AB R14, R19, R20 ;  /* 0x00000014130e723e */ /* 0x000fe400000010ff */
[----:B------:R-:W-:Y:S01]  /*3a6d0*/  F2FP.BF16.PACK_AB R15, R23, R5 ;  /* 0x00000005170f723e */ /* 0x000fe200000010ff */
[--C-:B------:R-:W-:Y:S01]  /*3a6e0*/  IMAD R5, R0, 0x10, R4.reuse ;  /* 0x0000001000057824 */ /* 0x100fe200078e0204 */
[----:B------:R-:W-:Y:S01]  /*3a6f0*/  F2FP.BF16.PACK_AB R19, R6, R7 ;  /* 0x000000070613723e */ /* 0x000fe200000010ff */
[C---:B------:R-:W-:Y:S01]  /*3a700*/  IMAD R7, R0.reuse, 0x10, R4 ;  /* 0x0000001000077824 */ /* 0x040fe200078e0204 */
[----:B------:R-:W-:-:S02]  /*3a710*/  LEA R6, R0, R4, 0x4 ;  /* 0x0000000400067211 */ /* 0x000fc400078e20ff */
[----:B------:R-:W-:Y:S02]  /*3a720*/  LEA R4, R0, R4, 0x4 ;  /* 0x0000000400047211 */ /* 0x000fe400078e20ff */
[----:B------:R-:W-:Y:S02]  /*3a730*/  F2FP.BF16.PACK_AB R18, R21, R22 ;  /* 0x000000161512723e */ /* 0x000fe400000010ff */
[----:B------:R-:W-:Y:S02]  /*3a740*/  LOP3.LUT R5, R5, 0x20, RZ, 0x3c, !PT ;  /* 0x0000002005057812 */ /* 0x000fe400078e3cff */
[----:B------:R-:W-:Y:S02]  /*3a750*/  LOP3.LUT R6, R6, 0x40, RZ, 0x3c, !PT ;  /* 0x0000004006067812 */ /* 0x000fe400078e3cff */
[----:B------:R-:W-:Y:S02]  /*3a760*/  LOP3.LUT R7, R7, 0x60, RZ, 0x3c, !PT ;  /* 0x0000006007077812 */ /* 0x000fe400078e3cff */
[----:B----4-:R-:W-:-:S02]  /*3a770*/  F2FP.BF16.PACK_AB R27, R27, R3 ;  /* 0x000000031b1b723e */ /* 0x010fc400000010ff */
[----:B------:R-:W4:Y:S04]  /*3a780*/  LDL.LU R3, [R1+0xeb0] ;  /* 0x000eb00001037983 */ /* 0x000f280000300800 */
[----:B------:R-:W-:Y:S04]  /*3a790*/  STL.64 [R1+0xea8], R26 ;  /* 0x000ea81a01007387 */ /* 0x000fe80000100a00 */
[----:B------:R-:W-:Y:S04]  /*3a7a0*/  STL.64 [R1+0xea0], R24 ;  /* 0x000ea01801007387 */ /* 0x000fe80000100a00 */
[----:B------:R-:W0:Y:S04]  /*3a7b0*/  LDS.128 R24, [R4] ;  /* 0x0000000004187984 */ /* 0x000e280000000c00 */
[----:B------:R-:W5:Y:S04]  /*3a7c0*/  LDL.LU R20, [R1+0xd0] ;  /* 0x0000d00001147983 */ /* 0x000f680000300800 */
[----:B------:R-:W2:Y:S04]  /*3a7d0*/  LDL.LU R21, [R1+0xd8] ;  /* 0x0000d80001157983 */ /* 0x000ea80000300800 */
[----:B------:R-:W2:Y:S04]  /*3a7e0*/  LDL.LU R22, [R1+0xe0] ;  /* 0x0000e00001167983 */ /* 0x000ea80000300800 */
[----:B------:R-:W4:Y:S04]  /*3a7f0*/  LDL.LU R23, [R1+0xf0] ;  /* 0x0000f00001177983 */ /* 0x000f280000300800 */
[----:B0-----:R-:W-:Y:S04]  /*3a800*/  STL.64 [R1+0xc0], R24 ;  /* 0x0000c01801007387 */ /* 0x001fe80000100a00 */
[----:B------:R-:W-:Y:S04]  /*3a810*/  STL.64 [R1+0xc8], R26 ;  /* 0x0000c81a01007387 */ /* 0x000fe80000100a00 */
[----:B------:R-:W0:Y:S04]  /*3a820*/  LDS.128 R24, [R5] ;  /* 0x0000000005187984 */ /* 0x000e280000000c00 */
[----:B0-----:R-:W-:Y:S04]  /*3a830*/  STL.64 [R1+0xb0], R24 ;  /* 0x0000b01801007387 */ /* 0x001fe80000100a00 */
[----:B------:R-:W-:Y:S04]  /*3a840*/  STL.64 [R1+0xb8], R26 ;  /* 0x0000b81a01007387 */ /* 0x000fe80000100a00 */
[----:B------:R-:W0:Y:S04]  /*3a850*/  LDS.128 R24, [R6] ;  /* 0x0000000006187984 */ /* 0x000e280000000c00 */
[----:B0-----:R-:W-:Y:S04]  /*3a860*/  STL.64 [R1+0xa0], R24 ;  /* 0x0000a01801007387 */ /* 0x001fe80000100a00 */
[----:B------:R-:W-:Y:S04]  /*3a870*/  STL.64 [R1+0xa8], R26 ;  /* 0x0000a81a01007387 */ /* 0x000fe80000100a00 */
[----:B------:R-:W0:Y:S04]  /*3a880*/  LDS.128 R24, [R7] ;  /* 0x0000000007187984 */ /* 0x000e280000000c00 */
[----:B0-----:R-:W-:Y:S04]  /*3a890*/  STL.64 [R1+0x90], R24 ;  /* 0x0000901801007387 */ /* 0x001fe80000100a00 */
[----:B------:R0:W-:Y:S04]  /*3a8a0*/  STL.64 [R1+0x98], R26 ;  /* 0x0000981a01007387 */ /* 0x0001e80000100a00 */
[----:B0-----:R-:W2:Y:S04]  /*3a8b0*/  LDL.LU.64 R26, [R1+0xea8] ;  /* 0x000ea800011a7983 */ /* 0x001ea80000300a00 */
[----:B------:R-:W2:Y:S04]  /*3a8c0*/  LDL.LU.64 R24, [R1+0xea0] ;  /* 0x000ea00001187983 */ /* 0x000ea80000300a00 */
[----:B------:R0:W-:Y:S04]  /*3a8d0*/  STL [R1+0xe90], R7 ;  /* 0x000e900701007387 */ /* 0x0001e80000100800 */
[----:B------:R-:W-:Y:S06]  /*3a8e0*/  BAR.SYNC.DEFER_BLOCKING 0x0 ;  /* 0x0000000000007b1d */ /* 0x000fec0000010000 */
[----:B0-----:R-:W3:Y:S04]  /*3a8f0*/  LDL.LU R7, [R1+0xe4] ;  /* 0x0000e40001077983 */ /* 0x001ee80000300800 */
[----:B------:R0:W-:Y:S04]  /*3a900*/  STL [R1+0xe94], R6 ;  /* 0x000e940601007387 */ /* 0x0001e80000100800 */
[----:B0-----:R-:W5:Y:S04]  /*3a910*/  LDL.LU R6, [R1+0xdc] ;  /* 0x0000dc0001067983 */ /* 0x001f680000300800 */
[----:B------:R0:W-:Y:S04]  /*3a920*/  STL [R1+0xe98], R5 ;  /* 0x000e980501007387 */ /* 0x0001e80000100800 */
[----:B0-----:R-:W5:Y:S04]  /*3a930*/  LDL.LU R5, [R1+0xd4] ;  /* 0x0000d40001057983 */ /* 0x001f680000300800 */
[----:B------:R-:W5:Y:S01]  /*3a940*/  LDL.LU R0, [R1+0x280] ;  /* 0x0002800001007983 */ /* 0x000f620000300800 */
[----:B----4-:R-:W-:-:S03]  /*3a950*/  F2FP.BF16.PACK_AB R23, R23, R3 ;  /* 0x000000031717723e */ /* 0x010fc600000010ff */
[----:B--2---:R0:W-:Y:S04]  /*3a960*/  STS.128 [R2], R24 ;  /* 0x0000001802007388 */ /* 0x0041e80000000c00 */
[----:B------:R1:W-:Y:S04]  /*3a970*/  STS.128 [R2+0x80], R8 ;  /* 0x0000800802007388 */ /* 0x0003e80000000c00 */
[----:B------:R2:W-:Y:S04]  /*3a980*/  STS.128 [R2+0x800], R12 ;  /* 0x0008000c02007388 */ /* 0x0005e80000000c00 */
[----:B------:R4:W-:Y:S01]  /*3a990*/  STS.128 [R2+0x880], R16 ;  /* 0x0008801002007388 */ /* 0x0009e20000000c00 */
[----:B---3--:R-:W-:-:S03]  /*3a9a0*/  F2FP.BF16.PACK_AB R22, R7, R22 ;  /* 0x000000160716723e */ /* 0x008fc600000010ff */
[----:B0-----:R-:W3:Y:S04]  /*3a9b0*/  LDL.LU R26, [R1+0x290] ;  /* 0x00029000011a7983 */ /* 0x001ee80000300800 */
[----:B------:R-:W3:Y:S04]  /*3a9c0*/  LDL.LU R25, [R1+0x284] ;  /* 0x0002840001197983 */ /* 0x000ee80000300800 */
[----:B-1----:R-:W3:Y:S01]  /*3a9d0*/  LDL.LU R8, [R1+0x228] ;  /* 0x0002280001087983 */ /* 0x002ee20000300800 */
[----:B-----5:R-:W-:-:S03]  /*3a9e0*/  F2FP.BF16.PACK_AB R21, R6, R21 ;  /* 0x000000150615723e */ /* 0x020fc600000010ff */
[----:B------:R-:W5:Y:S04]  /*3a9f0*/  LDL.LU R9, [R1+0x230] ;  /* 0x0002300001097983 */ /* 0x000f680000300800 */
[----:B------:R-:W3:Y:S04]  /*3aa00*/  LDL.LU R10, [R1+0x238] ;  /* 0x00023800010a7983 */ /* 0x000ee80000300800 */
[----:B------:R-:W3:Y:S04]  /*3aa10*/  LDL.LU R11, [R1+0x240] ;  /* 0x00024000010b7983 */ /* 0x000ee80000300800 */
[----:B--2---:R-:W2:Y:S01]  /*3aa20*/  LDL.LU R12, [R1+0x268] ;  /* 0x00026800010c7983 */ /* 0x004ea20000300800 */
[----:B------:R-:W-:-:S03]  /*3aa30*/  F2FP.BF16.PACK_AB R20, R5, R20 ;  /* 0x000000140514723e */ /* 0x000fc600000010ff */
[----:B------:R-:W-:Y:S06]  /*3aa40*/  BAR.SYNC.DEFER_BLOCKING 0x0 ;  /* 0x0000000000007b1d */ /* 0x000fec0000010000 */
[----:B------:R-:W2:Y:S04]  /*3aa50*/  LDL.LU R13, [R1+0x270] ;  /* 0x00027000010d7983 */ /* 0x000ea80000300800 */
[----:B------:R-:W2:Y:S04]  /*3aa60*/  LDL.LU R14, [R1+0x278] ;  /* 0x00027800010e7983 */ /* 0x000ea80000300800 */
[----:B------:R-:W2:Y:S04]  /*3aa70*/  LDL.LU R15, [R1+0x298] ;  /* 0x00029800010f7983 */ /* 0x000ea80000300800 */
[----:B----4-:R-:W2:Y:S04]  /*3aa80*/  LDL.LU R16, [R1+0x26c] ;  /* 0x00026c0001107983 */ /* 0x010ea80000300800 */
[----:B------:R-:W4:Y:S04]  /*3aa90*/  LDL.LU R17, [R1+0x294] ;  /* 0x0002940001117983 */ /* 0x000f280000300800 */
[----:B------:R-:W0:Y:S04]  /*3aaa0*/  LDS.128 R4, [R4] ;  /* 0x0000000004047984 */ /* 0x000e280000000c00 */
[----:B------:R-:W2:Y:S04]  /*3aab0*/  LDL.LU R18, [R1+0x29c] ;  /* 0x00029c0001127983 */ /* 0x000ea80000300800 */
[----:B------:R-:W2:Y:S04]  /*3aac0*/  LDL.LU R19, [R1+0x2a0] ;  /* 0x0002a00001137983 */ /* 0x000ea80000300800 */
[----:B------:R-:W3:Y:S04]  /*3aad0*/  LDL.LU R3, [R1+0xe9c] ;  /* 0x000e9c0001037983 */ /* 0x000ee80000300800 */
[----:B------:R-:W2:Y:S04]  /*3aae0*/  LDL.LU R24, [R1+0x20] ;  /* 0x0000200001187983 */ /* 0x000ea80000300800 */
[----:B0-----:R0:W-:Y:S04]  /*3aaf0*/  STL.64 [R1+0x80], R4 ;  /* 0x0000800401007387 */ /* 0x0011e80000100a00 */
[----:B------:R-:W-:Y:S04]  /*3ab00*/  STL.64 [R1+0x88], R6 ;  /* 0x0000880601007387 */ /* 0x000fe80000100a00 */
[----:B0-----:R-:W2:Y:S04]  /*3ab10*/  LDL.LU R5, [R1+0xe98] ;  /* 0x000e980001057983 */ /* 0x001ea80000300800 */
[----:B--2---:R-:W0:Y:S04]  /*3ab20*/  LDS.128 R4, [R5] ;  /* 0x0000000005047984 */ /* 0x004e280000000c00 */
[----:B0-----:R-:W-:Y:S04]  /*3ab30*/  STL.64 [R1+0x70], R4 ;  /* 0x0000700401007387 */ /* 0x001fe80000100a00 */
[----:B------:R0:W-:Y:S04]  /*3ab40*/  STL.64 [R1+0x78], R6 ;  /* 0x0000780601007387 */ /* 0x0001e80000100a00 */
[----:B0-----:R-:W2:Y:S04]  /*3ab50*/  LDL.LU R6, [R1+0xe94] ;  /* 0x000e940001067983 */ /* 0x001ea80000300800 */
[----:B--2---:R-:W0:Y:S04]  /*3ab60*/  LDS.128 R4, [R6] ;  /* 0x0000000006047984 */ /* 0x004e280000000c00 */
[----:B0-----:R-:W-:Y:S04]  /*3ab70*/  STL.64 [R1+0x50], R4 ;  /* 0x0000500401007387 */ /* 0x001fe80000100a00 */
[----:B------:R0:W-:Y:S04]  /*3ab80*/  STL.64 [R1+0x58], R6 ;  /* 0x0000580601007387 */ /* 0x0001e80000100a00 */
[----:B0-----:R-:W2:Y:S04]  /*3ab90*/  LDL.LU R7, [R1+0xe90] ;  /* 0x000e900001077983 */ /* 0x001ea80000300800 */
[----:B------:R-:W3:Y:S04]  /*3aba0*/  LDL.LU R27, [R1+0x10] ;  /* 0x00001000011b7983 */ /* 0x000ee80000300800 */
[----:B--2---:R-:W0:Y:S04]  /*3abb0*/  LDS.128 R4, [R7] ;  /* 0x0000000007047984 */ /* 0x004e280000000c00 */
[----:B------:R-:W-:Y:S06]  /*3abc0*/  BAR.SYNC.DEFER_BLOCKING 0x0 ;  /* 0x0000000000007b1d */ /* 0x000fec0000010000 */
[----:B------:R-:W-:Y:S04]  /*3abd0*/  STS.128 [R2], R20 ;  /* 0x0000001402007388 */ /* 0x000fe80000000c00 */
[----:B0-----:R-:W-:Y:S04]  /*3abe0*/  STL.64 [R1+0x30], R4 ;  /* 0x0000300401007387 */ /* 0x001fe80000100a00 */
[----:B------:R0:W-:Y:S04]  /*3abf0*/  STL.64 [R1+0x38], R6 ;  /* 0x0000380601007387 */ /* 0x0001e80000100a00 */
[----:B0-----:R-:W2:Y:S04]  /*3ac00*/  LDL.LU.64 R6, [R1+0xe88] ;  /* 0x000e880001067983 */ /* 0x001ea80000300a00 */
[----:B------:R-:W2:Y:S04]  /*3ac10*/  LDL.LU.64 R4, [R1+0xe80] ;  /* 0x000e800001047983 */ /* 0x000ea80000300a00 */
[----:B------:R-:W5:Y:S01]  /*3ac20*/  LDL.LU R2, [R1+0xe78] ;  /* 0x000e780001027983 */ /* 0x000f620000300800 */
[----:B---3--:R-:W-:-:S03]  /*3ac30*/  F2FP.BF16.PACK_AB R8, R3, R8 ;  /* 0x000000080308723e */ /* 0x008fc600000010ff */
[----:B------:R-:W3:Y:S04]  /*3ac40*/  LDL.LU R20, [R1+0x274] ;  /* 0x0002740001147983 */ /* 0x000ee80000300800 */
[----:B------:R-:W2:Y:S04]  /*3ac50*/  LDL.LU R21, [R1+0x27c] ;  /* 0x00027c0001157983 */ /* 0x000ea80000300800 */
[----:B------:R-:W2:Y:S04]  /*3ac60*/  LDL.LU R22, [R1+0x2a4] ;  /* 0x0002a40001167983 */ /* 0x000ea80000300800 */
[----:B------:R-:W2:Y:S04]  /*3ac70*/  LDL.LU R23, [R1+0x40] ;  /* 0x0000400001177983 */ /* 0x000ea80000300800 */
[----:B------:R-:W2:Y:S01]  /*3ac80*/  LDL.LU R3, [R1+0xe74] ;  /* 0x000e740001037983 */ /* 0x000ea20000300800 */
[----:B-----5:R-:W-:-:S03]  /*3ac90*/  F2FP.BF16.PACK_AB R9, R2, R9 ;  /* 0x000000090209723e */ /* 0x020fc600000010ff */
[----:B------:R-:W5:Y:S01]  /*3aca0*/  LDL.LU R2, [R1+0xe70] ;  /* 0x000e700001027983 */ /* 0x000f620000300800 */
[----:B--2---:R-:W-:-:S03]  /*3acb0*/  F2FP.BF16.PACK_AB R10, R3, R10 ;  /* 0x0000000a030a723e */ /* 0x004fc600000010ff */
[----:B------:R-:W2:Y:S01]  /*3acc0*/  LDL.LU R3, [R1+0xe6c] ;  /* 0x000e6c0001037983 */ /* 0x000ea20000300800 */
[----:B-----5:R-:W-:-:S03]  /*3acd0*/  F2FP.BF16.PACK_AB R11, R2, R11 ;  /* 0x0000000b020b723e */ /* 0x020fc600000010ff */
[----:B------:R-:W2:Y:S01]  /*3ace0*/  LDL.LU R2, [R1+0xe68] ;  /* 0x000e680001027983 */ /* 0x000ea20000300800 */
[----:B------:R-:W-:Y:S02]  /*3acf0*/  F2FP.BF16.PACK_AB R12, R16, R12 ;  /* 0x0000000c100c723e */ /* 0x000fe400000010ff */
[----:B------:R-:W-:Y:S02]  /*3ad00*/  F2FP.BF16.PACK_AB R18, R18, R15 ;  /* 0x0000000f1212723e */ /* 0x000fe400000010ff */
[----:B---3--:R-:W-:Y:S02]  /*3ad10*/  F2FP.BF16.PACK_AB R13, R20, R13 ;  /* 0x0000000d140d723e */ /* 0x008fe400000010ff */
[----:B------:R-:W-:Y:S02]  /*3ad20*/  F2FP.BF16.PACK_AB R14, R21, R14 ;  /* 0x0000000e150e723e */ /* 0x000fe400000010ff */
[----:B------:R-:W-:Y:S02]  /*3ad30*/  F2FP.BF16.PACK_AB R15, R25, R0 ;  /* 0x00000000190f723e */ /* 0x000fe400000010ff */
[----:B----4-:R-:W-:-:S02]  /*3ad40*/  F2FP.BF16.PACK_AB R17, R17, R26 ;  /* 0x0000001a1111723e */ /* 0x010fc400000010ff */
[----:B------:R-:W-:Y:S01]  /*3ad50*/  F2FP.BF16.PACK_AB R19, R22, R19 ;  /* 0x000000131613723e */ /* 0x000fe200000010ff */
[----:B------:R-:W-:Y:S04]  /*3ad60*/  STS.128 [R23+0x80], R8 ;  /* 0x0000800817007388 */ /* 0x000fe80000000c00 */
[----:B------:R0:W-:Y:S01]  /*3ad70*/  STS.128 [R23+0x800], R12 ;  /* 0x0008000c17007388 */ /* 0x0001e20000000c00 */
[----:B--2---:R-:W-:-:S03]  /*3ad80*/  F2FP.BF16.PACK_AB R16, R2, R3 ;  /* 0x000000030210723e */ /* 0x004fc600000010ff */
[----:B------:R-:W2:Y:S04]  /*3ad90*/  LDL.LU R2, [R1+0xe64] ;  /* 0x000e640001027983 */ /* 0x000ea80000300800 */
[----:B------:R-:W3:Y:S04]  /*3ada0*/  LDL.LU R3, [R1+0xe60] ;  /* 0x000e600001037983 */ /* 0x000ee80000300800 */
[----:B------:R-:W-:Y:S04]  /*3adb0*/  STS.128 [R23+0x880], R16 ;  /* 0x0008801017007388 */ /* 0x000fe80000000c00 */
[----:B------:R-:W-:Y:S01]  /*3adc0*/  BAR.SYNC.DEFER_BLOCKING 0x0 ;  /* 0x0000000000007b1d */ /* 0x000fe20000010000 */
[----:B------:R-:W-:-:S05]  /*3add0*/  IMAD.MOV.U32 R26, RZ, RZ, c[0x0][0x1c8] ;  /* 0x00007200ff1a7624 */ /* 0x000fca00078e00ff */
[----:B------:R-:W4:Y:S01]  /*3ade0*/  LDL.LU R25, [R1] ;  /* 0x0000000001197983 */ /* 0x000f220000300800 */
[C---:B------:R-:W-:Y:S01]  /*3adf0*/  SHF.L.U32 R0, R26.reuse, 0x1, RZ ;  /* 0x000000011a007819 */ /* 0x040fe200000006ff */
[C---:B0-----:R-:W-:Y:S01]  /*3ae00*/  IMAD R15, R26.reuse, 0x6, RZ ;  /* 0x000000061a0f7824 */ /* 0x041fe200078e02ff */
[-C--:B--2---:R-:W-:Y:S02]  /*3ae10*/  LEA R8, P5, R26, R2.reuse, 0x2 ;  /* 0x000000021a087211 */ /* 0x084fe400078a10ff */
[C---:B------:R-:W-:Y:S02]  /*3ae20*/  IADD3 R10, P4, R0.reuse, R2, RZ ;  /* 0x00000002000a7210 */ /* 0x040fe40007f9e0ff */
[-C--:B---3--:R-:W-:Y:S01]  /*3ae30*/  LEA.HI.X.SX32 R9, R0, R3.reuse, 0x1, P5 ;  /* 0x0000000300097211 */ /* 0x088fe200028f0eff */
[----:B------:R0:W-:Y:S01]  /*3ae40*/  STG.E.U16 [R2.64], R24 ;  /* 0x0000001802007986 */ /* 0x0001e2000c101506 */
[----:B------:R-:W-:Y:S02]  /*3ae50*/  LEA.HI.X.SX32 R11, R26, R3, 0x1, P4 ;  /* 0x000000031a0b7211 */ /* 0x000fe400020f0eff */
[----:B------:R-:W-:-:S05]  /*3ae60*/  PRMT R0, R24, 0x7632, R0 ;  /* 0x0000763218007816 */ /* 0x000fca0000000000 */
[----:B------:R1:W-:Y:S04]  /*3ae70*/  STG.E.U16 [R10.64], R0 ;  /* 0x000000000a007986 */ /* 0x0003e8000c101506 */
[----:B0-----:R-:W2:Y:S04]  /*3ae80*/  LDL.LU R24, [R1+0x24] ;  /* 0x0000240001187983 */ /* 0x001ea80000300800 */
[----:B------:R0:W-:Y:S01]  /*3ae90*/  STG.E.U16 [R8.64], R27 ;  /* 0x0000001b08007986 */ /* 0x0001e2000c101506 */
[----:B-1----:R-:W-:-:S03]  /*3aea0*/  PRMT R0, R27, 0x7632, R0 ;  /* 0x000076321b007816 */ /* 0x002fc60000000000 */
[----:B0-----:R-:W3:Y:S01]  /*3aeb0*/  LDL.LU R27, [R1+0x14] ;  /* 0x00001400011b7983 */ /* 0x001ee20000300800 */
[C---:B------:R-:W-:Y:S01]  /*3aec0*/  IMAD R9, R26.reuse, 0x3, RZ ;  /* 0x000000031a097824 */ /* 0x040fe200078e02ff */
[-C--:B------:R-:W-:Y:S01]  /*3aed0*/  IADD3 R8, P5, R15, R2.reuse, RZ ;  /* 0x000000020f087210 */ /* 0x080fe20007fbe0ff */
[C---:B------:R-:W-:Y:S01]  /*3aee0*/  IMAD R17, R26.reuse, 0xa, RZ ;  /* 0x0000000a1a117824 */ /* 0x040fe200078e02ff */
[CC--:B------:R-:W-:Y:S01]  /*3aef0*/  LEA R10, P4, R26.reuse, R2.reuse, 0x3 ;  /* 0x000000021a0a7211 */ /* 0x0c0fe200078818ff */
[C---:B------:R-:W-:Y:S01]  /*3af00*/  IMAD.SHL.U32 R11, R26.reuse, 0x4, RZ ;  /* 0x000000041a0b7824 */ /* 0x040fe200078e00ff */
[-C--:B------:R-:W-:Y:S01]  /*3af10*/  LEA.HI.X.SX32 R9, R9, R3.reuse, 0x1, P5 ;  /* 0x0000000309097211 */ /* 0x080fe200028f0eff */
[C---:B------:R-:W-:Y:S01]  /*3af20*/  IMAD R13, R26.reuse, 0x5, RZ ;  /* 0x000000051a0d7824 */ /* 0x040fe200078e02ff */
[-C--:B------:R-:W-:Y:S01]  /*3af30*/  IADD3 R12, P5, R17, R2.reuse, RZ ;  /* 0x00000002110c7210 */ /* 0x080fe20007fbe0ff */
[C---:B------:R-:W-:Y:S01]  /*3af40*/  IMAD R19, R26.reuse, 0xc, RZ ;  /* 0x0000000c1a137824 */ /* 0x040fe200078e02ff */
[-C--:B------:R-:W-:Y:S01]  /*3af50*/  LEA.HI.X.SX32 R11, R11, R3.reuse, 0x1, P4 ;  /* 0x000000030b0b7211 */ /* 0x080fe200020f0eff */
[----:B------:R0:W-:Y:S01]  /*3af60*/  STG.E.U16 [R8.64], R0 ;  /* 0x0000000008007986 */ /* 0x0001e2000c101506 */
[-C--:B------:R-:W-:Y:S01]  /*3af70*/  LEA.HI.X.SX32 R13, R13, R3.reuse, 0x1, P5 ;  /* 0x000000030d0d7211 */ /* 0x080fe200028f0eff */
[C---:B------:R-:W-:Y:S01]  /*3af80*/  IMAD R16, R26.reuse, 0xe, RZ ;  /* 0x0000000e1a107824 */ /* 0x040fe200078e02ff */
[-C--:B------:R-:W-:Y:S01]  /*3af90*/  IADD3 R14, P6, R19, R2.reuse, RZ ;  /* 0x00000002130e7210 */ /* 0x080fe20007fde0ff */
[----:B----4-:R1:W-:Y:S01]  /*3afa0*/  STG.E.U16 [R10.64], R25 ;  /* 0x000000190a007986 */ /* 0x0103e2000c101506 */
[----:B0-----:R-:W-:Y:S01]  /*3afb0*/  PRMT R0, R25, 0x7632, R0 ;  /* 0x0000763219007816 */ /* 0x001fe20000000000 */
[----:B------:R-:W-:Y:S01]  /*3afc0*/  IMAD R18, R26, 0x12, RZ ;  /* 0x000000121a127824 */ /* 0x000fe200078e02ff */
[----:B------:R-:W-:Y:S01]  /*3afd0*/  IADD3 R8, P5, R16, R2, RZ ;  /* 0x0000000210087210 */ /* 0x000fe20007fbe0ff */
[----:B-1----:R-:W4:Y:S04]  /*3afe0*/  LDL.LU R25, [R1+0x4] ;  /* 0x0000040001197983 */ /* 0x002f280000300800 */
[----:B------:R0:W-:Y:S01]  /*3aff0*/  STG.E.U16 [R12.64], R0 ;  /* 0x000000000c007986 */ /* 0x0001e2000c101506 */
[----:B------:R-:W-:Y:S01]  /*3b000*/  LEA.HI.X.SX32 R15, R15, R3, 0x1, P6 ;  /* 0x000000030f0f7211 */ /* 0x000fe200030f0eff */
[C---:B------:R-:W-:Y:S01]  /*3b010*/  IMAD R22, R26.reuse, 0x14, RZ ;  /* 0x000000141a167824 */ /* 0x040fe200078e02ff */
[----:B------:R-:W-:-:S02]  /*3b020*/  SHF.L.U32 R11, R26, 0x3, RZ ;  /* 0x000000031a0b7819 */ /* 0x000fc400000006ff */
[CC--:B------:R-:W-:Y:S01]  /*3b030*/  LEA R10, P4, R26.reuse, R2.reuse, 0x4 ;  /* 0x000000021a0a7211 */ /* 0x0c0fe200078820ff */
[----:B0-----:R-:W-:Y:S01]  /*3b040*/  IMAD R0, R26, 0x7, RZ ;  /* 0x000000071a007824 */ /* 0x001fe200078e02ff */
[----:B------:R0:W-:Y:S04]  /*3b050*/  STG.E.U16 [R14.64], R4 ;  /* 0x000000040e007986 */ /* 0x0001e8000c101506 */
[-C--:B------:R-:W-:Y:S01]  /*3b060*/  LEA.HI.X.SX32 R9, R0, R3.reuse, 0x1, P5 ;  /* 0x0000000300097211 */ /* 0x080fe200028f0eff */
[----:B------:R-:W-:Y:S01]  /*3b070*/  IMAD R0, R26, 0x9, RZ ;  /* 0x000000091a007824 */ /* 0x000fe200078e02ff */
[----:B------:R-:W-:Y:S02]  /*3b080*/  IADD3 R12, P5, R18, R2, RZ ;  /* 0x00000002120c7210 */ /* 0x000fe40007fbe0ff */
[----:B------:R-:W-:-:S02]  /*3b090*/  LEA.HI.X.SX32 R11, R11, R3, 0x1, P4 ;  /* 0x000000030b0b7211 */ /* 0x000fc400020f0eff */
[-C--:B------:R-:W-:Y:S02]  /*3b0a0*/  LEA.HI.X.SX32 R13, R0, R3.reuse, 0x1, P5 ;  /* 0x00000003000d7211 */ /* 0x080fe400028f0eff */
[----:B0-----:R-:W-:Y:S02]  /*3b0b0*/  IADD3 R14, P6, R22, R2, RZ ;  /* 0x00000002160e7210 */ /* 0x001fe40007fde0ff */
[----:B------:R-:W-:Y:S02]  /*3b0c0*/  PRMT R4, R4, 0x7632, R4 ;  /* 0x0000763204047816 */ /* 0x000fe40000000004 */
[----:B------:R-:W-:-:S03]  /*3b0d0*/  LEA.HI.X.SX32 R15, R17, R3, 0x1, P6 ;  /* 0x00000003110f7211 */ /* 0x000fc600030f0eff */
[----:B------:R-:W-:Y:S01]  /*3b0e0*/  STG.E.U16 [R8.64], R4 ;  /* 0x0000000408007986 */ /* 0x000fe2000c101506 */
[----:B--2---:R-:W-:-:S03]  /*3b0f0*/  PRMT R0, R24, 0x7632, R0 ;  /* 0x0000763218007816 */ /* 0x004fc60000000000 */
[----:B------:R-:W-:Y:S04]  /*3b100*/  STG.E.U16 [R10.64], R24 ;  /* 0x000000180a007986 */ /* 0x000fe8000c101506 */
[----:B------:R0:W-:Y:S04]  /*3b110*/  STG.E.U16 [R12.64], R0 ;  /* 0x000000000c007986 */ /* 0x0001e8000c101506 */
[----:B---3--:R1:W-:Y:S01]  /*3b120*/  STG.E.U16 [R14.64], R27 ;  /* 0x0000001b0e007986 */ /* 0x0083e2000c101506 */
[----:B0-----:R-:W-:-:S03]  /*3b130*/  PRMT R0, R27, 0x7632, R0 ;  /* 0x000076321b007816 */ /* 0x001fc60000000000 */
[----:B-1----:R-:W2:Y:S01]  /*3b140*/  LDL.LU R27, [R1+0x28] ;  /* 0x00002800011b7983 */ /* 0x002ea20000300800 */
[C---:B------:R-:W-:Y:S02]  /*3b150*/  IMAD R17, R26.reuse, 0x16, RZ ;  /* 0x000000161a117824 */ /* 0x040fe400078e02ff */
[C---:B------:R-:W-:Y:S02]  /*3b160*/  IMAD R4, R26.reuse, 0xb, RZ ;  /* 0x0000000b1a047824 */ /* 0x040fe400078e02ff */
[C---:B------:R-:W-:Y:S01]  /*3b170*/  IMAD R20, R26.reuse, 0x18, RZ ;  /* 0x000000181a147824 */ /* 0x040fe200078e02ff */
[-C--:B------:R-:W-:Y:S01]  /*3b180*/  IADD3 R8, P5, R17, R2.reuse, RZ ;  /* 0x0000000211087210 */ /* 0x080fe20007fbe0ff */
[C---:B------:R-:W-:Y:S02]  /*3b190*/  IMAD R21, R26.reuse, 0x1a, RZ ;  /* 0x0000001a1a157824 */ /* 0x040fe400078e02ff */
[----:B------:R-:W-:Y:S01]  /*3b1a0*/  IMAD R23, R26, 0x1c, RZ ;  /* 0x0000001c1a177824 */ /* 0x000fe200078e02ff */
[----:B------:R-:W-:Y:S01]  /*3b1b0*/  LEA.HI.X.SX32 R9, R4, R3, 0x1, P5 ;  /* 0x0000000304097211 */ /* 0x000fe200028f0eff */
[----:B------:R-:W-:Y:S01]  /*3b1c0*/  IMAD R4, R26, 0xd, RZ ;  /* 0x0000000d1a047824 */ /* 0x000fe200078e02ff */
[----:B------:R-:W-:-:S02]  /*3b1d0*/  IADD3 R10, P4, R20, R2, RZ ;  /* 0x00000002140a7210 */ /* 0x000fc40007f9e0ff */
[-C--:B------:R-:W-:Y:S02]  /*3b1e0*/  IADD3 R12, P5, R21, R2.reuse, RZ ;  /* 0x00000002150c7210 */ /* 0x080fe40007fbe0ff */
[----:B------:R-:W-:Y:S01]  /*3b1f0*/  IADD3 R14, P6, R23, R2, RZ ;  /* 0x00000002170e7210 */ /* 0x000fe20007fde0ff */
[----:B------:R0:W-:Y:S01]  /*3b200*/  STG.E.U16 [R8.64], R0 ;  /* 0x0000000008007986 */ /* 0x0001e2000c101506 */
[-C--:B------:R-:W-:Y:S02]  /*3b210*/  LEA.HI.X.SX32 R11, R19, R3.reuse, 0x1, P4 ;  /* 0x00000003130b7211 */ /* 0x080fe400020f0eff */
[-C--:B------:R-:W-:Y:S02]  /*3b220*/  LEA.HI.X.SX32 R13, R4, R3.reuse, 0x1, P5 ;  /* 0x00000003040d7211 */ /* 0x080fe400028f0eff */
[----:B------:R-:W-:Y:S01]  /*3b230*/  LEA.HI.X.SX32 R15, R16, R3, 0x1, P6 ;  /* 0x00000003100f7211 */ /* 0x000fe200030f0eff */
[----:B------:R-:W-:Y:S01]  /*3b240*/  IMAD R16, R26, 0x1e, RZ ;  /* 0x0000001e1a107824 */ /* 0x000fe200078e02ff */
[----:B----4-:R1:W-:Y:S01]  /*3b250*/  STG.E.U16 [R10.64], R25 ;  /* 0x000000190a007986 */ /* 0x0103e2000c101506 */
[----:B0-----:R-:W-:-:S03]  /*3b260*/  PRMT R0, R25, 0x7632, R0 ;  /* 0x0000763219007816 */ /* 0x001fc60000000000 */
[-C--:B------:R-:W-:Y:S02]  /*3b270*/  IADD3 R4, P5, R16, R2.reuse, RZ ;  /* 0x0000000210047210 */ /* 0x080fe40007fbe0ff */
[----:B------:R0:W-:Y:S04]  /*3b280*/  STG.E.U16 [R12.64], R0 ;  /* 0x000000000c007986 */ /* 0x0001e8000c101506 */
[----:B------:R3:W-:Y:S01]  /*3b290*/  STG.E.U16 [R14.64], R5 ;  /* 0x000000050e007986 */ /* 0x0007e2000c101506 */
[C---:B------:R-:W-:Y:S01]  /*3b2a0*/  IMAD R19, R26.reuse, 0x24, RZ ;  /* 0x000000241a137824 */ /* 0x040fe200078e02ff */
[C---:B------:R-:W-:Y:S01]  /*3b2b0*/  LEA R8, P4, R26.reuse, R2, 0x5 ;  /* 0x000000021a087211 */ /* 0x040fe200078828ff */
[C---:B------:R-:W-:Y:S01]  /*3b2c0*/  IMAD.SHL.U32 R9, R26.reuse, 0x10, RZ ;  /* 0x000000101a097824 */ /* 0x040fe200078e00ff */
[----:B-1----:R-:W4:Y:S01]  /*3b2d0*/  LDL.LU R25, [R1+0x2c] ;  /* 0x00002c0001197983 */ /* 0x002f220000300800 */
[----:B0-----:R-:W-:Y:S01]  /*3b2e0*/  PRMT R0, R5, 0x7632, R0 ;  /* 0x0000763205007816 */ /* 0x001fe20000000000 */
[----:B---3--:R-:W-:-:S02]  /*3b2f0*/  IMAD R5, R26, 0xf, RZ ;  /* 0x0000000f1a057824 */ /* 0x008fc400078e02ff */
[C---:B------:R-:W-:Y:S02]  /*3b300*/  IMAD R14, R26.reuse, 0x22, RZ ;  /* 0x000000221a0e7824 */ /* 0x040fe400078e02ff */
[C---:B------:R-:W-:Y:S01]  /*3b310*/  IMAD R11, R26.reuse, 0x11, RZ ;  /* 0x000000111a0b7824 */ /* 0x040fe200078e02ff */
[-C--:B------:R-:W-:Y:S01]  /*3b320*/  LEA.HI.X.SX32 R5, R5, R3.reuse, 0x1, P5 ;  /* 0x0000000305057211 */ /* 0x080fe200028f0eff */
[----:B------:R-:W-:Y:S01]  /*3b330*/  IMAD R15, R26, 0x26, RZ ;  /* 0x000000261a0f7824 */ /* 0x000fe200078e02ff */
[-C--:B------:R-:W-:Y:S02]  /*3b340*/  IADD3 R10, P5, R14, R2.reuse, RZ ;  /* 0x000000020e0a7210 */ /* 0x080fe40007fbe0ff */
[----:B------:R-:W-:Y:S01]  /*3b350*/  IADD3 R12, P6, R19, R2, RZ ;  /* 0x00000002130c7210 */ /* 0x000fe20007fde0ff */
[----:B------:R0:W-:Y:S01]  /*3b360*/  STG.E.U16 [R4.64], R0 ;  /* 0x0000000004007986 */ /* 0x0001e2000c101506 */
[-C--:B------:R-:W-:Y:S02]  /*3b370*/  LEA.HI.X.SX32 R9, R9, R3.reuse, 0x1, P4 ;  /* 0x0000000309097211 */ /* 0x080fe400020f0eff */
[----:B------:R-:W-:-:S02]  /*3b380*/  LEA.HI.X.SX32 R11, R11, R3, 0x1, P5 ;  /* 0x000000030b0b7211 */ /* 0x000fc400028f0eff */
[----:B------:R-:W-:Y:S01]  /*3b390*/  LEA.HI.X.SX32 R13, R18, R3, 0x1, P6 ;  /* 0x00000003120d7211 */ /* 0x000fe200030f0eff */
[C---:B------:R-:W-:Y:S02]  /*3b3a0*/  IMAD R18, R26.reuse, 0x28, RZ ;  /* 0x000000281a127824 */ /* 0x040fe400078e02ff */
[C---:B------:R-:W-:Y:S02]  /*3b3b0*/  IMAD R24, R26.reuse, 0x2a, RZ ;  /* 0x0000002a1a187824 */ /* 0x040fe400078e02ff */
[----:B0-----:R-:W-:Y:S01]  /*3b3c0*/  IMAD R5, R26, 0x13, RZ ;  /* 0x000000131a057824 */ /* 0x001fe200078e02ff */
[----:B------:R-:W-:-:S04]  /*3b3d0*/  IADD3 R4, P5, R15, R2, RZ ;  /* 0x000000020f047210 */ /* 0x000fc80007fbe0ff */
[----:B------:R-:W-:Y:S01]  /*3b3e0*/  LEA.HI.X.SX32 R5, R5, R3, 0x1, P5 ;  /* 0x0000000305057211 */ /* 0x000fe200028f0eff */
[----:B------:R-:W-:Y:S01]  /*3b3f0*/  IMAD R19, R26, 0x30, RZ ;  /* 0x000000301a137824 */ /* 0x000fe200078e02ff */
[----:B--2---:R-:W-:Y:S01]  /*3b400*/  PRMT R0, R27, 0x7632, R0 ;  /* 0x000076321b007816 */ /* 0x004fe20000000000 */
[----:B------:R0:W-:Y:S04]  /*3b410*/  STG.E.U16 [R8.64], R27 ;  /* 0x0000001b08007986 */ /* 0x0001e8000c101506 */
[----:B------:R1:W-:Y:S04]  /*3b420*/  STG.E.U16 [R10.64], R0 ;  /* 0x000000000a007986 */ /* 0x0003e8000c101506 */
[----:B------:R2:W-:Y:S01]  /*3b430*/  STG.E.U16 [R12.64], R29 ;  /* 0x0000001d0c007986 */ /* 0x0005e2000c101506 */
[----:B0-----:R-:W-:-:S03]  /*3b440*/  IADD3 R8, P4, R18, R2, RZ ;  /* 0x0000000212087210 */ /* 0x001fc60007f9e0ff */
[----:B------:R-:W3:Y:S01]  /*3b450*/  LDL.LU R27, [R1+0x1c] ;  /* 0x00001c00011b7983 */ /* 0x000ee20000300800 */
[----:B-1----:R-:W-:Y:S01]  /*3b460*/  PRMT R0, R29, 0x7632, R0 ;  /* 0x000076321d007816 */ /* 0x002fe20000000000 */
[----:B------:R-:W-:Y:S01]  /*3b470*/  IMAD R11, R26, 0x15, RZ ;  /* 0x000000151a0b7824 */ /* 0x000fe200078e02ff */
[-C--:B------:R-:W-:Y:S01]  /*3b480*/  IADD3 R10, P5, R24, R2.reuse, RZ ;  /* 0x00000002180a7210 */ /* 0x080fe20007fbe0ff */
[----:B--2---:R-:W-:Y:S01]  /*3b490*/  IMAD R29, R26, 0x2c, RZ ;  /* 0x0000002c1a1d7824 */ /* 0x004fe200078e02ff */
[-C--:B------:R-:W-:Y:S01]  /*3b4a0*/  LEA.HI.X.SX32 R9, R22, R3.reuse, 0x1, P4 ;  /* 0x0000000316097211 */ /* 0x080fe200020f0eff */
[----:B------:R0:W-:Y:S01]  /*3b4b0*/  STG.E.U16 [R4.64], R0 ;  /* 0x0000000004007986 */ /* 0x0001e2000c101506 */
[----:B------:R-:W-:Y:S02]  /*3b4c0*/  LEA.HI.X.SX32 R11, R11, R3, 0x1, P5 ;  /* 0x000000030b0b7211 */ /* 0x000fe400028f0eff */
[----:B------:R-:W-:Y:S01]  /*3b4d0*/  IADD3 R12, P6, R29, R2, RZ ;  /* 0x000000021d0c7210 */ /* 0x000fe20007fde0ff */
[----:B------:R1:W-:Y:S01]  /*3b4e0*/  STG.E.U16 [R8.64], R28 ;  /* 0x0000001c08007986 */ /* 0x0003e2000c101506 */
[----:B------:R-:W-:-:S02]  /*3b4f0*/  IMAD R22, R26, 0x32, RZ ;  /* 0x000000321a167824 */ /* 0x000fc400078e02ff */
[----:B------:R-:W-:Y:S02]  /*3b500*/  LEA.HI.X.SX32 R13, R17, R3, 0x1, P6 ;  /* 0x00000003110d7211 */ /* 0x000fe400030f0eff */
[----:B0-----:R-:W-:Y:S01]  /*3b510*/  PRMT R0, R28, 0x7632, R0 ;  /* 0x000076321c007816 */ /* 0x001fe20000000000 */
[C---:B------:R-:W-:Y:S02]  /*3b520*/  IMAD R17, R26.reuse, 0x2e, RZ ;  /* 0x0000002e1a117824 */ /* 0x040fe400078e02ff */
[C---:B-1----:R-:W-:Y:S02]  /*3b530*/  IMAD R28, R26.reuse, 0x34, RZ ;  /* 0x000000341a1c7824 */ /* 0x042fe400078e02ff */
[----:B------:R0:W-:Y:S02]  /*3b540*/  STG.E.U16 [R10.64], R0 ;  /* 0x000000000a007986 */ /* 0x0001e4000c101506 */
[----:B0-----:R-:W-:Y:S02]  /*3b550*/  IMAD R0, R26, 0x17, RZ ;  /* 0x000000171a007824 */ /* 0x001fe400078e02ff */
[----:B------:R-:W2:Y:S04]  /*3b560*/  LDL.LU R26, [R1+0xc] ;  /* 0x00000c00011a7983 */ /* 0x000ea80000300800 */
[----:B------:R-:W-:Y:S04]  /*3b570*/  STL.64 [R1+0xe48], R18 ;  /* 0x000e481201007387 */ /* 0x000fe80000100a00 */
[----:B------:R0:W-:Y:S04]  /*3b580*/  STL.64 [R1+0xe38], R28 ;  /* 0x000e381c01007387 */ /* 0x0001e80000100a00 */
[----:B0-----:R-:W5:Y:S01]  /*3b590*/  LDL.LU R29, [R1+0xc0] ;  /* 0x0000c000011d7983 */ /* 0x001f620000300800 */
[----:B------:R-:W-:-:S02]  /*3b5a0*/  IADD3 R8, P4, R19, R2, RZ ;  /* 0x0000000213087210 */ /* 0x000fc40007f9e0ff */
[-C--:B------:R-:W-:Y:S01]  /*3b5b0*/  IADD3 R4, P5, R17, R2.reuse, RZ ;  /* 0x0000000211047210 */ /* 0x080fe20007fbe0ff */
[----:B------:R0:W-:Y:S01]  /*3b5c0*/  STG.E.U16 [R12.64], R6 ;  /* 0x000000060c007986 */ /* 0x0001e2000c101506 */
[----:B------:R-:W-:Y:S02]  /*3b5d0*/  MOV R19, c[0x0][0x1c8] ;  /* 0x0000720000137a02 */ /* 0x000fe40000000f00 */
[-C--:B------:R-:W-:Y:S01]  /*3b5e0*/  LEA.HI.X.SX32 R5, R0, R3.reuse, 0x1, P5 ;  /* 0x0000000300057211 */ /* 0x080fe200028f0eff */
[----:B------:R-:W5:Y:S01]  /*3b5f0*/  LDL R18, [R1+0xb0] ;  /* 0x0000b00001127983 */ /* 0x000f620000100800 */
[-C--:B------:R-:W-:Y:S01]  /*3b600*/  IADD3 R10, P5, R22, R2.reuse, RZ ;  /* 0x00000002160a7210 */ /* 0x080fe20007fbe0ff */
[----:B------:R-:W-:Y:S01]  /*3b610*/  IMAD R0, R19, 0x19, RZ ;  /* 0x0000001913007824 */ /* 0x000fe200078e02ff */
[----:B------:R-:W-:Y:S02]  /*3b620*/  LEA.HI.X.SX32 R9, R20, R3, 0x1, P4 ;  /* 0x0000000314097211 */ /* 0x000fe400020f0eff */
[----:B0-----:R-:W-:-:S02]  /*3b630*/  IADD3 R12, P6, R28, R2, RZ ;  /* 0x000000021c0c7210 */ /* 0x001fc40007fde0ff */
[----:B------:R-:W-:Y:S02]  /*3b640*/  PRMT R6, R6, 0x7632, R6 ;  /* 0x0000763206067816 */ /* 0x000fe40000000006 */
[-C--:B------:R-:W-:Y:S01]  /*3b650*/  LEA.HI.X.SX32 R11, R0, R3.reuse, 0x1, P5 ;  /* 0x00000003000b7211 */ /* 0x080fe200028f0eff */
[----:B------:R-:W-:Y:S01]  /*3b660*/  IMAD R20, R19, 0x36, RZ ;  /* 0x0000003613147824 */ /* 0x000fe200078e02ff */
[----:B----4-:R-:W-:Y:S02]  /*3b670*/  PRMT R0, R25, 0x7632, R0 ;  /* 0x0000763219007816 */ /* 0x010fe40000000000 */
[----:B------:R-:W-:Y:S01]  /*3b680*/  LEA.HI.X.SX32 R13, R21, R3, 0x1, P6 ;  /* 0x00000003150d7211 */ /* 0x000fe200030f0eff */
[C---:B------:R-:W-:Y:S01]  /*3b690*/  IMAD R21, R19.reuse, 0x38, RZ ;  /* 0x0000003813157824 */ /* 0x040fe200078e02ff */
[----:B------:R0:W-:Y:S04]  /*3b6a0*/  STG.E.U16 [R4.64], R6 ;  /* 0x0000000604007986 */ /* 0x0001e8000c101506 */
[----:B------:R1:W-:Y:S04]  /*3b6b0*/  STG.E.U16 [R8.64], R25 ;  /* 0x0000001908007986 */ /* 0x0003e8000c101506 */
[----:B------:R-:W-:Y:S01]  /*3b6c0*/  STG.E.U16 [R10.64], R0 ;  /* 0x000000000a007986 */ /* 0x000fe2000c101506 */
[----:B0-----:R-:W-:Y:S01]  /*3b6d0*/  IMAD R5, R19, 0x1b, RZ ;  /* 0x0000001b13057824 */ /* 0x001fe200078e02ff */
[----:B------:R-:W-:-:S02]  /*3b6e0*/  IADD3 R4, P5, R20, R2, RZ ;  /* 0x0000000214047210 */ /* 0x000fc40007fbe0ff */
[----:B------:R0:W-:Y:S01]  /*3b6f0*/  STL.64 [R1+0xe18], R20 ;  /* 0x000e181401007387 */ /* 0x0001e20000100a00 */
[----:B-1----:R-:W-:Y:S01]  /*3b700*/  IADD3 R8, P4, R21, R2, RZ ;  /* 0x0000000215087210 */ /* 0x002fe20007f9e0ff */
[----:B------:R-:W-:Y:S01]  /*3b710*/  IMAD R25, R19, 0x3a, RZ ;  /* 0x0000003a13197824 */ /* 0x000fe200078e02ff */
[----:B------:R-:W-:Y:S01]  /*3b720*/  LEA.HI.X.SX32 R5, R5, R3, 0x1, P5 ;  /* 0x0000000305057211 */ /* 0x000fe200028f0eff */
[----:B0-----:R-:W-:-:S03]  /*3b730*/  IMAD.MOV.U32 R21, RZ, RZ, c[0x0][0x1c8] ;  /* 0x00007200ff157624 */ /* 0x001fc600078e00ff */
[----:B------:R-:W-:Y:S01]  /*3b740*/  IADD3 R10, P5, R25, R2, RZ ;  /* 0x00000002190a7210 */ /* 0x000fe20007fbe0ff */
[----:B------:R-:W-:Y:S01]  /*3b750*/  IMAD R6, R21, 0x1d, RZ ;  /* 0x0000001d15067824 */ /* 0x000fe200078e02ff */
[----:B------:R-:W-:-:S04]  /*3b760*/  LEA.HI.X.SX32 R9, R23, R3, 0x1, P4 ;  /* 0x0000000317097211 */ /* 0x000fc800020f0eff */
[----:B------:R-:W-:Y:S02]  /*3b770*/  LEA.HI.X.SX32 R11, R6, R3, 0x1, P5 ;  /* 0x00000003060b7211 */ /* 0x000fe400028f0eff */
[----:B------:R-:W-:Y:S01]  /*3b780*/  LEA R6, P4, R21, R2, 0x6 ;  /* 0x0000000215067211 */ /* 0x000fe200078830ff */
[----:B------:R-:W-:Y:S01]  /*3b790*/  STL.64 [R1+0xe50], R24 ;  /* 0x000e501801007387 */ /* 0x000fe20000100a00 */
[----:B---3--:R-:W-:-:S03]  /*3b7a0*/  PRMT R0, R27, 0x7632, R0 ;  /* 0x000076321b007816 */ /* 0x008fc60000000000 */
[----:B------:R0:W-:Y:S04]  /*3b7b0*/  STG.E.U16 [R12.64], R27 ;  /* 0x0000001b0c007986 */ /* 0x0001e8000c101506 */
[----:B------:R1:W-:Y:S01]  /*3b7c0*/  STG.E.U16 [R4.64], R0 ;  /* 0x0000000004007986 */ /* 0x0003e2000c101506 */
[----:B0-----:R-:W-:-:S05]  /*3b7d0*/  IMAD R27, R19, 0x3c, RZ ;  /* 0x0000003c131b7824 */ /* 0x001fca00078e02ff */
[----:B------:R-:W-:-:S04]  /*3b7e0*/  IADD3 R12, P6, R27, R2, RZ ;  /* 0x000000021b0c7210 */ /* 0x000fc80007fde0ff */
[----:B------:R-:W-:Y:S01]  /*3b7f0*/  LEA.HI.X.SX32 R13, R16, R3, 0x1, P6 ;  /* 0x00000003100d7211 */ /* 0x000fe200030f0eff */
[C---:B------:R-:W-:Y:S02]  /*3b800*/  IMAD R16, R21.reuse, 0x3e, RZ ;  /* 0x0000003e15107824 */ /* 0x040fe400078e02ff */
[----:B-1----:R-:W-:-:S03]  /*3b810*/  IMAD R5, R21, 0x1f, RZ ;  /* 0x0000001f15057824 */ /* 0x002fc600078e02ff */
[----:B------:R-:W-:Y:S02]  /*3b820*/  IADD3 R4, P5, R16, R2, RZ ;  /* 0x0000000210047210 */ /* 0x000fe40007fbe0ff */
[----:B--2---:R-:W-:Y:S01]  /*3b830*/  PRMT R0, R26, 0x7632, R0 ;  /* 0x000076321a007816 */ /* 0x004fe20000000000 */
[----:B------:R0:W-:Y:S04]  /*3b840*/  STG.E.U16 [R8.64], R26 ;  /* 0x0000001a08007986 */ /* 0x0001e8000c101506 */
[----:B------:R1:W-:Y:S04]  /*3b850*/  STG.E.U16 [R10.64], R0 ;  /* 0x000000000a007986 */ /* 0x0003e8000c101506 */
[----:B------:R2:W-:Y:S01]  /*3b860*/  STG.E.U16 [R12.64], R7 ;  /* 0x000000070c007986 */ /* 0x0005e2000c101506 */
[----:B------:R-:W-:Y:S01]  /*3b870*/  LEA.HI.X.SX32 R5, R5, R3, 0x1, P5 ;  /* 0x0000000305057211 */ /* 0x000fe200028f0eff */
[----:B0-----:R-:W-:Y:S01]  /*3b880*/  IMAD R9, R21, 0x21, RZ ;  /* 0x0000002115097824 */ /* 0x001fe200078e02ff */
[----:B-1----:R-:W-:Y:S01]  /*3b890*/  PRMT R0, R7, 0x7632, R0 ;  /* 0x0000763207007816 */ /* 0x002fe20000000000 */
[C---:B--2---:R-:W-:Y:S01]  /*3b8a0*/  IMAD R12, R21.reuse, 0x42, RZ ;  /* 0x00000042150c7824 */ /* 0x044fe200078e02ff */
[----:B------:R-:W-:-:S03]  /*3b8b0*/  SHF.L.U32 R7, R21, 0x5, RZ ;  /* 0x0000000515077819 */ /* 0x000fc600000006ff */
[----:B------:R5:W-:Y:S01]  /*3b8c0*/  STG.E.U16 [R4.64], R0 ;  /* 0x0000000004007986 */ /* 0x000be2000c101506 */
[-C--:B------:R-:W-:Y:S02]  /*3b8d0*/  IADD3 R8, P5, R12, R2.reuse, RZ ;  /* 0x000000020c087210 */ /* 0x080fe40007fbe0ff */
[-C--:B------:R-:W-:Y:S01]  /*3b8e0*/  LEA.HI.X.SX32 R7, R7, R3.reuse, 0x1, P4 ;  /* 0x0000000307077211 */ /* 0x080fe200020f0eff */
[----:B------:R-:W-:Y:S01]  /*3b8f0*/  IMAD R26, R21, 0x44, RZ ;  /* 0x00000044151a7824 */ /* 0x000fe200078e02ff */
[----:B------:R-:W-:Y:S02]  /*3b900*/  LEA.HI.X.SX32 R9, R9, R3, 0x1, P5 ;  /* 0x0000000309097211 */ /* 0x000fe400028f0eff */
[----:B-----5:R-:W-:Y:S01]  /*3b910*/  PRMT R0, R29, 0x7632, R0 ;  /* 0x000076321d007816 */ /* 0x020fe20000000000 */
[----:B------:R-:W-:Y:S01]  /*3b920*/  STG.E.U16 [R6.64], R29 ;  /* 0x0000001d06007986 */ /* 0x000fe2000c101506 */
[----:B------:R-:W-:Y:S01]  /*3b930*/  IADD3 R10, P6, R26, R2, RZ ;  /* 0x000000021a0a7210 */ /* 0x000fe20007fde0ff */
[----:B------:R-:W-:-:S02]  /*3b940*/  IMAD R4, R21, 0x25, RZ ;  /* 0x0000002515047824 */ /* 0x000fc400078e02ff */
[----:B------:R-:W-:Y:S01]  /*3b950*/  STL.64 [R1+0xe30], R16 ;  /* 0x000e301001007387 */ /* 0x000fe20000100a00 */
[----:B------:R-:W-:-:S03]  /*3b960*/  IMAD R5, R21, 0x27, RZ ;  /* 0x0000002715057824 */ /* 0x000fc600078e02ff */
[----:B------:R0:W-:Y:S01]  /*3b970*/  STG.E.U16 [R8.64], R0 ;  /* 0x0000000008007986 */ /* 0x0001e2000c101506 */
[----:B------:R-:W-:-:S03]  /*3b980*/  IMAD R13, R21, 0x48, RZ ;  /* 0x00000048150d7824 */ /* 0x000fc600078e02ff */
[----:B------:R1:W-:Y:S01]  /*3b990*/  STL.64 [R1+0xe20], R26 ;  /* 0x000e201a01007387 */ /* 0x0003e20000100a00 */
[----:B------:R-:W-:Y:S02]  /*3b9a0*/  IMAD R19, R19, 0x24, RZ ;  /* 0x0000002413137824 */ /* 0x000fe400078e02ff */
[C---:B0-----:R-:W-:Y:S02]  /*3b9b0*/  IMAD R9, R21.reuse, 0x46, RZ ;  /* 0x0000004615097824 */ /* 0x041fe400078e02ff */
[C---:B-1----:R-:W-:Y:S02]  /*3b9c0*/  IMAD R27, R21.reuse, 0x5e, RZ ;  /* 0x0000005e151b7824 */ /* 0x042fe400078e02ff */
[C---:B------:R-:W-:Y:S01]  /*3b9d0*/  IMAD R26, R21.reuse, 0x60, RZ ;  /* 0x00000060151a7824 */ /* 0x040fe200078e02ff */
[----:B------:R0:W-:Y:S01]  /*3b9e0*/  STL.64 [R1+0xe58], R4 ;  /* 0x000e580401007387 */ /* 0x0001e20000100a00 */
[----:B------:R-:W-:Y:S01]  /*3b9f0*/  IMAD R0, R21, 0x23, RZ ;  /* 0x0000002315007824 */ /* 0x000fe200078e02ff */
[----:B------:R-:W-:-:S02]  /*3ba00*/  IADD3 R24, P4, R9, R2, RZ ;  /* 0x0000000209187210 */ /* 0x000fc40007f9e0ff */
[----:B------:R-:W-:Y:S04]  /*3ba10*/  STL.64 [R1+0xe40], R26 ;  /* 0x000e401a01007387 */ /* 0x000fe80000100a00 */
[----:B------:R1:W-:Y:S01]  /*3ba20*/  STL.64 [R1+0xe28], R12 ;  /* 0x000e280c01007387 */ /* 0x0003e20000100a00 */
[----:B0-----:R-:W-:-:S03]  /*3ba30*/  IADD3 R4, P5, R13, R2, RZ ;  /* 0x000000020d047210 */ /* 0x001fc60007fbe0ff */
[----:B------:R-:W-:Y:S01]  /*3ba40*/  STL [R1+0x180], R24 ;  /* 0x0001801801007387 */ /* 0x000fe20000100800 */
[----:B------:R-:W-:Y:S02]  /*3ba50*/  LEA.HI.X.SX32 R5, R19, R3, 0x1, P5 ;  /* 0x0000000313057211 */ /* 0x000fe400028f0eff */
[----:B-1----:R-:W-:Y:S02]  /*3ba60*/  MOV R13, R25 ;  /* 0x00000019000d7202 */ /* 0x002fe40000000f00 */
[----:B------:R-:W-:-:S05]  /*3ba70*/  LEA.HI.X.SX32 R13, R0, R3, 0x1, P4 ;  /* 0x00000003000d7211 */ /* 0x000fca00020f0eff */
[----:B------:R-:W-:Y:S04]  /*3ba80*/  STL [R1+0x184], R13 ;  /* 0x0001840d01007387 */ /* 0x000fe80000100800 */
[----:B------:R0:W-:Y:S04]  /*3ba90*/  STL.64 [R1+0x178], R4 ;  /* 0x0001780401007387 */ /* 0x0001e80000100a00 */
[----:B0-----:R-:W2:Y:S01]  /*3baa0*/  LDL.LU.64 R4, [R1+0xe58] ;  /* 0x000e580001047983 */ /* 0x001ea20000300a00 */
[----:B------:R-:W-:Y:S01]  /*3bab0*/  LEA.HI.X.SX32 R11, R14, R3, 0x1, P6 ;  /* 0x000000030e0b7211 */ /* 0x000fe200030f0eff */
[----:B------:R-:W-:-:S02]  /*3bac0*/  IMAD R23, R21, 0x4a, RZ ;  /* 0x0000004a15177824 */ /* 0x000fc400078e02ff */
[----:B------:R-:W-:Y:S02]  /*3bad0*/  IMAD R26, R21, 0x4c, RZ ;  /* 0x0000004c151a7824 */ /* 0x000fe400078e02ff */
[----:B------:R0:W-:Y:S01]  /*3bae0*/  STG.E.U16 [R10.64], R18 ;  /* 0x000000120a007986 */ /* 0x0001e2000c101506 */
[----:B------:R-:W-:Y:S01]  /*3baf0*/  IMAD.MOV.U32 R12, RZ, RZ, R24 ;  /* 0x000000ffff0c7224 */ /* 0x000fe200078e0018 */
[-C--:B------:R-:W-:Y:S02]  /*3bb00*/  IADD3 R24, P6, R23, R2.reuse, RZ ;  /* 0x0000000217187210 */ /* 0x080fe40007fde0ff */
[----:B------:R-:W-:Y:S01]  /*3bb10*/  IADD3 R12, P4, R26, R2, RZ ;  /* 0x000000021a0c7210 */ /* 0x000fe20007f9e0ff */
[C---:B------:R-:W-:Y:S02]  /*3bb20*/  IMAD R26, R21.reuse, 0x50, RZ ;  /* 0x00000050151a7824 */ /* 0x040fe400078e02ff */
[----:B0-----:R-:W-:Y:S01]  /*3bb30*/  IMAD R18, R21, 0x4e, RZ ;  /* 0x0000004e15127824 */ /* 0x001fe200078e02ff */
[----:B------:R-:W-:-:S04]  /*3bb40*/  LEA.HI.X.SX32 R13, R15, R3, 0x1, P4 ;  /* 0x000000030f0d7211 */ /* 0x000fc800020f0eff */
[-C--:B------:R-:W-:Y:S02]  /*3bb50*/  IADD3 R18, P5, R18, R2.reuse, RZ ;  /* 0x0000000212127210 */ /* 0x080fe40007fbe0ff */
[-C--:B--2---:R-:W-:Y:S02]  /*3bb60*/  LEA.HI.X.SX32 R25, R4, R3.reuse, 0x1, P6 ;  /* 0x0000000304197211 */ /* 0x084fe400030f0eff */
[----:B------:R-:W-:Y:S02]  /*3bb70*/  IADD3 R26, P6, R26, R2, RZ ;  /* 0x000000021a1a7210 */ /* 0x000fe40007fde0ff */
[----:B------:R-:W-:Y:S01]  /*3bb80*/  LEA.HI.X.SX32 R19, R5, R3, 0x1, P5 ;  /* 0x0000000305137211 */ /* 0x000fe200028f0eff */
[----:B------:R0:W-:Y:S04]  /*3bb90*/  STL.64 [R1+0x170], R24 ;  /* 0x0001701801007387 */ /* 0x0001e80000100a00 */
[----:B0-----:R-:W2:Y:S04]  /*3bba0*/  LDL.LU.64 R24, [R1+0xe50] ;  /* 0x000e500001187983 */ /* 0x001ea80000300a00 */
[----:B------:R-:W-:Y:S04]  /*3bbb0*/  STL.64 [R1+0x168], R12 ;  /* 0x0001680c01007387 */ /* 0x000fe80000100a00 */
[----:B------:R-:W-:Y:S04]  /*3bbc0*/  STL [R1+0x158], R26 ;  /* 0x0001581a01007387 */ /* 0x000fe80000100800 */
[----:B------:R0:W-:Y:S04]  /*3bbd0*/  STL.64 [R1+0x160], R18 ;  /* 0x0001601201007387 */ /* 0x0001e80000100a00 */
[----:B0-----:R-:W3:Y:S01]  /*3bbe0*/  LDL.LU.64 R18, [R1+0xe48] ;  /* 0x000e480001127983 */ /* 0x001ee20000300a00 */
[----:B------:R-:W-:-:S02]  /*3bbf0*/  IMAD R29, R21, 0x52, RZ ;  /* 0x00000052151d7824 */ /* 0x000fc400078e02ff */
[C---:B------:R-:W-:Y:S02]  /*3bc00*/  IMAD R28, R21.reuse, 0x54, RZ ;  /* 0x00000054151c7824 */ /* 0x040fe400078e02ff */
[----:B------:R-:W-:Y:S01]  /*3bc10*/  IMAD R6, R21, 0x29, RZ ;  /* 0x0000002915067824 */ /* 0x000fe200078e02ff */
[-C--:B------:R-:W-:Y:S02]  /*3bc20*/  IADD3 R12, P4, R29, R2.reuse, RZ ;  /* 0x000000021d0c7210 */ /* 0x080fe40007f9e0ff */
[----:B------:R-:W-:Y:S02]  /*3bc30*/  IADD3 R28, P5, R28, R2, RZ ;  /* 0x000000021c1c7210 */ /* 0x000fe40007fbe0ff */
[----:B------:R-:W-:Y:S02]  /*3bc40*/  MOV R5, R27 ;  /* 0x0000001b00057202 */ /* 0x000fe40000000f00 */
[----:B------:R-:W-:Y:S01]  /*3bc50*/  LEA.HI.X.SX32 R13, R6, R3, 0x1, P4 ;  /* 0x00000003060d7211 */ /* 0x000fe200020f0eff */
[----:B------:R-:W-:-:S02]  /*3bc60*/  IMAD.MOV.U32 R4, RZ, RZ, R26 ;  /* 0x000000ffff047224 */ /* 0x000fc400078e001a */
[----:B------:R-:W4:Y:S01]  /*3bc70*/  LDL.LU.64 R26, [R1+0xe40] ;  /* 0x000e4000011a7983 */ /* 0x000f220000300a00 */
[-C--:B--2---:R-:W-:Y:S02]  /*3bc80*/  LEA.HI.X.SX32 R29, R24, R3.reuse, 0x1, P5 ;  /* 0x00000003181d7211 */ /* 0x084fe400028f0eff */
[----:B---3--:R-:W-:-:S05]  /*3bc90*/  LEA.HI.X.SX32 R5, R18, R3, 0x1, P6 ;  /* 0x0000000312057211 */ /* 0x008fca00030f0eff */
[----:B------:R-:W-:Y:S04]  /*3bca0*/  STL [R1+0x15c], R5 ;  /* 0x00015c0501007387 */ /* 0x000fe80000100800 */
[----:B------:R-:W-:Y:S04]  /*3bcb0*/  STL.64 [R1+0x150], R12 ;  /* 0x0001500c01007387 */ /* 0x000fe80000100a00 */
[----:B------:R0:W-:Y:S04]  /*3bcc0*/  STL.64 [R1+0x148], R28 ;  /* 0x0001481c01007387 */ /* 0x0001e80000100a00 */
[----:B0-----:R-:W2:Y:S01]  /*3bcd0*/  LDL.LU.64 R28, [R1+0xe38] ;  /* 0x000e3800011c7983 */ /* 0x001ea20000300a00 */
[----:B------:R-:W-:-:S02]  /*3bce0*/  IMAD R0, R21, 0x56, RZ ;  /* 0x0000005615007824 */ /* 0x000fc400078e02ff */
[C---:B------:R-:W-:Y:S02]  /*3bcf0*/  IMAD R17, R21.reuse, 0x58, RZ ;  /* 0x0000005815117824 */ /* 0x040fe400078e02ff */
[C---:B------:R-:W-:Y:S01]  /*3bd00*/  IMAD R16, R21.reuse, 0x5a, RZ ;  /* 0x0000005a15107824 */ /* 0x040fe200078e02ff */
[-C--:B------:R-:W-:Y:S01]  /*3bd10*/  IADD3 R4, P6, R0, R2.reuse, RZ ;  /* 0x0000000200047210 */ /* 0x080fe20007fde0ff */
[----:B------:R-:W-:Y:S01]  /*3bd20*/  IMAD R7, R21, 0x2b, RZ ;  /* 0x0000002b15077824 */ /* 0x000fe200078e02ff */
[-C--:B------:R-:W-:Y:S01]  /*3bd30*/  IADD3 R12, P4, R17, R2.reuse, RZ ;  /* 0x00000002110c7210 */ /* 0x080fe20007f9e0ff */
[----:B------:R-:W-:Y:S01]  /*3bd40*/  IMAD R8, R21, 0x2d, RZ ;  /* 0x0000002d15087824 */ /* 0x000fe200078e02ff */
[----:B------:R-:W-:Y:S02]  /*3bd50*/  IADD3 R16, P5, R16, R2, RZ ;  /* 0x0000000210107210 */ /* 0x000fe40007fbe0ff */
[-C--:B------:R-:W-:Y:S02]  /*3bd60*/  LEA.HI.X.SX32 R5, R7, R3.reuse, 0x1, P6 ;  /* 0x0000000307057211 */ /* 0x080fe400030f0eff */
[----:B------:R-:W-:-:S03]  /*3bd70*/  LEA.HI.X.SX32 R17, R8, R3, 0x1, P5 ;  /* 0x0000000308117211 */ /* 0x000fc600028f0eff */
[----:B------:R-:W-:Y:S01]  /*3bd80*/  STL.64 [R1+0x140], R4 ;  /* 0x0001400401007387 */ /* 0x000fe20000100a00 */
[----:B--2---:R-:W-:-:S05]  /*3bd90*/  LEA.HI.X.SX32 R13, R29, R3, 0x1, P4 ;  /* 0x000000031d0d7211 */ /* 0x004fca00020f0eff */
[----:B------:R-:W-:Y:S04]  /*3bda0*/  STL.64 [R1+0x138], R12 ;  /* 0x0001380c01007387 */ /* 0x000fe80000100a00 */
[----:B------:R0:W-:Y:S04]  /*3bdb0*/  STL.64 [R1+0x130], R16 ;  /* 0x0001301001007387 */ /* 0x0001e80000100a00 */
[----:B0-----:R-:W2:Y:S01]  /*3bdc0*/  LDL.LU.64 R16, [R1+0xe30] ;  /* 0x000e300001107983 */ /* 0x001ea20000300a00 */
[----:B------:R-:W-:-:S05]  /*3bdd0*/  IMAD R0, R21, 0x5c, RZ ;  /* 0x0000005c15007824 */ /* 0x000fca00078e02ff */
[-C--:B------:R-:W-:Y:S01]  /*3bde0*/  IADD3 R4, P6, R0, R2.reuse, RZ ;  /* 0x0000000200047210 */ /* 0x080fe20007fde0ff */
[----:B------:R-:W-:Y:S01]  /*3bdf0*/  IMAD R10, R21, 0x2f, RZ ;  /* 0x0000002f150a7824 */ /* 0x000fe200078e02ff */
[-C--:B----4-:R-:W-:Y:S01]  /*3be00*/  IADD3 R12, P4, R27, R2.reuse, RZ ;  /* 0x000000021b0c7210 */ /* 0x090fe20007f9e0ff */
[C---:B------:R-:W-:Y:S01]  /*3be10*/  IMAD R20, R21.reuse, 0x62, RZ ;  /* 0x0000006215147824 */ /* 0x040fe200078e02ff */
[----:B------:R-:W-:Y:S01]  /*3be20*/  IADD3 R26, P5, R26, R2, RZ ;  /* 0x000000021a1a7210 */ /* 0x000fe20007fbe0ff */
[C---:B------:R-:W-:Y:S01]  /*3be30*/  IMAD R11, R21.reuse, 0x31, RZ ;  /* 0x00000031150b7824 */ /* 0x040fe200078e02ff */
[-C--:B------:R-:W-:Y:S01]  /*3be40*/  LEA.HI.X.SX32 R13, R10, R3.reuse, 0x1, P4 ;  /* 0x000000030a0d7211 */ /* 0x080fe200020f0eff */
[----:B------:R-:W-:Y:S01]  /*3be50*/  IMAD R14, R21, 0x33, RZ ;  /* 0x00000033150e7824 */ /* 0x000fe200078e02ff */
[-C--:B------:R-:W-:Y:S01]  /*3be60*/  LEA.HI.X.SX32 R27, R19, R3.reuse, 0x1, P5 ;  /* 0x00000003131b7211 */ /* 0x080fe200028f0eff */
[----:B------:R-:W-:Y:S01]  /*3be70*/  IMAD.MOV.U32 R0, RZ, RZ, c[0x0][0x1c8] ;  /* 0x00007200ff007624 */ /* 0x000fe200078e00ff */
[----:B--2---:R-:W-:-:S05]  /*3be80*/  LEA.HI.X.SX32 R5, R17, R3, 0x1, P6 ;  /* 0x0000000311057211 */ /* 0x004fca00030f0eff */
[----:B------:R0:W-:Y:S01]  /*3be90*/  STL.64 [R1+0x128], R4 ;  /* 0x0001280401007387 */ /* 0x0001e20000100a00 */
[----:B------:R-:W-:-:S03]  /*3bea0*/  IADD3 R20, P6, R20, R2, RZ ;  /* 0x0000000214147210 */ /* 0x000fc60007fde0ff */
[----:B------:R1:W-:Y:S01]  /*3beb0*/  STL.64 [R1+0x120], R12 ;  /* 0x0001200c01007387 */ /* 0x0003e20000100a00 */
[----:B0-----:R-:W-:Y:S01]  /*3bec0*/  IMAD R4, R21, 0x64, RZ ;  /* 0x0000006415047824 */ /* 0x001fe200078e02ff */
[----:B------:R-:W-:Y:S02]  /*3bed0*/  LEA.HI.X.SX32 R21, R11, R3, 0x1, P6 ;  /* 0x000000030b157211 */ /* 0x000fe400030f0eff */
[----:B-1----:R-:W2:Y:S02]  /*3bee0*/  LDL.LU.64 R12, [R1+0xe28] ;  /* 0x000e2800010c7983 */ /* 0x002ea40000300a00 */
[----:B------:R-:W-:-:S05]  /*3bef0*/  IADD3 R6, P4, R4, R2, RZ ;  /* 0x0000000204067210 */ /* 0x000fca0007f9e0ff */
[----:B------:R-:W-:Y:S04]  /*3bf00*/  STL [R1+0x108], R6 ;  /* 0x0001080601007387 */ /* 0x000fe80000100800 */
[----:B------:R0:W-:Y:S04]  /*3bf10*/  STL.64 [R1+0x118], R26 ;  /* 0x0001181a01007387 */ /* 0x0001e80000100a00 */
[----:B0-----:R-:W3:Y:S04]  /*3bf20*/  LDL.LU.64 R26, [R1+0xe20] ;  /* 0x000e2000011a7983 */ /* 0x001ee80000300a00 */
[----:B------:R0:W-:Y:S04]  /*3bf30*/  STL.64 [R1+0x110], R20 ;  /* 0x0001101401007387 */ /* 0x0001e80000100a00 */
[----:B0-----:R-:W4:Y:S01]  /*3bf40*/  LDL.LU.64 R20, [R1+0xe18] ;  /* 0x000e180001147983 */ /* 0x001f220000300a00 */
[----:B------:R-:W-:-:S02]  /*3bf50*/  IMAD R15, R0, 0x66, RZ ;  /* 0x00000066000f7824 */ /* 0x000fc400078e02ff */
[----:B------:R-:W-:Y:S01]  /*3bf60*/  IMAD.MOV.U32 R18, RZ, RZ, R6 ;  /* 0x000000ffff127224 */ /* 0x000fe200078e0006 */
[----:B------:R-:W-:Y:S02]  /*3bf70*/  MOV R4, c[0x0][0x1c8] ;  /* 0x0000720000047a02 */ /* 0x000fe40000000f00 */
[-C--:B------:R-:W-:Y:S01]  /*3bf80*/  IADD3 R6, P5, R15, R2.reuse, RZ ;  /* 0x000000020f067210 */ /* 0x080fe20007fbe0ff */
[----:B------:R-:W-:Y:S01]  /*3bf90*/  IMAD R15, R0, 0x68, RZ ;  /* 0x00000068000f7824 */ /* 0x000fe200078e02ff */
[----:B------:R-:W-:Y:S01]  /*3bfa0*/  MOV R19, R7 ;  /* 0x0000000700137202 */ /* 0x000fe20000000f00 */
[----:B------:R-:W-:Y:S02]  /*3bfb0*/  IMAD.MOV.U32 R10, RZ, RZ, R18 ;  /* 0x000000ffff0a7224 */ /* 0x000fe400078e0012 */
[----:B------:R-:W-:Y:S01]  /*3bfc0*/  IMAD R0, R4, 0x6a, RZ ;  /* 0x0000006a04007824 */ /* 0x000fe200078e02ff */
[----:B------:R-:W-:Y:S02]  /*3bfd0*/  IADD3 R18, P6, R15, R2, RZ ;  /* 0x000000020f127210 */ /* 0x000fe40007fde0ff */
[----:B------:R-:W-:-:S02]  /*3bfe0*/  MOV R11, R19 ;  /* 0x00000013000b7202 */ /* 0x000fc40000000f00 */
[-C--:B------:R-:W-:Y:S01]  /*3bff0*/  LEA.HI.X.SX32 R11, R22, R3.reuse, 0x1, P4 ;  /* 0x00000003160b7211 */ /* 0x080fe200020f0eff */
[----:B------:R-:W-:Y:S01]  /*3c000*/  IMAD R15, R4, 0x6c, RZ ;  /* 0x0000006c040f7824 */ /* 0x000fe200078e02ff */
[-C--:B------:R-:W-:Y:S02]  /*3c010*/  LEA.HI.X.SX32 R7, R14, R3.reuse, 0x1, P5 ;  /* 0x000000030e077211 */ /* 0x080fe400028f0eff */
[----:B------:R-:W-:Y:S02]  /*3c020*/  LEA.HI.X.SX32 R19, R28, R3, 0x1, P6 ;  /* 0x000000031c137211 */ /* 0x000fe400030f0eff */
[-C--:B------:R-:W-:Y:S01]  /*3c030*/  IADD3 R4, P4, R0, R2.reuse, RZ ;  /* 0x0000000200047210 */ /* 0x080fe20007f9e0ff */
[----:B------:R-:W-:Y:S01]  /*3c040*/  IMAD.MOV.U32 R0, RZ, RZ, c[0x0][0x1c8] ;  /* 0x00007200ff007624 */ /* 0x000fe200078e00ff */
[----:B------:R-:W-:Y:S04]  /*3c050*/  STL [R1+0x10c], R11 ;  /* 0x00010c0b01007387 */ /* 0x000fe80000100800 */
[----:B------:R0:W-:Y:S04]  /*3c060*/  STL.64 [R1+0x100], R6 ;  /* 0x0001000601007387 */ /* 0x0001e80000100a00 */
[----:B------:R1:W-:Y:S01]  /*3c070*/  STL.64 [R1+0xf8], R18 ;  /* 0x0000f81201007387 */ /* 0x0003e20000100a00 */
[C---:B------:R-:W-:Y:S01]  /*3c080*/  IMAD R24, R0.reuse, 0x6e, RZ ;  /* 0x0000006e00187824 */ /* 0x040fe200078e02ff */
[----:B0-----:R-:W-:Y:S01]  /*3c090*/  IADD3 R6, P5, R15, R2, RZ ;  /* 0x000000020f067210 */ /* 0x001fe20007fbe0ff */
[C---:B-1----:R-:W-:Y:S01]  /*3c0a0*/  IMAD R18, R0.reuse, 0x35, RZ ;  /* 0x0000003500127824 */ /* 0x042fe200078e02ff */
[----:B------:R-:W-:Y:S01]  /*3c0b0*/  MOV R15, c[0x0][0x1c8] ;  /* 0x00007200000f7a02 */ /* 0x000fe20000000f00 */
[----:B------:R-:W-:-:S03]  /*3c0c0*/  IMAD R0, R0, 0x70, RZ ;  /* 0x0000007000007824 */ /* 0x000fc600078e02ff */
[----:B------:R-:W-:Y:S01]  /*3c0d0*/  LEA.HI.X.SX32 R5, R18, R3, 0x1, P4 ;  /* 0x0000000312057211 */ /* 0x000fe200020f0eff */
[----:B------:R-:W-:Y:S01]  /*3c0e0*/  IMAD R18, R15, 0x37, RZ ;  /* 0x000000370f127824 */ /* 0x000fe200078e02ff */
[----:B------:R-:W-:-:S03]  /*3c0f0*/  IADD3 R10, P6, R24, R2, RZ ;  /* 0x00000002180a7210 */ /* 0x000fc60007fde0ff */
[----:B------:R0:W-:Y:S01]  /*3c100*/  STL.64 [R1+0xf0], R4 ;  /* 0x0000f00401007387 */ /* 0x0001e20000100a00 */
[-C--:B------:R-:W-:Y:S02]  /*3c110*/  LEA.HI.X.SX32 R11, R18, R3.reuse, 0x1, P6 ;  /* 0x00000003120b7211 */ /* 0x080fe400030f0eff */
[----:B0-----:R-:W-:Y:S01]  /*3c120*/  IADD3 R4, P4, R0, R2, RZ ;  /* 0x0000000200047210 */ /* 0x001fe20007f9e0ff */
[C---:B------:R-:W-:Y:S02]  /*3c130*/  IMAD R0, R15.reuse, 0x72, RZ ;  /* 0x000000720f007824 */ /* 0x040fe400078e02ff */
[----:B------:R-:W-:Y:S02]  /*3c140*/  IMAD R15, R15, 0x74, RZ ;  /* 0x000000740f0f7824 */ /* 0x000fe400078e02ff */
[----:B------:R-:W-:Y:S01]  /*3c150*/  IMAD.MOV.U32 R28, RZ, RZ, c[0x0][0x1c8] ;  /* 0x00007200ff1c7624 */ /* 0x000fe200078e00ff */
[-C--:B----4-:R-:W-:Y:S02]  /*3c160*/  LEA.HI.X.SX32 R7, R20, R3.reuse, 0x1, P5 ;  /* 0x0000000314077211 */ /* 0x090fe400028f0eff */
[----:B------:R-:W-:-:S03]  /*3c170*/  LEA.HI.X.SX32 R5, R21, R3, 0x1, P4 ;  /* 0x0000000315057211 */ /* 0x000fc600020f0eff */
[----:B------:R0:W-:Y:S04]  /*3c180*/  STL.64 [R1+0xe8], R6 ;  /* 0x0000e80601007387 */ /* 0x0001e80000100a00 */
[----:B------:R-:W-:Y:S04]  /*3c190*/  STL.64 [R1+0xe0], R10 ;  /* 0x0000e00a01007387 */ /* 0x000fe80000100a00 */
[----:B------:R1:W-:Y:S01]  /*3c1a0*/  STL.64 [R1+0xd8], R4 ;  /* 0x0000d80401007387 */ /* 0x0003e20000100a00 */
[----:B0-----:R-:W-:Y:S01]  /*3c1b0*/  IADD3 R6, P5, R0, R2, RZ ;  /* 0x0000000200067210 */ /* 0x001fe20007fbe0ff */
[----:B------:R-:W-:-:S04]  /*3c1c0*/  IMAD.MOV.U32 R0, RZ, RZ, c[0x0][0x1c8] ;  /* 0x00007200ff007624 */ /* 0x000fc800078e00ff */
[C---:B-1----:R-:W-:Y:S01]  /*3c1d0*/  IMAD R5, R0.reuse, 0x39, RZ ;  /* 0x0000003900057824 */ /* 0x042fe200078e02ff */
[----:B------:R-:W-:Y:S01]  /*3c1e0*/  IADD3 R10, P6, R15, R2, RZ ;  /* 0x000000020f0a7210 */ /* 0x000fe20007fde0ff */
[----:B------:R-:W-:-:S03]  /*3c1f0*/  IMAD R4, R0, 0x78, RZ ;  /* 0x0000007800047824 */ /* 0x000fc600078e02ff */
[-C--:B------:R-:W-:Y:S01]  /*3c200*/  LEA.HI.X.SX32 R7, R5, R3.reuse, 0x1, P5 ;  /* 0x0000000305077211 */ /* 0x080fe200028f0eff */
[C---:B------:R-:W-:Y:S01]  /*3c210*/  IMAD R15, R0.reuse, 0x76, RZ ;  /* 0x00000076000f7824 */ /* 0x040fe200078e02ff */
[----:B------:R-:W-:Y:S01]  /*3c220*/  LEA.HI.X.SX32 R11, R25, R3, 0x1, P6 ;  /* 0x00000003190b7211 */ /* 0x000fe200030f0eff */
[----:B------:R-:W-:Y:S02]  /*3c230*/  IMAD R5, R0, 0x3b, RZ ;  /* 0x0000003b00057824 */ /* 0x000fe400078e02ff */
[----:B------:R0:W-:Y:S01]  /*3c240*/  STL.64 [R1+0xd0], R6 ;  /* 0x0000d00601007387 */ /* 0x0001e20000100a00 */
[----:B------:R-:W-:-:S03]  /*3c250*/  IADD3 R14, P4, R15, R2, RZ ;  /* 0x000000020f0e7210 */ /* 0x000fc60007f9e0ff */
[----:B------:R1:W-:Y:S01]  /*3c260*/  STL.64 [R1+0x68], R10 ;  /* 0x0000680a01007387 */ /* 0x0003e20000100a00 */
[----:B------:R-:W-:Y:S02]  /*3c270*/  LEA.HI.X.SX32 R15, R5, R3, 0x1, P4 ;  /* 0x00000003050f7211 */ /* 0x000fe400020f0eff */
[----:B0-----:R-:W-:Y:S01]  /*3c280*/  IADD3 R6, P5, R4, R2, RZ ;  /* 0x0000000204067210 */ /* 0x001fe20007fbe0ff */
[----:B------:R-:W-:-:S05]  /*3c290*/  IMAD R4, R0, 0x7a, RZ ;  /* 0x0000007a00047824 */ /* 0x000fca00078e02ff */
[-C--:B-1----:R-:W-:Y:S02]  /*3c2a0*/  IADD3 R10, P6, R4, R2.reuse, RZ ;  /* 0x00000002040a7210 */ /* 0x082fe40007fde0ff */
[----:B------:R-:W-:Y:S01]  /*3c2b0*/  MOV R4, c[0x0][0x1c8] ;  /* 0x0000720000047a02 */ /* 0x000fe20000000f00 */
[----:B------:R0:W-:Y:S01]  /*3c2c0*/  STL.64 [R1+0x60], R14 ;  /* 0x0000600e01007387 */ /* 0x0001e20000100a00 */
[----:B------:R-:W-:Y:S01]  /*3c2d0*/  IMAD R0, R0, 0x7c, RZ ;  /* 0x0000007c00007824 */ /* 0x000fe200078e02ff */
[----:B---3--:R-:W-:Y:S02]  /*3c2e0*/  LEA.HI.X.SX32 R7, R27, R3, 0x1, P5 ;  /* 0x000000031b077211 */ /* 0x008fe400028f0eff */
[----:B------:R-:W-:Y:S02]  /*3c2f0*/  IMAD R5, R4, 0x7e, RZ ;  /* 0x0000007e04057824 */ /* 0x000fe400078e02ff */
[----:B------:R-:W-:Y:S01]  /*3c300*/  IADD3 R18, P4, R0, R2, RZ ;  /* 0x0000000200127210 */ /* 0x000fe20007f9e0ff */
[----:B0-----:R-:W-:-:S02]  /*3c310*/  IMAD R15, R4, 0x3d, RZ ;  /* 0x0000003d040f7824 */ /* 0x001fc400078e02ff */
[----:B------:R-:W-:-:S03]  /*3c320*/  IMAD.MOV.U32 R0, RZ, RZ, c[0x0][0x1c8] ;  /* 0x00007200ff007624 */ /* 0x000fc600078e00ff */
[-C--:B------:R-:W-:Y:S01]  /*3c330*/  LEA.HI.X.SX32 R11, R15, R3.reuse, 0x1, P6 ;  /* 0x000000030f0b7211 */ /* 0x080fe200030f0eff */
[----:B------:R0:W-:Y:S01]  /*3c340*/  STL.64 [R1+0x48], R6 ;  /* 0x0000480601007387 */ /* 0x0001e20000100a00 */
[-C--:B------:R-:W-:Y:S01]  /*3c350*/  LEA.HI.X.SX32 R19, R16, R3.reuse, 0x1, P4 ;  /* 0x0000000310137211 */ /* 0x080fe200020f0eff */
[C---:B------:R-:W-:Y:S02]  /*3c360*/  IMAD R24, R4.reuse, 0x3f, RZ ;  /* 0x0000003f04187824 */ /* 0x040fe400078e02ff */
[----:B------:R1:W-:Y:S01]  /*3c370*/  STL.64 [R1+0x40], R10 ;  /* 0x0000400a01007387 */ /* 0x0003e20000100a00 */
[C---:B------:R-:W-:Y:S01]  /*3c380*/  IMAD R15, R4.reuse, 0x82, RZ ;  /* 0x00000082040f7824 */ /* 0x040fe200078e02ff */
[-C--:B0-----:R-:W-:Y:S02]  /*3c390*/  IADD3 R6, P5, R5, R2.reuse, RZ ;  /* 0x0000000205067210 */ /* 0x081fe40007fbe0ff */
[----:B------:R-:W-:Y:S02]  /*3c3a0*/  SHF.L.U32 R5, R4, 0x6, RZ ;  /* 0x0000000604057819 */ /* 0x000fe400000006ff */
[----:B-1----:R-:W-:Y:S01]  /*3c3b0*/  LEA R10, P6, R0, R2, 0x7 ;  /* 0x00000002000a7211 */ /* 0x002fe200078c38ff */
[----:B------:R0:W-:Y:S01]  /*3c3c0*/  STL.64 [R1+0x28], R18 ;  /* 0x0000281201007387 */ /* 0x0001e20000100a00 */
[----:B------:R-:W-:-:S02]  /*3c3d0*/  LEA.HI.X.SX32 R7, R24, R3, 0x1, P5 ;  /* 0x0000000318077211 */ /* 0x000fc400028f0eff */
[-C--:B------:R-:W-:Y:S01]  /*3c3e0*/  LEA.HI.X.SX32 R11, R5, R3.reuse, 0x1, P6 ;  /* 0x00000003050b7211 */ /* 0x080fe200030f0eff */
[C---:B------:R-:W-:Y:S01]  /*3c3f0*/  IMAD R5, R4.reuse, 0x41, RZ ;  /* 0x0000004104057824 */ /* 0x040fe200078e02ff */
[-C--:B------:R-:W-:Y:S01]  /*3c400*/  IADD3 R14, P4, R15, R2.reuse, RZ ;  /* 0x000000020f0e7210 */ /* 0x080fe20007f9e0ff */
[----:B------:R1:W-:Y:S01]  /*3c410*/  STL.64 [R1+0x20], R6 ;  /* 0x0000200601007387 */ /* 0x0003e20000100a00 */
[C---:B0-----:R-:W-:Y:S02]  /*3c420*/  IMAD R18, R4.reuse, 0x84, RZ ;  /* 0x0000008404127824 */ /* 0x041fe400078e02ff */
[----:B------:R-:W-:Y:S01]  /*3c430*/  LEA.HI.X.SX32 R15, R5, R3, 0x1, P4 ;  /* 0x00000003050f7211 */ /* 0x000fe200020f0eff */
[----:B------:R-:W-:Y:S01]  /*3c440*/  IMAD R24, R4, 0x86, RZ ;  /* 0x0000008604187824 */ /* 0x000fe200078e02ff */
[----:B------:R0:W-:Y:S01]  /*3c450*/  STL.64 [R1+0x18], R10 ;  /* 0x0000180a01007387 */ /* 0x0001e20000100a00 */
[----:B-1----:R-:W-:Y:S01]  /*3c460*/  IADD3 R6, P5, R18, R2, RZ ;  /* 0x0000000212067210 */ /* 0x002fe20007fbe0ff */
[----:B------:R-:W-:-:S02]  /*3c470*/  IMAD.MOV.U32 R18, RZ, RZ, c[0x0][0x1c8] ;  /* 0x00007200ff127624 */ /* 0x000fc400078e00ff */
[----:B------:R1:W-:Y:S01]  /*3c480*/  STL.64 [R1+0x10], R14 ;  /* 0x0000100e01007387 */ /* 0x0003e20000100a00 */
[-C--:B--2---:R-:W-:Y:S02]  /*3c490*/  LEA.HI.X.SX32 R7, R12, R3.reuse, 0x1, P5 ;  /* 0x000000030c077211 */ /* 0x084fe400028f0eff */
[----:B0-----:R-:W-:Y:S01]  /*3c4a0*/  IADD3 R10, P6, R24, R2, RZ ;  /* 0x00000002180a7210 */ /* 0x001fe20007fde0ff */
[C---:B------:R-:W-:Y:S02]  /*3c4b0*/  IMAD R24, R18.reuse, 0x43, RZ ;  /* 0x0000004312187824 */ /* 0x040fe400078e02ff */
[C---:B-1----:R-:W-:Y:S01]  /*3c4c0*/  IMAD R15, R18.reuse, 0x8a, RZ ;  /* 0x0000008a120f7824 */ /* 0x042fe200078e02ff */
[----:B------:R0:W-:Y:S01]  /*3c4d0*/  STL.64 [R1+0x8], R6 ;  /* 0x0000080601007387 */ /* 0x0001e20000100a00 */
[----:B------:R-:W-:Y:S01]  /*3c4e0*/  IMAD R18, R18, 0x8c, RZ ;  /* 0x0000008c12127824 */ /* 0x000fe200078e02ff */
[----:B------:R-:W-:Y:S01]  /*3c4f0*/  LEA.HI.X.SX32 R11, R24, R3, 0x1, P6 ;  /* 0x00000003180b7211 */ /* 0x000fe200030f0eff */
[----:B------:R-:W-:-:S03]  /*3c500*/  IMAD R4, R4, 0x88, RZ ;  /* 0x0000008804047824 */ /* 0x000fc600078e02ff */
[-C--:B------:R-:W-:Y:S02]  /*3c510*/  IADD3 R8, P6, R18, R2.reuse, RZ ;  /* 0x0000000212087210 */ /* 0x080fe40007fde0ff */
[----:B0-----:R-:W-:Y:S02]  /*3c520*/  IADD3 R6, P5, R15, R2, RZ ;  /* 0x000000020f067210 */ /* 0x001fe40007fbe0ff */
[----:B------:R-:W-:-:S05]  /*3c530*/  MOV R15, c[0x0][0x1c8] ;  /* 0x00007200000f7a02 */ /* 0x000fca0000000f00 */
[C---:B------:R-:W-:Y:S01]  /*3c540*/  IMAD R18, R15.reuse, 0x45, RZ ;  /* 0x000000450f127824 */ /* 0x040fe200078e02ff */
[----:B------:R-:W-:Y:S01]  /*3c550*/  IADD3 R4, P4, R4, R2, RZ ;  /* 0x0000000204047210 */ /* 0x000fe20007f9e0ff */
[----:B------:R-:W-:-:S03]  /*3c560*/  IMAD R24, R15, 0x8e, RZ ;  /* 0x0000008e0f187824 */ /* 0x000fc600078e02ff */
[-C--:B------:R-:W-:Y:S01]  /*3c570*/  LEA.HI.X.SX32 R7, R18, R3.reuse, 0x1, P5 ;  /* 0x0000000312077211 */ /* 0x080fe200028f0eff */
[----:B------:R-:W-:Y:S01]  /*3c580*/  IMAD.MOV.U32 R18, RZ, RZ, c[0x0][0x1c8] ;  /* 0x00007200ff127624 */ /* 0x000fe200078e00ff */
[----:B------:R-:W-:Y:S01]  /*3c590*/  LEA.HI.X.SX32 R5, R26, R3, 0x1, P4 ;  /* 0x000000031a057211 */ /* 0x000fe200020f0eff */
[----:B------:R0:W-:Y:S01]  /*3c5a0*/  STL.64 [R1], R10 ;  /* 0x0000000a01007387 */ /* 0x0001e20000100a00 */
[----:B------:R-:W-:Y:S01]  /*3c5b0*/  IMAD R15, R15, 0x90, RZ ;  /* 0x000000900f0f7824 */ /* 0x000fe200078e02ff */
[----:B0-----:R-:W-:Y:S01]  /*3c5c0*/  IADD3 R10, P4, R24, R2, RZ ;  /* 0x00000002180a7210 */ /* 0x001fe20007f9e0ff */
[----:B------:R-:W-:-:S03]  /*3c5d0*/  IMAD R24, R18, 0x47, RZ ;  /* 0x0000004712187824 */ /* 0x000fc600078e02ff */
[-C--:B------:R-:W-:Y:S01]  /*3c5e0*/  IADD3 R12, P5, R15, R2.reuse, RZ ;  /* 0x000000020f0c7210 */ /* 0x080fe20007fbe0ff */
[----:B------:R-:W-:Y:S01]  /*3c5f0*/  IMAD R15, R18, 0x92, RZ ;  /* 0x00000092120f7824 */ /* 0x000fe200078e02ff */
[-C--:B------:R-:W-:Y:S02]  /*3c600*/  LEA.HI.X.SX32 R11, R24, R3.reuse, 0x1, P4 ;  /* 0x00000003180b7211 */ /* 0x080fe400020f0eff */
[----:B------:R-:W-:Y:S01]  /*3c610*/  MOV R24, c[0x0][0x1c8] ;  /* 0x0000720000187a02 */ /* 0x000fe20000000f00 */
[----:B------:R-:W-:Y:S01]  /*3c620*/  IMAD R18, R18, 0x94, RZ ;  /* 0x0000009412127824 */ /* 0x000fe200078e02ff */
[----:B------:R-:W-:Y:S02]  /*3c630*/  LEA.HI.X.SX32 R9, R9, R3, 0x1, P6 ;  /* 0x0000000309097211 */ /* 0x000fe400030f0eff */
[-C--:B------:R-:W-:Y:S01]  /*3c640*/  IADD3 R14, P6, R15, R2.reuse, RZ ;  /* 0x000000020f0e7210 */ /* 0x080fe20007fde0ff */
[----:B------:R-:W-:Y:S01]  /*3c650*/  IMAD R29, R24, 0x49, RZ ;  /* 0x00000049181d7824 */ /* 0x000fe200078e02ff */
[----:B------:R-:W-:Y:S01]  /*3c660*/  IADD3 R16, P4, R18, R2, RZ ;  /* 0x0000000212107210 */ /* 0x000fe20007f9e0ff */
[----:B------:R-:W-:-:S03]  /*3c670*/  IMAD R18, R24, 0x96, RZ ;  /* 0x0000009618127824 */ /* 0x000fc600078e02ff */
[-C--:B------:R-:W-:Y:S01]  /*3c680*/  LEA.HI.X.SX32 R15, R29, R3.reuse, 0x1, P6 ;  /* 0x000000031d0f7211 */ /* 0x080fe200030f0eff */
[C---:B------:R-:W-:Y:S01]  /*3c690*/  IMAD R29, R24.reuse, 0x98, RZ ;  /* 0x00000098181d7824 */ /* 0x040fe200078e02ff */
[-C--:B------:R-:W-:Y:S01]  /*3c6a0*/  LEA.HI.X.SX32 R13, R13, R3.reuse, 0x1, P5 ;  /* 0x000000030d0d7211 */ /* 0x080fe200028f0eff */
[C---:B------:R-:W-:Y:S01]  /*3c6b0*/  IMAD R22, R24.reuse, 0x9a, RZ ;  /* 0x0000009a18167824 */ /* 0x040fe200078e02ff */
[----:B------:R-:W-:Y:S01]  /*3c6c0*/  MOV R27, c[0x0][0x1c8] ;  /* 0x00007200001b7a02 */ /* 0x000fe20000000f00 */
[----:B------:R-:W-:Y:S01]  /*3c6d0*/  IMAD R24, R24, 0x4b, RZ ;  /* 0x0000004b18187824 */ /* 0x000fe200078e02ff */
[-C--:B------:R-:W-:Y:S02]  /*3c6e0*/  IADD3 R18, P5, R18, R2.reuse, RZ ;  /* 0x0000000212127210 */ /* 0x080fe40007fbe0ff */
[----:B------:R-:W-:Y:S01]  /*3c6f0*/  IADD3 R20, P6, R29, R2, RZ ;  /* 0x000000021d147210 */ /* 0x000fe20007fde0ff */
[----:B------:R-:W-:Y:S01]  /*3c700*/  IMAD.MOV.U32 R29, RZ, RZ, c[0x0][0x1c8] ;  /* 0x00007200ff1d7624 */ /* 0x000fe200078e00ff */
[----:B------:R0:W-:Y:S01]  /*3c710*/  STL.64 [R1+0xcc8], R4 ;  /* 0x000cc80401007387 */ /* 0x0001e20000100a00 */
[----:B------:R-:W-:-:S02]  /*3c720*/  LEA.HI.X.SX32 R17, R23, R3, 0x1, P4 ;  /* 0x0000000317117211 */ /* 0x000fc400020f0eff */
[----:B------:R-:W-:Y:S01]  /*3c730*/  LEA.HI.X.SX32 R19, R24, R3, 0x1, P5 ;  /* 0x0000000318137211 */ /* 0x000fe200028f0eff */
[----:B------:R-:W-:Y:S01]  /*3c740*/  IMAD R24, R29, 0x9c, RZ ;  /* 0x0000009c1d187824 */ /* 0x000fe200078e02ff */
[----:B------:R-:W-:Y:S01]  /*3c750*/  IADD3 R22, P4, R22, R2, RZ ;  /* 0x0000000216167210 */ /* 0x000fe20007f9e0ff */
[----:B------:R-:W-:Y:S01]  /*3c760*/  STL [R1+0xce0], R6 ;  /* 0x000ce00601007387 */ /* 0x000fe20000100800 */
[----:B0-----:R-:W-:-:S03]  /*3c770*/  IMAD R4, R27, 0x4d, RZ ;  /* 0x0000004d1b047824 */ /* 0x001fc600078e02ff */
[----:B------:R0:W-:Y:S01]  /*3c780*/  STL [R1+0xd08], R6 ;  /* 0x000d080601007387 */ /* 0x0001e20000100800 */
[----:B------:R-:W-:Y:S01]  /*3c790*/  IMAD R26, R29, 0x4c, RZ ;  /* 0x0000004c1d1a7824 */ /* 0x000fe200078e02ff */
[-C--:B------:R-:W-:Y:S02]  /*3c7a0*/  IADD3 R24, P5, R24, R2.reuse, RZ ;  /* 0x0000000218187210 */ /* 0x080fe40007fbe0ff */
[-C--:B------:R-:W-:Y:S01]  /*3c7b0*/  LEA.HI.X.SX32 R23, R4, R3.reuse, 0x1, P4 ;  /* 0x0000000304177211 */ /* 0x080fe200020f0eff */
[----:B------:R-:W-:Y:S01]  /*3c7c0*/  IMAD R29, R27, 0x9e, RZ ;  /* 0x0000009e1b1d7824 */ /* 0x000fe200078e02ff */
[----:B------:R-:W-:Y:S01]  /*3c7d0*/  MOV R4, c[0x0][0x1c8] ;  /* 0x0000720000047a02 */ /* 0x000fe20000000f00 */
[----:B0-----:R-:W-:Y:S01]  /*3c7e0*/  IMAD R6, R28, 0x4e, RZ ;  /* 0x0000004e1c067824 */ /* 0x001fe200078e02ff */
[----:B------:R-:W-:Y:S01]  /*3c7f0*/  LEA.HI.X.SX32 R21, R26, R3, 0x1, P6 ;  /* 0x000000031a157211 */ /* 0x000fe200030f0eff */
[----:B------:R-:W-:Y:S01]  /*3c800*/  STL [R1+0xcd0], R7 ;  /* 0x000cd00701007387 */ /* 0x000fe20000100800 */
[----:B------:R-:W-:-:S02]  /*3c810*/  IADD3 R26, P6, R29, R2, RZ ;  /* 0x000000021d1a7210 */ /* 0x000fc40007fde0ff */
[----:B------:R-:W-:Y:S01]  /*3c820*/  LEA.HI.X.SX32 R25, R6, R3, 0x1, P5 ;  /* 0x0000000306197211 */ /* 0x000fe200028f0eff */
[----:B------:R-:W-:Y:S01]  /*3c830*/  IMAD R6, R4, 0x4f, RZ ;  /* 0x0000004f04067824 */ /* 0x000fe200078e02ff */
[----:B------:R0:W-:Y:S01]  /*3c840*/  STL.64 [R1+0xcd8], R8 ;  /* 0x000cd80801007387 */ /* 0x0001e20000100a00 */
[----:B------:R-:W-:-:S03]  /*3c850*/  IMAD R29, R28, 0xa0, RZ ;  /* 0x000000a01c1d7824 */ /* 0x000fc600078e02ff */
[----:B------:R1:W-:Y:S01]  /*3c860*/  STL [R1+0xcf0], R10 ;  /* 0x000cf00a01007387 */ /* 0x0003e20000100800 */
[----:B------:R-:W-:Y:S01]  /*3c870*/  LEA.HI.X.SX32 R27, R6, R3, 0x1, P6 ;  /* 0x00000003061b7211 */ /* 0x000fe200030f0eff */
[C---:B------:R-:W-:Y:S02]  /*3c880*/  IMAD R6, R4.reuse, 0x50, RZ ;  /* 0x0000005004067824 */ /* 0x040fe400078e02ff */
[----:B------:R-:W-:Y:S01]  /*3c890*/  STL [R1+0xcc4], R11 ;  /* 0x000cc40b01007387 */ /* 0x000fe20000100800 */
[-C--:B------:R-:W-:Y:S01]  /*3c8a0*/  IADD3 R28, P4, R29, R2.reuse, RZ ;  /* 0x000000021d1c7210 */ /* 0x080fe20007f9e0ff */
[----:B0-----:R-:W-:Y:S02]  /*3c8b0*/  IMAD R9, R4, 0xa2, RZ ;  /* 0x000000a204097824 */ /* 0x001fe400078e02ff */
[----:B------:R-:W-:Y:S04]  /*3c8c0*/  STL [R1+0xdc0], R11 ;  /* 0x000dc00b01007387 */ /* 0x000fe80000100800 */
[----:B------:R-:W-:Y:S01]  /*3c8d0*/  STL [R1+0xde8], R11 ;  /* 0x000de80b01007387 */ /* 0x000fe20000100800 */
[----:B-1----:R-:W-:-:S03]  /*3c8e0*/  IADD3 R10, P5, R9, R2, RZ ;  /* 0x00000002090a7210 */ /* 0x002fc60007fbe0ff */
[----:B------:R0:W-:Y:S01]  /*3c8f0*/  STL.64 [R1+0xce8], R12 ;  /* 0x000ce80c01007387 */ /* 0x0001e20000100a00 */
[----:B------:R-:W-:Y:S01]  /*3c900*/  IMAD R9, R4, 0xa4, RZ ;  /* 0x000000a404097824 */ /* 0x000fe200078e02ff */
[----:B------:R-:W-:Y:S02]  /*3c910*/  LEA.HI.X.SX32 R29, R6, R3, 0x1, P4 ;  /* 0x00000003061d7211 */ /* 0x000fe400020f0eff */
[----:B------:R-:W-:Y:S01]  /*3c920*/  STL [R1+0xd18], R14 ;  /* 0x000d180e01007387 */ /* 0x000fe20000100800 */
[----:B------:R-:W-:-:S03]  /*3c930*/  IMAD R6, R4, 0x51, RZ ;  /* 0x0000005104067824 */ /* 0x000fc600078e02ff */
[----:B------:R1:W-:Y:S01]  /*3c940*/  STL [R1+0xd40], R14 ;  /* 0x000d400e01007387 */ /* 0x0003e20000100800 */
[----:B0-----:R-:W-:-:S03]  /*3c950*/  IMAD R13, R4, 0xa6, RZ ;  /* 0x000000a6040d7824 */ /* 0x001fc600078e02ff */
[----:B------:R0:W-:Y:S01]  /*3c960*/  STL [R1+0xcc0], R15 ;  /* 0x000cc00f01007387 */ /* 0x0001e20000100800 */
[----:B------:R-:W-:-:S03]  /*3c970*/  IADD3 R8, P6, R9, R2, RZ ;  /* 0x0000000209087210 */ /* 0x000fc60007fde0ff */
[----:B------:R-:W-:Y:S01]  /*3c980*/  STL.64 [R1+0xcf8], R16 ;  /* 0x000cf81001007387 */ /* 0x000fe20000100a00 */
[----:B-1----:R-:W-:Y:S01]  /*3c990*/  IADD3 R14, P4, R13, R2, RZ ;  /* 0x000000020d0e7210 */ /* 0x002fe20007f9e0ff */
[----:B------:R-:W-:Y:S02]  /*3c9a0*/  IMAD R13, R4, 0x52, RZ ;  /* 0x00000052040d7824 */ /* 0x000fe400078e02ff */
[----:B------:R-:W-:Y:S01]  /*3c9b0*/  STL.64 [R1+0xd00], R18 ;  /* 0x000d001201007387 */ /* 0x000fe20000100a00 */
[----:B------:R-:W-:-:S03]  /*3c9c0*/  LEA.HI.X.SX32 R11, R6, R3, 0x1, P5 ;  /* 0x00000003060b7211 */ /* 0x000fc600028f0eff */
[----:B------:R-:W-:Y:S01]  /*3c9d0*/  STL.64 [R1+0xd10], R20 ;  /* 0x000d101401007387 */ /* 0x000fe20000100a00 */
[----:B------:R-:W-:-:S03]  /*3c9e0*/  IMAD R12, R4, 0x53, RZ ;  /* 0x00000053040c7824 */ /* 0x000fc600078e02ff */
[----:B------:R-:W-:Y:S01]  /*3c9f0*/  STL.64 [R1+0xd20], R22 ;  /* 0x000d201601007387 */ /* 0x000fe20000100a00 */
[----:B------:R-:W-:-:S03]  /*3ca00*/  LEA.HI.X.SX32 R9, R13, R3, 0x1, P6 ;  /* 0x000000030d097211 */ /* 0x000fc600030f0eff */
[----:B------:R-:W-:Y:S01]  /*3ca10*/  STL [R1+0xd50], R24 ;  /* 0x000d501801007387 */ /* 0x000fe20000100800 */
[----:B------:R-:W-:-:S03]  /*3ca20*/  IMAD R6, R4, 0xaa, RZ ;  /* 0x000000aa04067824 */ /* 0x000fc600078e02ff */
[----:B------:R-:W-:Y:S04]  /*3ca30*/  STL [R1+0xd74], R24 ;  /* 0x000d741801007387 */ /* 0x000fe80000100800 */
[----:B------:R-:W-:Y:S01]  /*3ca40*/  STL [R1+0xd28], R25 ;  /* 0x000d281901007387 */ /* 0x000fe20000100800 */
[----:B0-----:R-:W-:-:S03]  /*3ca50*/  LEA.HI.X.SX32 R15, R12, R3, 0x1, P4 ;  /* 0x000000030c0f7211 */ /* 0x001fc600020f0eff */
[----:B------:R-:W-:Y:S01]  /*3ca60*/  STL.64 [R1+0xd30], R26 ;  /* 0x000d301a01007387 */ /* 0x000fe20000100a00 */
[----:B------:R-:W-:-:S03]  /*3ca70*/  IMAD R13, R4, 0xac, RZ ;  /* 0x000000ac040d7824 */ /* 0x000fc600078e02ff */
[----:B------:R-:W-:Y:S04]  /*3ca80*/  STL.64 [R1+0xd38], R28 ;  /* 0x000d381c01007387 */ /* 0x000fe80000100a00 */
[----:B------:R0:W-:Y:S04]  /*3ca90*/  STL.64 [R1+0x190], R10 ;  /* 0x0001900a01007387 */ /* 0x0001e80000100a00 */
[----:B------:R1:W-:Y:S01]  /*3caa0*/  STL.64 [R1+0x188], R8 ;  /* 0x0001880801007387 */ /* 0x0003e20000100a00 */
[----:B0-----:R-:W-:-:S03]  /*3cab0*/  IMAD R10, R4, 0xa8, RZ ;  /* 0x000000a8040a7824 */ /* 0x001fc600078e02ff */
[----:B------:R0:W-:Y:S01]  /*3cac0*/  STL.64 [R1+0x198], R14 ;  /* 0x0001980e01007387 */ /* 0x0001e20000100a00 */
[-C--:B-1----:R-:W-:Y:S01]  /*3cad0*/  IADD3 R8, P6, R6, R2.reuse, RZ ;  /* 0x0000000206087210 */ /* 0x082fe20007fde0ff */
[----:B------:R-:W-:Y:S01]  /*3cae0*/  IMAD R6, R4, 0x54, RZ ;  /* 0x0000005404067824 */ /* 0x000fe200078e02ff */
[----:B------:R-:W-:Y:S01]  /*3caf0*/  IADD3 R10, P5, R10, R2, RZ ;  /* 0x000000020a0a7210 */ /* 0x000fe20007fbe0ff */
[----:B------:R-:W-:-:S03]  /*3cb00*/  IMAD R12, R4, 0x56, RZ ;  /* 0x00000056040c7824 */ /* 0x000fc600078e02ff */
[-C--:B------:R-:W-:Y:S02]  /*3cb10*/  LEA.HI.X.SX32 R11, R6, R3.reuse, 0x1, P5 ;  /* 0x00000003060b7211 */ /* 0x080fe400028f0eff */
[----:B0-----:R-:W-:Y:S01]  /*3cb20*/  IADD3 R14, P4, R13, R2, RZ ;  /* 0x000000020d0e7210 */ /* 0x001fe20007f9e0ff */
[C---:B------:R-:W-:Y:S02]  /*3cb30*/  IMAD R13, R4.reuse, 0x55, RZ ;  /* 0x00000055040d7824 */ /* 0x040fe400078e02ff */
[----:B------:R0:W-:Y:S01]  /*3cb40*/  STL.64 [R1+0x1a8], R10 ;  /* 0x0001a80a01007387 */ /* 0x0001e20000100a00 */
[C---:B------:R-:W-:Y:S02]  /*3cb50*/  IMAD R6, R4.reuse, 0xb0, RZ ;  /* 0x000000b004067824 */ /* 0x040fe400078e02ff */
[-C--:B------:R-:W-:Y:S01]  /*3cb60*/  LEA.HI.X.SX32 R9, R13, R3.reuse, 0x1, P6 ;  /* 0x000000030d097211 */ /* 0x080fe200030f0eff */
[----:B------:R-:W-:Y:S01]  /*3cb70*/  IMAD R13, R4, 0xb2, RZ ;  /* 0x000000b2040d7824 */ /* 0x000fe200078e02ff */
[----:B------:R-:W-:-:S03]  /*3cb80*/  LEA.HI.X.SX32 R15, R12, R3, 0x1, P4 ;  /* 0x000000030c0f7211 */ /* 0x000fc600020f0eff */
[----:B------:R1:W-:Y:S01]  /*3cb90*/  STL.64 [R1+0x1a0], R8 ;  /* 0x0001a00801007387 */ /* 0x0003e20000100a00 */
[----:B0-----:R-:W-:-:S03]  /*3cba0*/  IMAD R10, R4, 0xae, RZ ;  /* 0x000000ae040a7824 */ /* 0x001fc600078e02ff */
[----:B------:R0:W-:Y:S02]  /*3cbb0*/  STL.64 [R1+0x280], R14 ;  /* 0x0002800e01007387 */ /* 0x0001e40000100a00 */
[-C--:B------:R-:W-:Y:S02]  /*3cbc0*/  IADD3 R10, P5, R10, R2.reuse, RZ ;  /* 0x000000020a0a7210 */ /* 0x080fe40007fbe0ff */
[-C--:B-1----:R-:W-:Y:S01]  /*3cbd0*/  IADD3 R8, P6, R6, R2.reuse, RZ ;  /* 0x0000000206087210 */ /* 0x082fe20007fde0ff */
[C---:B------:R-:W-:Y:S01]  /*3cbe0*/  IMAD R6, R4.reuse, 0x57, RZ ;  /* 0x0000005704067824 */ /* 0x040fe200078e02ff */
[----:B0-----:R-:W-:Y:S01]  /*3cbf0*/  IADD3 R14, P4, R13, R2, RZ ;  /* 0x000000020d0e7210 */ /* 0x001fe20007f9e0ff */
[----:B------:R-:W-:-:S03]  /*3cc00*/  IMAD R13, R4, 0x58, RZ ;  /* 0x00000058040d7824 */ /* 0x000fc600078e02ff */
[-C--:B------:R-:W-:Y:S01]  /*3cc10*/  LEA.HI.X.SX32 R11, R6, R3.reuse, 0x1, P5 ;  /* 0x00000003060b7211 */ /* 0x080fe200028f0eff */
[C---:B------:R-:W-:Y:S02]  /*3cc20*/  IMAD R12, R4.reuse, 0x59, RZ ;  /* 0x00000059040c7824 */ /* 0x040fe400078e02ff */
[----:B------:R-:W-:Y:S01]  /*3cc30*/  IMAD R6, R4, 0xb6, RZ ;  /* 0x000000b604067824 */ /* 0x000fe200078e02ff */
[-C--:B------:R-:W-:Y:S01]  /*3cc40*/  LEA.HI.X.SX32 R9, R13, R3.reuse, 0x1, P6 ;  /* 0x000000030d097211 */ /* 0x080fe200030f0eff */
[----:B------:R0:W-:Y:S01]  /*3cc50*/  STL.64 [R1+0x278], R10 ;  /* 0x0002780a01007387 */ /* 0x0001e20000100a00 */
[----:B------:R-:W-:Y:S01]  /*3cc60*/  LEA.HI.X.SX32 R15, R12, R3, 0x1, P4 ;  /* 0x000000030c0f7211 */ /* 0x000fe200020f0eff */
[C---:B------:R-:W-:Y:S02]  /*3cc70*/  IMAD R13, R4.reuse, 0xb8, RZ ;  /* 0x000000b8040d7824 */ /* 0x040fe400078e02ff */
        /* <DEDUP_REMOVED lines=114> */
[----:B------:R-:W-:Y:S01]  /*3d3a0*/  IMAD R6, R4, 0xe6, RZ ;  /* 0x000000e604067824 */ /* 0x000fe200078e02ff */
[----:B------:R-:W-:-:S03]  /*3d3b0*/  LEA.HI.X.SX32 R9, R13, R3, 0x1, P6 ;  /* 0x000000030d097211 */ /* 0x000fc600030f0eff */
[----:B------:R0:W-:Y:S01]  /*3d3c0*/  STL.64 [R1+0x2d0], R10 ;  /* 0x0002d00a01007387 */ /* 0x0001e20000100a00 */
[----:B------:R-:W-:-:S03]  /*3d3d0*/  IMAD R12, R4, 0x71, RZ ;  /* 0x00000071040c7824 */ /* 0x000fc600078e02ff */
[----:B------:R1:W-:Y:S01]  /*3d3e0*/  STL.64 [R1+0x2c8], R8 ;  /* 0x0002c80801007387 */ /* 0x0003e20000100a00 */
[----:B0-----:R-:W-:Y:S01]  /*3d3f0*/  IMAD R10, R4, 0xe4, RZ ;  /* 0x000000e4040a7824 */ /* 0x001fe200078e02ff */
[----:B-1----:R-:W-:Y:S01]  /*3d400*/  IADD3 R8, P6, R6, R2, RZ ;  /* 0x0000000206087210 */ /* 0x002fe20007fde0ff */
[----:B------:R-:W-:-:S03]  /*3d410*/  IMAD R6, R4, 0x72, RZ ;  /* 0x0000007204067824 */ /* 0x000fc600078e02ff */
[----:B------:R-:W-:Y:S02]  /*3d420*/  IADD3 R10, P5, R10, R2, RZ ;  /* 0x000000020a0a7210 */ /* 0x000fe40007fbe0ff */
[-C--:B------:R-:W-:Y:S02]  /*3d430*/  LEA.HI.X.SX32 R15, R12, R3.reuse, 0x1, P4 ;  /* 0x000000030c0f7211 */ /* 0x080fe400020f0eff */
[----:B------:R-:W-:-:S03]  /*3d440*/  LEA.HI.X.SX32 R11, R6, R3, 0x1, P5 ;  /* 0x00000003060b7211 */ /* 0x000fc600028f0eff */
[----:B------:R-:W-:Y:S01]  /*3d450*/  STL.64 [R1+0x2c0], R14 ;  /* 0x0002c00e01007387 */ /* 0x000fe20000100a00 */
[----:B------:R-:W-:-:S03]  /*3d460*/  IMAD R6, R4, 0xec, RZ ;  /* 0x000000ec04067824 */ /* 0x000fc600078e02ff */
[----:B------:R0:W-:Y:S01]  /*3d470*/  STL.64 [R1+0x2d8], R10 ;  /* 0x0002d80a01007387 */ /* 0x0001e20000100a00 */
[C---:B------:R-:W-:Y:S02]  /*3d480*/  IMAD R13, R4.reuse, 0xe8, RZ ;  /* 0x000000e8040d7824 */ /* 0x040fe400078e02ff */
[C---:B0-----:R-:W-:Y:S02]  /*3d490*/  IMAD R10, R4.reuse, 0x73, RZ ;  /* 0x00000073040a7824 */ /* 0x041fe400078e02ff */
[----:B------:R-:W-:-:S03]  /*3d4a0*/  IMAD R11, R4, 0xea, RZ ;  /* 0x000000ea040b7824 */ /* 0x000fc600078e02ff */
[-C--:B------:R-:W-:Y:S02]  /*3d4b0*/  LEA.HI.X.SX32 R9, R10, R3.reuse, 0x1, P6 ;  /* 0x000000030a097211 */ /* 0x080fe400030f0eff */
[-C--:B------:R-:W-:Y:S01]  /*3d4c0*/  IADD3 R10, P6, R6, R2.reuse, RZ ;  /* 0x00000002060a7210 */ /* 0x080fe20007fde0ff */
[----:B------:R-:W-:Y:S01]  /*3d4d0*/  IMAD R6, R4, 0x75, RZ ;  /* 0x0000007504067824 */ /* 0x000fe200078e02ff */
[-C--:B------:R-:W-:Y:S02]  /*3d4e0*/  IADD3 R12, P5, R11, R2.reuse, RZ ;  /* 0x000000020b0c7210 */ /* 0x080fe40007fbe0ff */
[----:B------:R-:W-:Y:S02]  /*3d4f0*/  IADD3 R14, P4, R13, R2, RZ ;  /* 0x000000020d0e7210 */ /* 0x000fe40007f9e0ff */
[----:B------:R-:W-:Y:S01]  /*3d500*/  LEA.HI.X.SX32 R13, R6, R3, 0x1, P5 ;  /* 0x00000003060d7211 */ /* 0x000fe200028f0eff */
[----:B------:R0:W-:Y:S04]  /*3d510*/  STL.64 [R1+0x2f0], R8 ;  /* 0x0002f00801007387 */ /* 0x0001e80000100a00 */
[----:B------:R1:W-:Y:S01]  /*3d520*/  STL.64 [R1+0x2e0], R12 ;  /* 0x0002e00c01007387 */ /* 0x0003e20000100a00 */
[----:B------:R-:W-:-:S02]  /*3d530*/  IMAD R6, R4, 0xf2, RZ ;  /* 0x000000f204067824 */ /* 0x000fc400078e02ff */
[C---:B0-----:R-:W-:Y:S02]  /*3d540*/  IMAD R8, R4.reuse, 0x74, RZ ;  /* 0x0000007404087824 */ /* 0x041fe400078e02ff */
[----:B-1----:R-:W-:-:S03]  /*3d550*/  IMAD R13, R4, 0x76, RZ ;  /* 0x00000076040d7824 */ /* 0x002fc600078e02ff */
[-C--:B------:R-:W-:Y:S01]  /*3d560*/  LEA.HI.X.SX32 R15, R8, R3.reuse, 0x1, P4 ;  /* 0x00000003080f7211 */ /* 0x080fe200020f0eff */
[----:B------:R-:W-:Y:S01]  /*3d570*/  IMAD R12, R4, 0xf0, RZ ;  /* 0x000000f0040c7824 */ /* 0x000fe200078e02ff */
[----:B------:R-:W-:-:S03]  /*3d580*/  LEA.HI.X.SX32 R11, R13, R3, 0x1, P6 ;  /* 0x000000030d0b7211 */ /* 0x000fc600030f0eff */
[----:B------:R0:W-:Y:S01]  /*3d590*/  STL.64 [R1+0x2e8], R14 ;  /* 0x0002e80e01007387 */ /* 0x0001e20000100a00 */
[----:B------:R-:W-:-:S03]  /*3d5a0*/  IMAD R9, R4, 0xee, RZ ;  /* 0x000000ee04097824 */ /* 0x000fc600078e02ff */
[----:B------:R1:W-:Y:S02]  /*3d5b0*/  STL.64 [R1+0x2b8], R10 ;  /* 0x0002b80a01007387 */ /* 0x0003e40000100a00 */
[-C--:B------:R-:W-:Y:S02]  /*3d5c0*/  IADD3 R8, P4, R9, R2.reuse, RZ ;  /* 0x0000000209087210 */ /* 0x080fe40007f9e0ff */
[-C--:B0-----:R-:W-:Y:S02]  /*3d5d0*/  IADD3 R14, P5, R12, R2.reuse, RZ ;  /* 0x000000020c0e7210 */ /* 0x081fe40007fbe0ff */
[----:B------:R-:W-:Y:S01]  /*3d5e0*/  IADD3 R12, P6, R6, R2, RZ ;  /* 0x00000002060c7210 */ /* 0x000fe20007fde0ff */
[C---:B------:R-:W-:Y:S02]  /*3d5f0*/  IMAD R6, R4.reuse, 0xf4, RZ ;  /* 0x000000f404067824 */ /* 0x040fe400078e02ff */
[C---:B-1----:R-:W-:Y:S02]  /*3d600*/  IMAD R11, R4.reuse, 0x77, RZ ;  /* 0x00000077040b7824 */ /* 0x042fe400078e02ff */
[----:B------:R-:W-:-:S02]  /*3d610*/  IMAD R4, R4, 0x78, RZ ;  /* 0x0000007804047824 */ /* 0x000fc400078e02ff */
[----:B------:R-:W-:Y:S01]  /*3d620*/  IMAD.MOV.U32 R10, RZ, RZ, c[0x0][0x1c8] ;  /* 0x00007200ff0a7624 */ /* 0x000fe200078e00ff */
[-C--:B------:R-:W-:Y:S02]  /*3d630*/  LEA.HI.X.SX32 R9, R11, R3.reuse, 0x1, P4 ;  /* 0x000000030b097211 */ /* 0x080fe400020f0eff */
[----:B------:R-:W-:Y:S01]  /*3d640*/  LEA.HI.X.SX32 R15, R4, R3, 0x1, P5 ;  /* 0x00000003040f7211 */ /* 0x000fe200028f0eff */
[C---:B------:R-:W-:Y:S02]  /*3d650*/  IMAD R4, R10.reuse, 0xf6, RZ ;  /* 0x000000f60a047824 */ /* 0x040fe400078e02ff */
[----:B------:R-:W-:-:S03]  /*3d660*/  IMAD R11, R10, 0x79, RZ ;  /* 0x000000790a0b7824 */ /* 0x000fc600078e02ff */
[-C--:B------:R-:W-:Y:S02]  /*3d670*/  IADD3 R4, P5, R4, R2.reuse, RZ ;  /* 0x0000000204047210 */ /* 0x080fe40007fbe0ff */
[----:B------:R-:W-:Y:S01]  /*3d680*/  LEA.HI.X.SX32 R13, R11, R3, 0x1, P6 ;  /* 0x000000030b0d7211 */ /* 0x000fe200030f0eff */
[----:B------:R0:W-:Y:S04]  /*3d690*/  STL.64 [R1+0x290], R8 ;  /* 0x0002900801007387 */ /* 0x0001e80000100a00 */
[----:B------:R-:W-:Y:S04]  /*3d6a0*/  STL.64 [R1+0x1e0], R14 ;  /* 0x0001e00e01007387 */ /* 0x000fe80000100a00 */
[----:B------:R-:W-:Y:S04]  /*3d6b0*/  STL [R1+0x1c8], R4 ;  /* 0x0001c80401007387 */ /* 0x000fe80000100800 */
[----:B------:R-:W-:Y:S04]  /*3d6c0*/  STL.64 [R1+0x1d8], R12 ;  /* 0x0001d80c01007387 */ /* 0x000fe80000100a00 */
[----:B------:R-:W2:Y:S01]  /*3d6d0*/  LDL.LU.64 R28, [R1+0x168] ;  /* 0x00016800011c7983 */ /* 0x000ea20000300a00 */
[----:B0-----:R-:W-:Y:S01]  /*3d6e0*/  IADD3 R8, P4, R6, R2, RZ ;  /* 0x0000000206087210 */ /* 0x001fe20007f9e0ff */
[----:B------:R-:W-:-:S02]  /*3d6f0*/  IMAD R6, R10, 0xf8, RZ ;  /* 0x000000f80a067824 */ /* 0x000fc400078e02ff */
[----:B------:R-:W-:-:S03]  /*3d700*/  IMAD R10, R10, 0x7a, RZ ;  /* 0x0000007a0a0a7824 */ /* 0x000fc600078e02ff */
[----:B------:R-:W-:Y:S02]  /*3d710*/  IADD3 R6, P6, R6, R2, RZ ;  /* 0x0000000206067210 */ /* 0x000fe40007fde0ff */
[----:B------:R-:W-:-:S03]  /*3d720*/  LEA.HI.X.SX32 R9, R10, R3, 0x1, P4 ;  /* 0x000000030a097211 */ /* 0x000fc600020f0eff */
[----:B------:R-:W-:Y:S04]  /*3d730*/  STL [R1+0x1c0], R6 ;  /* 0x0001c00601007387 */ /* 0x000fe80000100800 */
[----:B------:R-:W-:Y:S04]  /*3d740*/  STL.64 [R1+0x1d0], R8 ;  /* 0x0001d00801007387 */ /* 0x000fe80000100a00 */
[----:B--2---:R0:W-:Y:S04]  /*3d750*/  STL.64 [R1+0xdc8], R28 ;  /* 0x000dc81c01007387 */ /* 0x0041e80000100a00 */
[----:B0-----:R-:W2:Y:S04]  /*3d760*/  LDL.LU.64 R28, [R1+0x170] ;  /* 0x00017000011c7983 */ /* 0x001ea80000300a00 */
[----:B--2---:R0:W-:Y:S04]  /*3d770*/  STL [R1+0xdd0], R29 ;  /* 0x000dd01d01007387 */ /* 0x0041e80000100800 */
[----:B0-----:R-:W2:Y:S04]  /*3d780*/  LDL.LU R29, [R1+0xa0] ;  /* 0x0000a000011d7983 */ /* 0x001ea80000300800 */
[----:B--2---:R0:W-:Y:S04]  /*3d790*/  STL.64 [R1+0xde0], R28 ;  /* 0x000de01c01007387 */ /* 0x0041e80000100a00 */
[----:B0-----:R-:W2:Y:S04]  /*3d7a0*/  LDL.LU.64 R28, [R1+0x180] ;  /* 0x00018000011c7983 */ /* 0x001ea80000300a00 */
[----:B--2---:R-:W-:Y:S04]  /*3d7b0*/  STL.64 [R1+0xdf0], R28 ;  /* 0x000df01c01007387 */ /* 0x004fe80000100a00 */
[----:B------:R-:W2:Y:S04]  /*3d7c0*/  LDL.LU R22, [R1+0x90] ;  /* 0x0000900001167983 */ /* 0x000ea80000300800 */
[----:B--2---:R0:W-:Y:S04]  /*3d7d0*/  STL [R1+0xe00], R22 ;  /* 0x000e001601007387 */ /* 0x0041e80000100800 */
[----:B0-----:R-:W2:Y:S04]  /*3d7e0*/  LDL.LU R22, [R1+0xb0] ;  /* 0x0000b00001167983 */ /* 0x001ea80000300800 */
[----:B------:R-:W3:Y:S04]  /*3d7f0*/  LDL.LU.64 R26, [R1+0x160] ;  /* 0x00016000011a7983 */ /* 0x000ee80000300a00 */
[----:B---3--:R0:W-:Y:S04]  /*3d800*/  STL.64 [R1+0xdd8], R26 ;  /* 0x000dd81a01007387 */ /* 0x0081e80000100a00 */
[----:B0-----:R-:W3:Y:S04]  /*3d810*/  LDL.LU.64 R26, [R1+0x178] ;  /* 0x00017800011a7983 */ /* 0x001ee80000300a00 */
[----:B---3--:R-:W-:Y:S04]  /*3d820*/  STL.64 [R1+0xdf8], R26 ;  /* 0x000df81a01007387 */ /* 0x008fe80000100a00 */
[----:B------:R-:W3:Y:S04]  /*3d830*/  LDL.LU.64 R24, [R1+0x158] ;  /* 0x0001580001187983 */ /* 0x000ee80000300a00 */
[----:B---3--:R0:W-:Y:S04]  /*3d840*/  STL.64 [R1+0xe08], R24 ;  /* 0x000e081801007387 */ /* 0x0081e80000100a00 */
[----:B------:R-:W2:Y:S01]  /*3d850*/  LDL.LU R23, [R1+0xc4] ;  /* 0x0000c40001177983 */ /* 0x000ea20000300800 */
[----:B0-----:R-:W-:Y:S01]  /*3d860*/  IMAD.MOV.U32 R25, RZ, RZ, R7 ;  /* 0x000000ffff197224 */ /* 0x001fe200078e0007 */
[----:B------:R-:W-:-:S02]  /*3d870*/  MOV R24, R6 ;  /* 0x0000000600187202 */ /* 0x000fc40000000f00 */
[----:B--2---:R0:W-:Y:S04]  /*3d880*/  STL.64 [R1+0xe10], R22 ;  /* 0x000e101601007387 */ /* 0x0041e80000100a00 */
[----:B------:R-:W2:Y:S04]  /*3d890*/  LDL.LU.64 R20, [R1+0x150] ;  /* 0x0001500001147983 */ /* 0x000ea80000300a00 */
[----:B------:R-:W3:Y:S01]  /*3d8a0*/  LDL.LU.64 R18, [R1+0x148] ;  /* 0x0001480001127983 */ /* 0x000ee20000300a00 */
[----:B0-----:R-:W-:Y:S01]  /*3d8b0*/  IMAD.MOV.U32 R23, RZ, RZ, R5 ;  /* 0x000000ffff177224 */ /* 0x001fe200078e0005 */
[----:B------:R-:W-:Y:S01]  /*3d8c0*/  MOV R22, R4 ;  /* 0x0000000400167202 */ /* 0x000fe20000000f00 */
[----:B------:R-:W-:Y:S01]  /*3d8d0*/  IMAD.MOV.U32 R5, RZ, RZ, c[0x0][0x1c8] ;  /* 0x00007200ff057624 */ /* 0x000fe200078e00ff */
[----:B------:R-:W4:Y:S03]  /*3d8e0*/  LDL.LU R10, [R1+0xb4] ;  /* 0x0000b400010a7983 */ /* 0x000f260000300800 */
[----:B------:R-:W-:Y:S01]  /*3d8f0*/  IMAD R28, R5, 0x7b, RZ ;  /* 0x0000007b051c7824 */ /* 0x000fe200078e02ff */
[----:B------:R-:W5:Y:S01]  /*3d900*/  LDL.LU.64 R16, [R1+0x140] ;  /* 0x0001400001107983 */ /* 0x000f620000300a00 */
[----:B------:R-:W-:-:S03]  /*3d910*/  IMAD R4, R0, 0xfa, RZ ;  /* 0x000000fa00047824 */ /* 0x000fc600078e02ff */
[----:B------:R-:W2:Y:S01]  /*3d920*/  LDL.LU.64 R14, [R1+0x138] ;  /* 0x00013800010e7983 */ /* 0x000ea20000300a00 */
[----:B------:R-:W-:-:S03]  /*3d930*/  LEA.HI.X.SX32 R23, R28, R3, 0x1, P5 ;  /* 0x000000031c177211 */ /* 0x000fc600028f0eff */
[----:B------:R-:W2:Y:S01]  /*3d940*/  LDL.LU R7, [R1+0xa4] ;  /* 0x0000a40001077983 */ /* 0x000ea20000300800 */
[----:B------:R-:W-:Y:S01]  /*3d950*/  IADD3 R26, P4, R4, R2, RZ ;  /* 0x00000002041a7210 */ /* 0x000fe20007f9e0ff */
[C---:B------:R-:W-:Y:S02]  /*3d960*/  IMAD R29, R5.reuse, 0xfc, RZ ;  /* 0x000000fc051d7824 */ /* 0x040fe400078e02ff */
[----:B------:R-:W2:Y:S01]  /*3d970*/  LDL.LU R6, [R1+0x94] ;  /* 0x0000940001067983 */ /* 0x000ea20000300800 */
[----:B------:R-:W-:-:S03]  /*3d980*/  IMAD R25, R5, 0x7c, RZ ;  /* 0x0000007c05197824 */ /* 0x000fc600078e02ff */
[----:B------:R-:W2:Y:S04]  /*3d990*/  LDL.LU.64 R12, [R1+0x130] ;  /* 0x00013000010c7983 */ /* 0x000ea80000300a00 */
[----:B------:R-:W2:Y:S04]  /*3d9a0*/  LDL.LU.64 R8, [R1+0x128] ;  /* 0x0001280001087983 */ /* 0x000ea80000300a00 */
[----:B------:R-:W2:Y:S04]  /*3d9b0*/  LDL.LU.64 R4, [R1+0x120] ;  /* 0x0001200001047983 */ /* 0x000ea80000300a00 */
[----:B------:R0:W-:Y:S04]  /*3d9c0*/  STL [R1+0x1cc], R23 ;  /* 0x0001cc1701007387 */ /* 0x0001e80000100800 */
[----:B0-----:R-:W2:Y:S01]  /*3d9d0*/  LDL.LU.64 R22, [R1+0xe10] ;  /* 0x000e100001167983 */ /* 0x001ea20000300a00 */
[----:B------:R-:W-:-:S02]  /*3d9e0*/  MOV R11, c[0x0][0x1c8] ;  /* 0x00007200000b7a02 */ /* 0x000fc40000000f00 */
[----:B------:R-:W-:-:S03]  /*3d9f0*/  IADD3 R28, P5, R29, R2, RZ ;  /* 0x000000021d1c7210 */ /* 0x000fc60007fbe0ff */
[----:B------:R-:W-:Y:S01]  /*3da00*/  IMAD R27, R11, 0x7d, RZ ;  /* 0x0000007d0b1b7824 */ /* 0x000fe200078e02ff */
[-C--:B------:R-:W-:Y:S01]  /*3da10*/  LEA.HI.X.SX32 R25, R25, R3.reuse, 0x1, P6 ;  /* 0x0000000319197211 */ /* 0x080fe200030f0eff */
[C---:B------:R-:W-:Y:S02]  /*3da20*/  IMAD R0, R11.reuse, 0xfe, RZ ;  /* 0x000000fe0b007824 */ /* 0x040fe400078e02ff */
[----:B------:R-:W-:Y:S01]  /*3da30*/  IMAD R29, R11, 0x7e, RZ ;  /* 0x0000007e0b1d7824 */ /* 0x000fe200078e02ff */
[-C--:B------:R-:W-:Y:S01]  /*3da40*/  LEA.HI.X.SX32 R27, R27, R3.reuse, 0x1, P4 ;  /* 0x000000031b1b7211 */ /* 0x080fe200020f0eff */
[----:B------:R0:W-:Y:S01]  /*3da50*/  STL [R1+0x1c4], R25 ;  /* 0x0001c41901007387 */ /* 0x0001e20000100800 */
[----:B------:R-:W-:Y:S02]  /*3da60*/  IADD3 R2, P6, R0, R2, RZ ;  /* 0x0000000200027210 */ /* 0x000fe40007fde0ff */
[----:B------:R-:W-:Y:S01]  /*3da70*/  LEA.HI.X.SX32 R29, R29, R3, 0x1, P5 ;  /* 0x000000031d1d7211 */ /* 0x000fe200028f0eff */
[----:B0-----:R-:W3:Y:S01]  /*3da80*/  LDL.LU.64 R24, [R1+0xe08] ;  /* 0x000e080001187983 */ /* 0x001ee20000300a00 */
[----:B--2---:R-:W-:-:S03]  /*3da90*/  PRMT R0, R22, 0x7632, R0 ;  /* 0x0000763216007816 */ /* 0x004fc60000000000 */
[----:B------:R-:W2:Y:S04]  /*3daa0*/  LDL.LU R22, [R1+0xe00] ;  /* 0x000e000001167983 */ /* 0x000ea80000300800 */
[----:B------:R0:W-:Y:S04]  /*3dab0*/  STL.64 [R1+0x1b8], R26 ;  /* 0x0001b81a01007387 */ /* 0x0001e80000100a00 */
[----:B0-----:R-:W2:Y:S04]  /*3dac0*/  LDL.LU.64 R26, [R1+0xdf8] ;  /* 0x000df800011a7983 */ /* 0x001ea80000300a00 */
[----:B------:R0:W-:Y:S04]  /*3dad0*/  STL.64 [R1+0x1b0], R28 ;  /* 0x0001b01c01007387 */ /* 0x0001e80000100a00 */
[----:B0-----:R-:W2:Y:S01]  /*3dae0*/  LDL.LU.64 R28, [R1+0xdf0] ;  /* 0x000df000011c7983 */ /* 0x001ea20000300a00 */
[----:B------:R-:W-:-:S05]  /*3daf0*/  IMAD R11, R11, 0x7f, RZ ;  /* 0x0000007f0b0b7824 */ /* 0x000fca00078e02ff */
[----:B------:R-:W-:Y:S02]  /*3db00*/  LEA.HI.X.SX32 R3, R11, R3, 0x1, P6 ;  /* 0x000000030b037211 */ /* 0x000fe400030f0eff */
[----:B------:R-:W3:Y:S04]  /*3db10*/  LDL.LU R11, [R1+0xde8] ;  /* 0x000de800010b7983 */ /* 0x000ee80000300800 */
[----:B------:R-:W-:Y:S04]  /*3db20*/  STL.64 [R1+0xc08], R2 ;  /* 0x000c080201007387 */ /* 0x000fe80000100a00 */
[----:B------:R-:W-:Y:S04]  /*3db30*/  STL [R1+0xd60], R2 ;  /* 0x000d600201007387 */ /* 0x000fe80000100800 */
[----:B--2---:R0:W-:Y:S04]  /*3db40*/  STG.E.U16 [R28.64], R0 ;  /* 0x000000001c007986 */ /* 0x0041e8000c101506 */
[----:B0-----:R-:W2:Y:S04]  /*3db50*/  LDL.LU.64 R28, [R1+0xde0] ;  /* 0x000de000011c7983 */ /* 0x001ea80000300a00 */
[----:B--2---:R0:W-:Y:S01]  /*3db60*/  STG.E.U16 [R26.64], R29 ;  /* 0x0000001d1a007986 */ /* 0x0041e2000c101506 */
[----:B---3--:R-:W-:-:S03]  /*3db70*/  PRMT R11, R29, 0x7632, R11 ;  /* 0x000076321d0b7816 */ /* 0x008fc6000000000b */
[----:B0-----:R-:W2:Y:S04]  /*3db80*/  LDL.LU.64 R26, [R1+0xdd8] ;  /* 0x000dd800011a7983 */ /* 0x001ea80000300a00 */
[----:B------:R-:W3:Y:S01]  /*3db90*/  LDL.LU R29, [R1+0xdd0] ;  /* 0x000dd000011d7983 */ /* 0x000ee20000300800 */
[----:B------:R-:W-:-:S03]  /*3dba0*/  PRMT R0, R22, 0x7632, R0 ;  /* 0x0000763216007816 */ /* 0x000fc60000000000 */
[----:B---3--:R0:W-:Y:S04]  /*3dbb0*/  STG.E.U16 [R28.64], R11 ;  /* 0x0000000b1c007986 */ /* 0x0081e8000c101506 */
[----:B0-----:R-:W3:Y:S01]  /*3dbc0*/  LDL.LU.64 R28, [R1+0xdc8] ;  /* 0x000dc800011c7983 */ /* 0x001ee20000300a00 */
[----:B------:R-:W-:Y:S02]  /*3dbd0*/  PRMT R3, R23, 0x7632, R3 ;  /* 0x0000763217037816 */ /* 0x000fe40000000003 */
[----:B------:R-:W-:Y:S01]  /*3dbe0*/  PRMT R2, R7, 0x7632, R2 ;  /* 0x0000763207027816 */ /* 0x000fe20000000002 */
[----:B------:R-:W2:Y:S04]  /*3dbf0*/  LDL.LU R11, [R1+0xdc0] ;  /* 0x000dc000010b7983 */ /* 0x000ea80000300800 */
[----:B---3--:R-:W-:Y:S04]  /*3dc00*/  STG.E.U16 [R28.64], R22 ;  /* 0x000000161c007986 */ /* 0x008fe8000c101506 */
[----:B--2---:R4:W-:Y:S04]  /*3dc10*/  STG.E.U16 [R26.64], R0 ;  /* 0x000000001a007986 */ /* 0x0049e8000c101506 */
[----:B------:R-:W-:Y:S04]  /*3dc20*/  STG.E.U16 [R24.64], R23 ;  /* 0x0000001718007986 */ /* 0x000fe8000c101506 */
[----:B------:R-:W-:Y:S01]  /*3dc30*/  STG.E.U16 [R20.64], R3 ;  /* 0x0000000314007986 */ /* 0x000fe2000c101506 */
[----:B----4-:R-:W-:-:S03]  /*3dc40*/  PRMT R0, R10, 0x7632, R0 ;  /* 0x000076320a007816 */ /* 0x010fc60000000000 */
[----:B------:R-:W-:Y:S04]  /*3dc50*/  STG.E.U16 [R18.64], R10 ;  /* 0x0000000a12007986 */ /* 0x000fe8000c101506 */
[----:B-----5:R0:W-:Y:S04]  /*3dc60*/  STG.E.U16 [R16.64], R0 ;  /* 0x0000000010007986 */ /* 0x0201e8000c101506 */
[----:B------:R-:W-:Y:S04]  /*3dc70*/  STG.E.U16 [R14.64], R7 ;  /* 0x000000070e007986 */ /* 0x000fe8000c101506 */
[----:B------:R-:W-:Y:S01]  /*3dc80*/  STG.E.U16 [R12.64], R2 ;  /* 0x000000020c007986 */ /* 0x000fe2000c101506 */
[----:B0-----:R-:W-:-:S03]  /*3dc90*/  PRMT R0, R6, 0x7632, R0 ;  /* 0x0000763206007816 */ /* 0x001fc60000000000 */
[----:B------:R0:W-:Y:S04]  /*3dca0*/  STG.E.U16 [R8.64], R6 ;  /* 0x0000000608007986 */ /* 0x0001e8000c101506 */
[----:B------:R1:W-:Y:S04]  /*3dcb0*/  STG.E.U16 [R4.64], R0 ;  /* 0x0000000004007986 */ /* 0x0003e8000c101506 */
[----:B0-----:R-:W2:Y:S04]  /*3dcc0*/  LDL.LU.64 R8, [R1+0x118] ;  /* 0x0001180001087983 */ /* 0x001ea80000300a00 */
[----:B-1----:R-:W3:Y:S04]  /*3dcd0*/  LDL.LU R5, [R1+0xc8] ;  /* 0x0000c80001057983 */ /* 0x002ee80000300800 */
[----:B------:R-:W4:Y:S04]  /*3dce0*/  LDL.LU R24, [R1+0x98] ;  /* 0x0000980001187983 */ /* 0x000f280000300800 */
[----:B----4-:R0:W-:Y:S04]  /*3dcf0*/  STL [R1+0xd90], R24 ;  /* 0x000d901801007387 */ /* 0x0101e80000100800 */
[----:B0-----:R-:W4:Y:S04]  /*3dd00*/  LDL.LU R24, [R1+0xa8] ;  /* 0x0000a80001187983 */ /* 0x001f280000300800 */
[----:B----4-:R0:W-:Y:S04]  /*3dd10*/  STL [R1+0xda8], R24 ;  /* 0x000da81801007387 */ /* 0x0101e80000100800 */
[----:B0-----:R-:W4:Y:S04]  /*3dd20*/  LDL.LU R24, [R1+0xb8] ;  /* 0x0000b80001187983 */ /* 0x001f280000300800 */
[----:B------:R-:W5:Y:S04]  /*3dd30*/  LDL.LU R2, [R1+0xcc] ;  /* 0x0000cc0001027983 */ /* 0x000f680000300800 */
[----:B-----5:R-:W-:Y:S04]  /*3dd40*/  STL [R1+0xd80], R2 ;  /* 0x000d800201007387 */ /* 0x020fe80000100800 */
[----:B------:R-:W5:Y:S04]  /*3dd50*/  LDL.LU R14, [R1+0xbc] ;  /* 0x0000bc00010e7983 */ /* 0x000f680000300800 */
[----:B-----5:R0:W-:Y:S04]  /*3dd60*/  STL [R1+0xd70], R14 ;  /* 0x000d700e01007387 */ /* 0x0201e80000100800 */
[----:B0-----:R-:W5:Y:S04]  /*3dd70*/  LDL.LU.64 R14, [R1+0xe0] ;  /* 0x0000e000010e7983 */ /* 0x001f680000300a00 */
[----:B-----5:R0:W-:Y:S04]  /*3dd80*/  STL.64 [R1+0xd78], R14 ;  /* 0x000d780e01007387 */ /* 0x0201e80000100a00 */
        /* <DEDUP_REMOVED lines=11> */
[----:B------:R-:W2:Y:S04]  /*3de40*/  LDL.LU.64 R28, [R1+0x60] ;  /* 0x00006000011c7983 */ /* 0x000ea80000300a00 */
[----:B--2---:R0:W-:Y:S04]  /*3de50*/  STL.64 [R1+0xd48], R28 ;  /* 0x000d481c01007387 */ /* 0x0041e80000100a00 */
[----:B0-----:R-:W2:Y:S04]  /*3de60*/  LDL.LU.64 R28, [R1+0x68] ;  /* 0x00006800011c7983 */ /* 0x001ea80000300a00 */
[----:B--2---:R0:W-:Y:S04]  /*3de70*/  STL.64 [R1+0xd58], R28 ;  /* 0x000d581c01007387 */ /* 0x0041e80000100a00 */
[----:B0-----:R-:W2:Y:S01]  /*3de80*/  LDL.LU.64 R28, [R1+0xd0] ;  /* 0x0000d000011c7983 */ /* 0x001ea20000300a00 */
[----:B---3--:R-:W-:-:S03]  /*3de90*/  PRMT R11, R5, 0x7632, R11 ;  /* 0x00007632050b7816 */ /* 0x008fc6000000000b */
[----:B------:R-:W-:Y:S04]  /*3dea0*/  STG.E.U16 [R8.64], R5 ;  /* 0x0000000508007986 */ /* 0x000fe8000c101506 */
[----:B-----5:R-:W-:Y:S04]  /*3deb0*/  STG.E.U16 [R14.64], R11 ;  /* 0x0000000b0e007986 */ /* 0x020fe8000c101506 */
[----:B--2---:R0:W-:Y:S04]  /*3dec0*/  STL.64 [R1+0xd68], R28 ;  /* 0x000d681c01007387 */ /* 0x0041e80000100a00 */
[----:B0-----:R-:W2:Y:S04]  /*3ded0*/  LDL.LU.64 R28, [R1+0xd8] ;  /* 0x0000d800011c7983 */ /* 0x001ea80000300a00 */
[----:B------:R-:W3:Y:S04]  /*3dee0*/  LDL.LU.64 R26, [R1+0x48] ;  /* 0x00004800011a7983 */ /* 0x000ee80000300a00 */
[----:B------:R-:W5:Y:S04]  /*3def0*/  LDL.LU R25, [R1+0xac] ;  /* 0x0000ac0001197983 */ /* 0x000f680000300800 */
[----:B------:R-:W2:Y:S04]  /*3df00*/  LDL.LU.64 R22, [R1+0x40] ;  /* 0x0000400001167983 */ /* 0x000ea80000300a00 */
[----:B------:R-:W2:Y:S04]  /*3df10*/  LDL.LU.64 R20, [R1+0x28] ;  /* 0x0000280001147983 */ /* 0x000ea80000300a00 */
[----:B------:R-:W2:Y:S04]  /*3df20*/  LDL.LU R6, [R1+0x9c] ;  /* 0x00009c0001067983 */ /* 0x000ea80000300800 */
[----:B------:R-:W2:Y:S04]  /*3df30*/  LDL.LU.64 R18, [R1+0x20] ;  /* 0x0000200001127983 */ /* 0x000ea80000300a00 */
[----:B------:R-:W2:Y:S04]  /*3df40*/  LDL.LU.64 R16, [R1+0x18] ;  /* 0x0000180001107983 */ /* 0x000ea80000300a00 */
[----:B------:R-:W2:Y:S04]  /*3df50*/  LDL.LU R10, [R1+0x80] ;  /* 0x00008000010a7983 */ /* 0x000ea80000300800 */
[----:B------:R-:W2:Y:S04]  /*3df60*/  LDL.LU R7, [R1+0x70] ;  /* 0x0000700001077983 */ /* 0x000ea80000300800 */
[----:B------:R-:W2:Y:S04]  /*3df70*/  LDL.LU.64 R12, [R1+0x10] ;  /* 0x00001000010c7983 */ /* 0x000ea80000300a00 */
[----:B------:R-:W2:Y:S04]  /*3df80*/  LDL.LU.64 R8, [R1+0x8] ;  /* 0x0000080001087983 */ /* 0x000ea80000300a00 */
[----:B------:R-:W2:Y:S04]  /*3df90*/  LDL.LU.64 R4, [R1] ;  /* 0x0000000001047983 */ /* 0x000ea80000300a00 */
[----:B------:R-:W2:Y:S04]  /*3dfa0*/  LDL.LU R3, [R1+0x50] ;  /* 0x0000500001037983 */ /* 0x000ea80000300800 */
[----:B------:R-:W4:Y:S04]  /*3dfb0*/  LDL.LU.64 R14, [R1+0xdb8] ;  /* 0x000db800010e7983 */ /* 0x000f280000300a00 */
[----:B------:R-:W2:Y:S04]  /*3dfc0*/  LDL.LU R11, [R1+0x30] ;  /* 0x00003000010b7983 */ /* 0x000ea80000300800 */
[----:B----4-:R0:W-:Y:S04]  /*3dfd0*/  STG.E.U16 [R14.64], R24 ;  /* 0x000000180e007986 */ /* 0x0101e8000c101506 */
[----:B0-----:R-:W4:Y:S01]  /*3dfe0*/  LDL.LU.64 R14, [R1+0xdb0] ;  /* 0x000db000010e7983 */ /* 0x001f220000300a00 */
[----:B------:R-:W-:-:S03]  /*3dff0*/  PRMT R0, R24, 0x7632, R0 ;  /* 0x0000763218007816 */ /* 0x000fc60000000000 */
[----:B------:R-:W2:Y:S04]  /*3e000*/  LDL.LU R24, [R1+0xda8] ;  /* 0x000da80001187983 */ /* 0x000ea80000300800 */
[----:B----4-:R0:W-:Y:S04]  /*3e010*/  STG.E.U16 [R14.64], R0 ;  /* 0x000000000e007986 */ /* 0x0101e8000c101506 */
[----:B0-----:R-:W4:Y:S01]  /*3e020*/  LDL.LU.64 R14, [R1+0xda0] ;  /* 0x000da000010e7983 */ /* 0x001f220000300a00 */
[----:B--2---:R-:W-:-:S03]  /*3e030*/  PRMT R2, R24, 0x7632, R2 ;  /* 0x0000763218027816 */ /* 0x004fc60000000002 */
[----:B----4-:R0:W-:Y:S04]  /*3e040*/  STG.E.U16 [R14.64], R24 ;  /* 0x000000180e007986 */ /* 0x0101e8000c101506 */
[----:B0-----:R-:W2:Y:S04]  /*3e050*/  LDL.LU.64 R14, [R1+0xd98] ;  /* 0x000d9800010e7983 */ /* 0x001ea80000300a00 */
[----:B------:R-:W4:Y:S04]  /*3e060*/  LDL.LU R24, [R1+0xd90] ;  /* 0x000d900001187983 */ /* 0x000f280000300800 */
[----:B--2---:R0:W-:Y:S04]  /*3e070*/  STG.E.U16 [R14.64], R2 ;  /* 0x000000020e007986 */ /* 0x0041e8000c101506 */
[----:B0-----:R-:W4:Y:S04]  /*3e080*/  LDL.LU.64 R14, [R1+0xd88] ;  /* 0x000d8800010e7983 */ /* 0x001f280000300a00 */
[----:B------:R-:W2:Y:S04]  /*3e090*/  LDL.LU R2, [R1+0xd80] ;  /* 0x000d800001027983 */ /* 0x000ea80000300800 */
[----:B----4-:R0:W-:Y:S04]  /*3e0a0*/  STG.E.U16 [R14.64], R24 ;  /* 0x000000180e007986 */ /* 0x0101e8000c101506 */
[----:B0-----:R-:W4:Y:S01]  /*3e0b0*/  LDL.LU.64 R14, [R1+0xd78] ;  /* 0x000d7800010e7983 */ /* 0x001f220000300a00 */
[----:B------:R-:W-:-:S03]  /*3e0c0*/  PRMT R0, R24, 0x7632, R0 ;  /* 0x0000763218007816 */ /* 0x000fc60000000000 */
[----:B------:R-:W2:Y:S04]  /*3e0d0*/  LDL.LU R24, [R1+0xd74] ;  /* 0x000d740001187983 */ /* 0x000ea80000300800 */
[----:B----4-:R0:W-:Y:S04]  /*3e0e0*/  STG.E.U16 [R14.64], R0 ;  /* 0x000000000e007986 */ /* 0x0101e8000c101506 */
[----:B--2---:R1:W-:Y:S04]  /*3e0f0*/  STG.E.U16 [R28.64], R2 ;  /* 0x000000021c007986 */ /* 0x0043e8000c101506 */
[----:B0-----:R-:W2:Y:S04]  /*3e100*/  LDL.LU R14, [R1+0xd70] ;  /* 0x000d7000010e7983 */ /* 0x001ea80000300800 */
[----:B------:R-:W4:Y:S04]  /*3e110*/  LDL.LU R15, [R1+0x84] ;  /* 0x00008400010f7983 */ /* 0x000f280000300800 */
[----:B-1----:R-:W2:Y:S01]  /*3e120*/  LDL.LU.64 R28, [R1+0xd68] ;  /* 0x000d6800011c7983 */ /* 0x002ea20000300a00 */
[----:B------:R-:W-:-:S03]  /*3e130*/  PRMT R24, R2, 0x7632, R24 ;  /* 0x0000763202187816 */ /* 0x000fc60000000018 */
[----:B------:R-:W3:Y:S04]  /*3e140*/  LDL.LU R2, [R1+0xd60] ;  /* 0x000d600001027983 */ /* 0x000ee80000300800 */
[----:B--2---:R0:W-:Y:S04]  /*3e150*/  STG.E.U16 [R28.64], R24 ;  /* 0x000000181c007986 */ /* 0x0041e8000c101506 */
[----:B0-----:R-:W2:Y:S01]  /*3e160*/  LDL.LU.64 R28, [R1+0xd58] ;  /* 0x000d5800011c7983 */ /* 0x001ea20000300a00 */
[----:B------:R-:W-:-:S03]  /*3e170*/  PRMT R0, R14, 0x7632, R0 ;  /* 0x000076320e007816 */ /* 0x000fc60000000000 */
[----:B------:R-:W3:Y:S04]  /*3e180*/  LDL.LU R24, [R1+0xd50] ;  /* 0x000d500001187983 */ /* 0x000ee80000300800 */
[----:B--2---:R0:W-:Y:S04]  /*3e190*/  STG.E.U16 [R28.64], R14 ;  /* 0x0000000e1c007986 */ /* 0x0041e8000c101506 */
[----:B0-----:R-:W2:Y:S04]  /*3e1a0*/  LDL.LU.64 R28, [R1+0xd48] ;  /* 0x000d4800011c7983 */ /* 0x001ea80000300a00 */
[----:B------:R-:W5:Y:S04]  /*3e1b0*/  LDL.LU R14, [R1+0xd40] ;  /* 0x000d4000010e7983 */ /* 0x000f680000300800 */
[----:B--2---:R0:W-:Y:S01]  /*3e1c0*/  STG.E.U16 [R28.64], R0 ;  /* 0x000000001c007986 */ /* 0x0041e2000c101506 */
[----:B-----5:R-:W-:-:S03]  /*3e1d0*/  PRMT R14, R25, 0x7632, R14 ;  /* 0x00007632190e7816 */ /* 0x020fc6000000000e */
[----:B---3--:R1:W-:Y:S04]  /*3e1e0*/  STG.E.U16 [R26.64], R25 ;  /* 0x000000191a007986 */ /* 0x0083e8000c101506 */
[----:B------:R2:W-:Y:S04]  /*3e1f0*/  STG.E.U16 [R22.64], R14 ;  /* 0x0000000e16007986 */ /* 0x0005e8000c101506 */
[----:B0-----:R-:W3:Y:S04]  /*3e200*/  LDL.LU.64 R28, [R1+0xd38] ;  /* 0x000d3800011c7983 */ /* 0x001ee80000300a00 */
[----:B-1----:R-:W5:Y:S01]  /*3e210*/  LDL.LU.64 R26, [R1+0xd30] ;  /* 0x000d3000011a7983 */ /* 0x002f620000300a00 */
[----:B------:R-:W-:-:S03]  /*3e220*/  PRMT R0, R6, 0x7632, R0 ;  /* 0x0000763206007816 */ /* 0x000fc60000000000 */
[----:B------:R-:W3:Y:S04]  /*3e230*/  LDL.LU R25, [R1+0xd28] ;  /* 0x000d280001197983 */ /* 0x000ee80000300800 */
[----:B--2---:R-:W2:Y:S04]  /*3e240*/  LDL.LU.64 R22, [R1+0xd20] ;  /* 0x000d200001167983 */ /* 0x004ea80000300a00 */
[----:B------:R-:W2:Y:S04]  /*3e250*/  LDL.LU R14, [R1+0xd18] ;  /* 0x000d1800010e7983 */ /* 0x000ea80000300800 */
[----:B------:R0:W-:Y:S04]  /*3e260*/  STG.E.U16 [R20.64], R6 ;  /* 0x0000000614007986 */ /* 0x0001e8000c101506 */
[----:B0-----:R-:W2:Y:S04]  /*3e270*/  LDL.LU.64 R20, [R1+0xd10] ;  /* 0x000d100001147983 */ /* 0x001ea80000300a00 */
[----:B------:R-:W2:Y:S04]  /*3e280*/  LDL.LU R6, [R1+0xd08] ;  /* 0x000d080001067983 */ /* 0x000ea80000300800 */
[----:B------:R0:W-:Y:S04]  /*3e290*/  STG.E.U16 [R18.64], R0 ;  /* 0x0000000012007986 */ /* 0x0001e8000c101506 */
[----:B------:R1:W-:Y:S04]  /*3e2a0*/  STG.E.U16 [R16.64], R10 ;  /* 0x0000000a10007986 */ /* 0x0003e8000c101506 */
[----:B0-----:R-:W3:Y:S01]  /*3e2b0*/  LDL.LU.64 R18, [R1+0xd00] ;  /* 0x000d000001127983 */ /* 0x001ee20000300a00 */
[----:B------:R-:W-:-:S03]  /*3e2c0*/  PRMT R0, R7, 0x7632, R0 ;  /* 0x0000763207007816 */ /* 0x000fc60000000000 */
[----:B-1----:R-:W3:Y:S01]  /*3e2d0*/  LDL.LU.64 R16, [R1+0xcf8] ;  /* 0x000cf80001107983 */ /* 0x002ee20000300a00 */
[----:B--2---:R-:W-:-:S03]  /*3e2e0*/  PRMT R6, R10, 0x7632, R6 ;  /* 0x000076320a067816 */ /* 0x004fc60000000006 */
[----:B------:R-:W2:Y:S04]  /*3e2f0*/  LDL.LU R10, [R1+0xcf0] ;  /* 0x000cf000010a7983 */ /* 0x000ea80000300800 */
[----:B------:R0:W-:Y:S04]  /*3e300*/  STG.E.U16 [R12.64], R6 ;  /* 0x000000060c007986 */ /* 0x0001e8000c101506 */
[----:B------:R1:W-:Y:S04]  /*3e310*/  STG.E.U16 [R8.64], R7 ;  /* 0x0000000708007986 */ /* 0x0003e8000c101506 */
[----:B------:R1:W-:Y:S04]  /*3e320*/  STG.E.U16 [R4.64], R0 ;  /* 0x0000000004007986 */ /* 0x0003e8000c101506 */
[----:B0-----:R-:W2:Y:S04]  /*3e330*/  LDL.LU.64 R12, [R1+0xce8] ;  /* 0x000ce800010c7983 */ /* 0x001ea80000300a00 */
[----:B------:R-:W2:Y:S04]  /*3e340*/  LDL.LU R6, [R1+0xce0] ;  /* 0x000ce00001067983 */ /* 0x000ea80000300800 */
[----:B-1----:R-:W2:Y:S04]  /*3e350*/  LDL.LU.64 R8, [R1+0xcd8] ;  /* 0x000cd80001087983 */ /* 0x002ea80000300a00 */
[----:B------:R-:W2:Y:S04]  /*3e360*/  LDL.LU R7, [R1+0xcd0] ;  /* 0x000cd00001077983 */ /* 0x000ea80000300800 */
[----:B------:R-:W2:Y:S01]  /*3e370*/  LDL.LU.64 R4, [R1+0xcc8] ;  /* 0x000cc80001047983 */ /* 0x000ea20000300a00 */
[----:B------:R-:W-:-:S02]  /*3e380*/  PRMT R2, R3, 0x7632, R2 ;  /* 0x0000763203027816 */ /* 0x000fc40000000002 */
[----:B------:R-:W-:Y:S01]  /*3e390*/  PRMT R0, R11, 0x7632, R0 ;  /* 0x000076320b007816 */ /* 0x000fe20000000000 */
[----:B--2---:R0:W-:Y:S04]  /*3e3a0*/  STG.E.U16 [R4.64], R3 ;  /* 0x0000000304007986 */ /* 0x0041e8000c101506 */
[----:B------:R1:W-:Y:S04]  /*3e3b0*/  STG.E.U16 [R6.64], R2 ;  /* 0x0000000206007986 */ /* 0x0003e8000c101506 */
[----:B------:R2:W-:Y:S04]  /*3e3c0*/  STG.E.U16 [R8.64], R11 ;  /* 0x0000000b08007986 */ /* 0x0005e8000c101506 */
[----:B0-----:R-:W3:Y:S04]  /*3e3d0*/  LDL.LU R5, [R1+0x74] ;  /* 0x0000740001057983 */ /* 0x001ee80000300800 */
[----:B-1----:R-:W3:Y:S04]  /*3e3e0*/  LDL.LU R7, [R1+0x54] ;  /* 0x0000540001077983 */ /* 0x002ee80000300800 */
[----:B------:R-:W3:Y:S04]  /*3e3f0*/  LDL.LU R6, [R1+0x88] ;  /* 0x0000880001067983 */ /* 0x000ee80000300800 */
[----:B------:R-:W3:Y:S04]  /*3e400*/  LDL.LU.64 R2, [R1+0x1a0] ;  /* 0x0001a00001027983 */ /* 0x000ee80000300a00 */
[----:B--2---:R-:W2:Y:S01]  /*3e410*/  LDL.LU R11, [R1+0xcc4] ;  /* 0x000cc400010b7983 */ /* 0x004ea20000300800 */
[----:B----4-:R-:W-:-:S03]  /*3e420*/  PRMT R4, R15, 0x7632, R4 ;  /* 0x000076320f047816 */ /* 0x010fc60000000004 */
[----:B------:R-:W4:Y:S04]  /*3e430*/  LDL.LU R8, [R1+0x34] ;  /* 0x0000340001087983 */ /* 0x000f280000300800 */
[----:B------:R-:W3:Y:S04]  /*3e440*/  LDL.LU R9, [R1+0x78] ;  /* 0x0000780001097983 */ /* 0x000ee80000300800 */
[----:B--2---:R0:W-:Y:S04]  /*3e450*/  STG.E.U16 [R10.64], R0 ;  /* 0x000000000a007986 */ /* 0x0041e8000c101506 */
[----:B------:R1:W-:Y:S04]  /*3e460*/  STG.E.U16 [R12.64], R15 ;  /* 0x0000000f0c007986 */ /* 0x0003e8000c101506 */
[----:B0-----:R-:W2:Y:S04]  /*3e470*/  LDL.LU.64 R10, [R1+0x198] ;  /* 0x00019800010a7983 */ /* 0x001ea80000300a00 */
[----:B-1----:R-:W2:Y:S01]  /*3e480*/  LDL.LU R15, [R1+0xcc0] ;  /* 0x000cc000010f7983 */ /* 0x002ea20000300800 */
[----:B---3--:R-:W-:-:S03]  /*3e490*/  PRMT R0, R5, 0x7632, R0 ;  /* 0x0000763205007816 */ /* 0x008fc60000000000 */
[----:B------:R-:W3:Y:S04]  /*3e4a0*/  LDL.LU R13, [R1+0x58] ;  /* 0x00005800010d7983 */ /* 0x000ee80000300800 */
[----:B--2---:R0:W-:Y:S04]  /*3e4b0*/  STG.E.U16 [R14.64], R4 ;  /* 0x000000040e007986 */ /* 0x0041e8000c101506 */
[----:B------:R-:W-:Y:S04]  /*3e4c0*/  STG.E.U16 [R16.64], R5 ;  /* 0x0000000510007986 */ /* 0x000fe8000c101506 */
[----:B------:R-:W-:Y:S01]  /*3e4d0*/  STG.E.U16 [R18.64], R0 ;  /* 0x0000000012007986 */ /* 0x000fe2000c101506 */
[----:B0-----:R-:W-:-:S03]  /*3e4e0*/  PRMT R4, R7, 0x7632, R4 ;  /* 0x0000763207047816 */ /* 0x001fc60000000004 */
[----:B------:R-:W-:Y:S04]  /*3e4f0*/  STG.E.U16 [R20.64], R7 ;  /* 0x0000000714007986 */ /* 0x000fe8000c101506 */
[----:B------:R-:W2:Y:S04]  /*3e500*/  LDL.LU.64 R14, [R1+0x1a8] ;  /* 0x0001a800010e7983 */ /* 0x000ea80000300a00 */
[----:B------:R0:W-:Y:S04]  /*3e510*/  STG.E.U16 [R22.64], R4 ;  /* 0x0000000416007986 */ /* 0x0001e8000c101506 */
[----:B----4-:R1:W-:Y:S04]  /*3e520*/  STG.E.U16 [R24.64], R8 ;  /* 0x0000000818007986 */ /* 0x0103e8000c101506 */
[----:B0-----:R-:W4:Y:S04]  /*3e530*/  LDL.LU.64 R22, [R1+0x188] ;  /* 0x0001880001167983 */ /* 0x001f280000300a00 */
[----:B-1----:R-:W2:Y:S04]  /*3e540*/  LDL.LU.64 R24, [R1+0x190] ;  /* 0x0001900001187983 */ /* 0x002ea80000300a00 */
[----:B------:R-:W0:Y:S01]  /*3e550*/  S2R R5, SR_TID.X ;  /* 0x0000000000057919 */ /* 0x000e220000002100 */
[----:B------:R-:W-:-:S05]  /*3e560*/  PRMT R0, R8, 0x7632, R0 ;  /* 0x0000763208007816 */ /* 0x000fca0000000000 */
[----:B-----5:R1:W-:Y:S01]  /*3e570*/  STG.E.U16 [R26.64], R0 ;  /* 0x000000001a007986 */ /* 0x0203e2000c101506 */
[C---:B0-----:R-:W-:Y:S02]  /*3e580*/  SHF.L.U32 R7, R5.reuse, 0xb, RZ ;  /* 0x0000000b05077819 */ /* 0x041fe400000006ff */
[----:B------:R-:W-:Y:S02]  /*3e590*/  LOP3.LUT R5, R5, 0xff, RZ, 0xc0, !PT ;  /* 0x000000ff05057812 */ /* 0x000fe400078ec0ff */
[----:B------:R-:W-:-:S05]  /*3e5a0*/  LOP3.LUT R7, R7, 0x3000, RZ, 0xc0, !PT ;  /* 0x0000300007077812 */ /* 0x000fca00078ec0ff */
[----:B------:R-:W-:Y:S02]  /*3e5b0*/  IMAD R7, R5, 0x10, R7 ;  /* 0x0000001005077824 */ /* 0x000fe400078e0207 */
[----:B------:R-:W0:Y:S01]  /*3e5c0*/  S2R R5, SR_TID.X ;  /* 0x0000000000057919 */ /* 0x000e220000002100 */
[----:B-1----:R-:W-:-:S03]  /*3e5d0*/  PRMT R0, R6, 0x7632, R0 ;  /* 0x0000763206007816 */ /* 0x002fc60000000000 */
[----:B------:R1:W-:Y:S04]  /*3e5e0*/  STG.E.U16 [R28.64], R6 ;  /* 0x000000061c007986 */ /* 0x0003e8000c101506 */
[----:B------:R0:W5:Y:S04]  /*3e5f0*/  LDS.128 R16, [R7] ;  /* 0x0000000007107984 */ /* 0x0001680000000c00 */
[----:B-1----:R-:W1:Y:S01]  /*3e600*/  S2R R6, SR_TID.X ;  /* 0x0000000000067919 */ /* 0x002e620000002100 */
[C---:B0-----:R-:W-:Y:S02]  /*3e610*/  SHF.L.U32 R7, R5.reuse, 0xb, RZ ;  /* 0x0000000b05077819 */ /* 0x041fe400000006ff */
[----:B------:R-:W-:-:S02]  /*3e620*/  LOP3.LUT R5, R5, 0xff, RZ, 0xc0, !PT ;  /* 0x000000ff05057812 */ /* 0x000fc400078ec0ff */
[----:B------:R-:W-:-:S05]  /*3e630*/  LOP3.LUT R7, R7, 0x3000, RZ, 0xc0, !PT ;  /* 0x0000300007077812 */ /* 0x000fca00078ec0ff */
[----:B------:R-:W-:Y:S01]  /*3e640*/  IMAD R5, R5, 0x10, R7 ;  /* 0x0000001005057824 */ /* 0x000fe200078e0207 */
[----:B-1----:R-:W-:-:S04]  /*3e650*/  SHF.L.U32 R7, R6, 0xb, RZ ;  /* 0x0000000b06077819 */ /* 0x002fc800000006ff */
[----:B------:R-:W-:Y:S02]  /*3e660*/  LOP3.LUT R8, R7, 0x3000, RZ, 0xc0, !PT ;  /* 0x0000300007087812 */ /* 0x000fe400078ec0ff */
[----:B------:R-:W-:Y:S01]  /*3e670*/  LOP3.LUT R5, R5, 0x20, RZ, 0x3c, !PT ;  /* 0x0000002005057812 */ /* 0x000fe200078e3cff */
[----:B-----5:R-:W-:Y:S04]  /*3e680*/  STL.64 [R1+0xc88], R16 ;  /* 0x000c881001007387 */ /* 0x020fe80000100a00 */
[----:B------:R-:W-:Y:S04]  /*3e690*/  STL.64 [R1+0xc60], R18 ;  /* 0x000c601201007387 */ /* 0x000fe80000100a00 */
[----:B--2---:R0:W-:Y:S04]  /*3e6a0*/  STG.E.U16 [R24.64], R0 ;  /* 0x0000000018007986 */ /* 0x0041e8000c101506 */
[----:B----4-:R1:W-:Y:S01]  /*3e6b0*/  STG.E.U16 [R22.64], R9 ;  /* 0x0000000916007986 */ /* 0x0103e2000c101506 */
[----:B0-----:R-:W-:-:S02]  /*3e6c0*/  PRMT R0, R9, 0x7632, R0 ;  /* 0x0000763209007816 */ /* 0x001fc40000000000 */
[----:B-1----:R-:W-:Y:S02]  /*3e6d0*/  LOP3.LUT R9, R6, 0xff, RZ, 0xc0, !PT ;  /* 0x000000ff06097812 */ /* 0x002fe400078ec0ff */
[----:B------:R-:W0:Y:S03]  /*3e6e0*/  LDS.128 R4, [R5] ;  /* 0x0000000005047984 */ /* 0x000e260000000c00 */
[----:B------:R-:W-:-:S05]  /*3e6f0*/  IMAD R9, R9, 0x10, R8 ;  /* 0x0000001009097824 */ /* 0x000fca00078e0208 */
[----:B------:R-:W-:Y:S01]  /*3e700*/  LOP3.LUT R9, R9, 0x40, RZ, 0x3c, !PT ;  /* 0x0000004009097812 */ /* 0x000fe200078e3cff */
[----:B------:R-:W-:Y:S05]  /*3e710*/  STG.E.U16 [R10.64], R0 ;  /* 0x000000000a007986 */ /* 0x000fea000c101506 */
[----:B------:R-:W1:Y:S04]  /*3e720*/  LDS.128 R8, [R9] ;  /* 0x0000000009087984 */ /* 0x000e680000000c00 */
[----:B0-----:R-:W-:Y:S04]  /*3e730*/  STL.64 [R1+0xc70], R4 ;  /* 0x000c700401007387 */ /* 0x001fe80000100a00 */
[----:B------:R-:W-:Y:S04]  /*3e740*/  STL.64 [R1+0xc50], R6 ;  /* 0x000c500601007387 */ /* 0x000fe80000100a00 */
[----:B------:R-:W2:Y:S04]  /*3e750*/  LDL.LU R25, [R1+0x38] ;  /* 0x0000380001197983 */ /* 0x000ea80000300800 */
[----:B------:R-:W4:Y:S04]  /*3e760*/  LDL.LU R29, [R1+0x8c] ;  /* 0x00008c00011d7983 */ /* 0x000f280000300800 */
[----:B-1----:R-:W-:Y:S04]  /*3e770*/  STL.64 [R1+0xc68], R8 ;  /* 0x000c680801007387 */ /* 0x002fe80000100a00 */
[----:B------:R0:W-:Y:S04]  /*3e780*/  STL.64 [R1+0xc48], R10 ;  /* 0x000c480a01007387 */ /* 0x0001e80000100a00 */
[----:B0-----:R-:W5:Y:S04]  /*3e790*/  LDL.LU.64 R10, [R1+0x280] ;  /* 0x00028000010a7983 */ /* 0x001f680000300a00 */
[----:B------:R-:W2:Y:S04]  /*3e7a0*/  LDL.LU.64 R22, [R1+0x278] ;  /* 0x0002780001167983 */ /* 0x000ea80000300a00 */
[----:B------:R-:W2:Y:S04]  /*3e7b0*/  LDL.LU.64 R6, [R1+0x270] ;  /* 0x0002700001067983 */ /* 0x000ea80000300a00 */
[----:B------:R-:W2:Y:S04]  /*3e7c0*/  LDL.LU.64 R26, [R1+0x268] ;  /* 0x00026800011a7983 */ /* 0x000ea80000300a00 */
[----:B------:R-:W2:Y:S04]  /*3e7d0*/  LDL.LU R21, [R1+0x3c] ;  /* 0x00003c0001157983 */ /* 0x000ea80000300800 */
[----:B--2---:R0:W-:Y:S04]  /*3e7e0*/  STL [R1+0xc98], R21 ;  /* 0x000c981501007387 */ /* 0x0041e80000100800 */
[----:B0-----:R-:W2:Y:S04]  /*3e7f0*/  LDL.LU R21, [R1+0x5c] ;  /* 0x00005c0001157983 */ /* 0x001ea80000300800 */
[----:B--2---:R0:W-:Y:S04]  /*3e800*/  STL [R1+0xcb0], R21 ;  /* 0x000cb01501007387 */ /* 0x0041e80000100800 */
[----:B0-----:R-:W2:Y:S04]  /*3e810*/  LDL.LU R21, [R1+0x7c] ;  /* 0x00007c0001157983 */ /* 0x001ea80000300800 */
[----:B------:R-:W2:Y:S04]  /*3e820*/  LDL.LU.64 R16, [R1+0x240] ;  /* 0x0002400001107983 */ /* 0x000ea80000300a00 */
[----:B--2---:R0:W-:Y:S04]  /*3e830*/  STL.64 [R1+0xc90], R16 ;  /* 0x000c901001007387 */ /* 0x0041e80000100a00 */
[----:B0-----:R-:W2:Y:S04]  /*3e840*/  LDL.LU.64 R16, [R1+0x248] ;  /* 0x0002480001107983 */ /* 0x001ea80000300a00 */
[----:B--2---:R0:W-:Y:S04]  /*3e850*/  STL.64 [R1+0xca0], R16 ;  /* 0x000ca01001007387 */ /* 0x0041e80000100a00 */
[----:B0-----:R-:W2:Y:S04]  /*3e860*/  LDL.LU.64 R16, [R1+0x250] ;  /* 0x0002500001107983 */ /* 0x001ea80000300a00 */
[----:B--2---:R0:W-:Y:S04]  /*3e870*/  STL.64 [R1+0xca8], R16 ;  /* 0x000ca81001007387 */ /* 0x0041e80000100a00 */
[----:B0-----:R-:W2:Y:S04]  /*3e880*/  LDL.LU.64 R16, [R1+0x258] ;  /* 0x0002580001107983 */ /* 0x001ea80000300a00 */
[----:B--2---:R0:W-:Y:S04]  /*3e890*/  STL.64 [R1+0xcb8], R16 ;  /* 0x000cb81001007387 */ /* 0x0041e80000100a00 */
[----:B0-----:R-:W2:Y:S04]  /*3e8a0*/  LDL.LU.64 R16, [R1+0x260] ;  /* 0x0002600001107983 */ /* 0x001ea80000300a00 */
[----:B------:R-:W2:Y:S01]  /*3e8b0*/  LDL.LU.64 R4, [R1+0x228] ;  /* 0x0002280001047983 */ /* 0x000ea20000300a00 */
[----:B---3--:R-:W-:-:S03]  /*3e8c0*/  PRMT R0, R13, 0x7632, R0 ;  /* 0x000076320d007816 */ /* 0x008fc60000000000 */
[----:B------:R-:W-:Y:S04]  /*3e8d0*/  STG.E.U16 [R14.64], R13 ;  /* 0x0000000d0e007986 */ /* 0x000fe8000c101506 */
[----:B------:R0:W-:Y:S04]  /*3e8e0*/  STG.E.U16 [R2.64], R0 ;  /* 0x0000000002007986 */ /* 0x0001e8000c101506 */
[----:B0-----:R-:W0:Y:S02]  /*3e8f0*/  S2R R2, SR_TID.X ;  /* 0x0000000000027919 */ /* 0x001e240000002100 */
[----:B0-----:R-:W-:-:S02]  /*3e900*/  SHF.L.U32 R3, R2, 0xb, RZ ;  /* 0x0000000b02037819 */ /* 0x001fc400000006ff */
[----:B------:R-:W-:Y:S02]  /*3e910*/  LOP3.LUT R2, R2, 0xff, RZ, 0xc0, !PT ;  /* 0x000000ff02027812 */ /* 0x000fe400078ec0ff */
[----:B------:R-:W-:Y:S01]  /*3e920*/  LOP3.LUT R3, R3, 0x3000, RZ, 0xc0, !PT ;  /* 0x0000300003037812 */ /* 0x000fe200078ec0ff */
[----:B--2---:R0:W-:Y:S04]  /*3e930*/  STL.64 [R1+0xc78], R4 ;  /* 0x000c780401007387 */ /* 0x0041e80000100a00 */
[----:B0-----:R-:W2:Y:S01]  /*3e940*/  LDL.LU.64 R4, [R1+0x230] ;  /* 0x0002300001047983 */ /* 0x001ea20000300a00 */
[----:B------:R-:W-:-:S05]  /*3e950*/  IMAD R3, R2, 0x10, R3 ;  /* 0x0000001002037824 */ /* 0x000fca00078e0203 */
[----:B------:R-:W-:-:S05]  /*3e960*/  LOP3.LUT R3, R3, 0x60, RZ, 0x3c, !PT ;  /* 0x0000006003037812 */ /* 0x000fca00078e3cff */
[----:B------:R-:W0:Y:S01]  /*3e970*/  LDS.128 R12, [R3] ;  /* 0x00000000030c7984 */ /* 0x000e220000000c00 */
[----:B------:R-:W-:Y:S02]  /*3e980*/  PRMT R20, R25, 0x7632, R20 ;  /* 0x0000763219147816 */ /* 0x000fe40000000014 */
[----:B----4-:R-:W-:Y:S01]  /*3e990*/  PRMT R0, R29, 0x7632, R0 ;  /* 0x000076321d007816 */ /* 0x010fe20000000000 */
[----:B-----5:R-:W-:Y:S04]  /*3e9a0*/  STG.E.U16 [R10.64], R25 ;  /* 0x000000190a007986 */ /* 0x020fe8000c101506 */
[----:B------:R-:W-:Y:S04]  /*3e9b0*/  STG.E.U16 [R22.64], R20 ;  /* 0x0000001416007986 */ /* 0x000fe8000c101506 */
[----:B------:R-:W-:Y:S04]  /*3e9c0*/  STG.E.U16 [R6.64], R29 ;  /* 0x0000001d06007986 */ /* 0x000fe8000c101506 */
[----:B------:R-:W-:Y:S04]  /*3e9d0*/  STG.E.U16 [R26.64], R0 ;  /* 0x000000001a007986 */ /* 0x000fe8000c101506 */
[----:B------:R-:W-:Y:S04]  /*3e9e0*/  STG.E.U16 [R16.64], R21 ;  /* 0x0000001510007986 */ /* 0x000fe8000c101506 */
[----:B--2---:R1:W-:Y:S04]  /*3e9f0*/  STL.64 [R1+0xc80], R4 ;  /* 0x000c800401007387 */ /* 0x0043e80000100a00 */
[----:B-1----:R-:W2:Y:S04]  /*3ea00*/  LDL.LU.64 R4, [R1+0x238] ;  /* 0x0002380001047983 */ /* 0x002ea80000300a00 */
[----:B------:R-:W3:Y:S04]  /*3ea10*/  LDL.LU.64 R8, [R1+0x220] ;  /* 0x0002200001087983 */ /* 0x000ee80000300a00 */
[----:B------:R-:W4:Y:S04]  /*3ea20*/  LDL.LU.64 R18, [R1+0x218] ;  /* 0x0002180001127983 */ /* 0x000f280000300a00 */
[----:B------:R-:W5:Y:S04]  /*3ea30*/  LDL.LU.64 R2, [R1+0x208] ;  /* 0x0002080001027983 */ /* 0x000f680000300a00 */
[----:B0-----:R0:W-:Y:S04]  /*3ea40*/  STL.64 [R1+0xc30], R14 ;  /* 0x000c300e01007387 */ /* 0x0011e80000100a00 */
[----:B------:R-:W2:Y:S04]  /*3ea50*/  LDL.LU.64 R24, [R1+0x200] ;  /* 0x0002000001187983 */ /* 0x000ea80000300a00 */
[----:B0-----:R-:W2:Y:S04]  /*3ea60*/  LDL.LU.64 R14, [R1+0x1f8] ;  /* 0x0001f800010e7983 */ /* 0x001ea80000300a00 */
[----:B------:R-:W2:Y:S04]  /*3ea70*/  LDL.LU.64 R10, [R1+0x1f0] ;  /* 0x0001f000010a7983 */ /* 0x000ea80000300a00 */
[----:B------:R-:W2:Y:S04]  /*3ea80*/  LDL.LU.64 R22, [R1+0x1e8] ;  /* 0x0001e80001167983 */ /* 0x000ea80000300a00 */
[----:B------:R-:W2:Y:S04]  /*3ea90*/  LDL.LU.64 R6, [R1+0x288] ;  /* 0x0002880001067983 */ /* 0x000ea80000300a00 */
[----:B------:R-:W2:Y:S04]  /*3eaa0*/  LDL.LU.64 R28, [R1+0x2a8] ;  /* 0x0002a800011c7983 */ /* 0x000ea80000300a00 */
[----:B------:R-:W2:Y:S04]  /*3eab0*/  LDL.LU.64 R26, [R1+0x2a0] ;  /* 0x0002a000011a7983 */ /* 0x000ea80000300a00 */
[----:B------:R-:W2:Y:S01]  /*3eac0*/  LDL.LU.64 R16, [R1+0xcb8] ;  /* 0x000cb80001107983 */ /* 0x000ea20000300a00 */
[----:B------:R-:W-:-:S03]  /*3ead0*/  PRMT R20, R21, 0x7632, R20 ;  /* 0x0000763215147816 */ /* 0x000fc60000000014 */
[----:B------:R-:W3:Y:S04]  /*3eae0*/  LDL.LU R21, [R1+0xcb0] ;  /* 0x000cb00001157983 */ /* 0x000ee80000300800 */
[----:B--2---:R0:W-:Y:S04]  /*3eaf0*/  STG.E.U16 [R16.64], R20 ;  /* 0x0000001410007986 */ /* 0x0041e8000c101506 */
[----:B0-----:R-:W2:Y:S01]  /*3eb00*/  LDL.LU.64 R16, [R1+0xca8] ;  /* 0x000ca80001107983 */ /* 0x001ea20000300a00 */
[----:B---3--:R-:W-:-:S03]  /*3eb10*/  PRMT R0, R21, 0x7632, R0 ;  /* 0x0000763215007816 */ /* 0x008fc60000000000 */
[----:B--2---:R0:W-:Y:S04]  /*3eb20*/  STG.E.U16 [R16.64], R21 ;  /* 0x0000001510007986 */ /* 0x0041e8000c101506 */
[----:B0-----:R-:W2:Y:S04]  /*3eb30*/  LDL.LU.64 R16, [R1+0xca0] ;  /* 0x000ca00001107983 */ /* 0x001ea80000300a00 */
[----:B------:R-:W3:Y:S04]  /*3eb40*/  LDL.LU R21, [R1+0xc98] ;  /* 0x000c980001157983 */ /* 0x000ee80000300800 */
[----:B--2---:R0:W-:Y:S04]  /*3eb50*/  STG.E.U16 [R16.64], R0 ;  /* 0x0000000010007986 */ /* 0x0041e8000c101506 */
[----:B0-----:R-:W2:Y:S01]  /*3eb60*/  LDL.LU.64 R16, [R1+0xc90] ;  /* 0x000c900001107983 */ /* 0x001ea20000300a00 */
[----:B---3--:R-:W-:-:S03]  /*3eb70*/  PRMT R20, R21, 0x7632, R20 ;  /* 0x0000763215147816 */ /* 0x008fc60000000014 */
[----:B--2---:R0:W-:Y:S04]  /*3eb80*/  STG.E.U16 [R16.64], R21 ;  /* 0x0000001510007986 */ /* 0x0041e8000c101506 */
[----:B------:R1:W-:Y:S04]  /*3eb90*/  STG.E.U16 [R4.64], R20 ;  /* 0x0000001404007986 */ /* 0x0003e8000c101506 */
[----:B0-----:R-:W2:Y:S04]  /*3eba0*/  LDL.LU.64 R16, [R1+0xc88] ;  /* 0x000c880001107983 */ /* 0x001ea80000300a00 */
[----:B-1----:R-:W2:Y:S04]  /*3ebb0*/  LDL.LU.64 R4, [R1+0xc80] ;  /* 0x000c800001047983 */ /* 0x002ea80000300a00 */
[----:B------:R-:W3:Y:S04]  /*3ebc0*/  LDL.LU.64 R20, [R1+0x210] ;  /* 0x0002100001147983 */ /* 0x000ee80000300a00 */
[----:B--2---:R0:W-:Y:S04]  /*3ebd0*/  STG.E.U16 [R4.64], R16 ;  /* 0x0000001004007986 */ /* 0x0041e8000c101506 */
[----:B0-----:R-:W2:Y:S01]  /*3ebe0*/  LDL.LU.64 R4, [R1+0xc78] ;  /* 0x000c780001047983 */ /* 0x001ea20000300a00 */
[----:B------:R-:W-:-:S05]  /*3ebf0*/  PRMT R0, R16, 0x7632, R0 ;  /* 0x0000763210007816 */ /* 0x000fca0000000000 */
[----:B--2---:R0:W-:Y:S04]  /*3ec00*/  STG.E.U16 [R4.64], R0 ;  /* 0x0000000004007986 */ /* 0x0041e8000c101506 */
[----:B0-----:R-:W2:Y:S04]  /*3ec10*/  LDL.LU.64 R4, [R1+0xc70] ;  /* 0x000c700001047983 */ /* 0x001ea80000300a00 */
[----:B--2---:R0:W-:Y:S04]  /*3ec20*/  STG.E.U16 [R8.64], R4 ;  /* 0x0000000408007986 */ /* 0x0041e8000c101506 */
[----:B0-----:R-:W2:Y:S01]  /*3ec30*/  LDL.LU.64 R8, [R1+0xc68] ;  /* 0x000c680001087983 */ /* 0x001ea20000300a00 */
[----:B------:R-:W-:-:S02]  /*3ec40*/  PRMT R16, R4, 0x7632, R16 ;  /* 0x0000763204107816 */ /* 0x000fc40000000010 */
[----:B------:R-:W-:-:S03]  /*3ec50*/  PRMT R4, R12, 0x7632, R4 ;  /* 0x000076320c047816 */ /* 0x000fc60000000004 */
[----:B----4-:R0:W-:Y:S04]  /*3ec60*/  STG.E.U16 [R18.64], R16 ;  /* 0x0000001012007986 */ /* 0x0101e8000c101506 */
[----:B0-----:R-:W4:Y:S01]  /*3ec70*/  LDL.LU.64 R18, [R1+0xc60] ;  /* 0x000c600001127983 */ /* 0x001f220000300a00 */
[----:B--2---:R-:W-:-:S03]  /*3ec80*/  PRMT R0, R8, 0x7632, R0 ;  /* 0x0000763208007816 */ /* 0x004fc60000000000 */
[----:B---3--:R-:W-:Y:S04]  /*3ec90*/  STG.E.U16 [R20.64], R8 ;  /* 0x0000000814007986 */ /* 0x008fe8000c101506 */
[----:B-----5:R0:W-:Y:S04]  /*3eca0*/  STG.E.U16 [R2.64], R0 ;  /* 0x0000000002007986 */ /* 0x0201e8000c101506 */
[----:B------:R1:W-:Y:S04]  /*3ecb0*/  STG.E.U16 [R24.64], R12 ;  /* 0x0000000c18007986 */ /* 0x0003e8000c101506 */
[----:B------:R-:W-:Y:S01]  /*3ecc0*/  STG.E.U16 [R14.64], R4 ;  /* 0x000000040e007986 */ /* 0x000fe2000c101506 */
[----:B0-----:R-:W-:-:S03]  /*3ecd0*/  PRMT R0, R17, 0x7632, R0 ;  /* 0x0000763211007816 */ /* 0x001fc60000000000 */
[----:B------:R-:W2:Y:S04]  /*3ece0*/  LDL.LU.64 R2, [R1+0x298] ;  /* 0x0002980001027983 */ /* 0x000ea80000300a00 */
[----:B------:R-:W-:Y:S04]  /*3ecf0*/  STG.E.U16 [R10.64], R17 ;  /* 0x000000110a007986 */ /* 0x000fe8000c101506 */
[----:B-1----:R-:W3:Y:S04]  /*3ed00*/  LDL.LU.64 R24, [R1+0x2b0] ;  /* 0x0002b00001187983 */ /* 0x002ee80000300a00 */
[----:B------:R0:W-:Y:S04]  /*3ed10*/  STG.E.U16 [R22.64], R0 ;  /* 0x0000000016007986 */ /* 0x0001e8000c101506 */
[----:B------:R1:W-:Y:S04]  /*3ed20*/  STG.E.U16 [R6.64], R5 ;  /* 0x0000000506007986 */ /* 0x0003e8000c101506 */
[----:B0-----:R-:W5:Y:S04]  /*3ed30*/  LDL.LU.64 R22, [R1+0x2d0] ;  /* 0x0002d00001167983 */ /* 0x001f680000300a00 */
[----:B-1----:R-:W2:Y:S04]  /*3ed40*/  LDL.LU.64 R6, [R1+0x2c0] ;  /* 0x0002c00001067983 */ /* 0x002ea80000300a00 */
[----:B--2---:R0:W-:Y:S04]  /*3ed50*/  STL.64 [R1+0xc58], R6 ;  /* 0x000c580601007387 */ /* 0x0041e80000100a00 */
[----:B0-----:R-:W4:Y:S04]  /*3ed60*/  LDL.LU.64 R6, [R1+0x2c8] ;  /* 0x0002c80001067983 */ /* 0x001f280000300a00 */
[----:B------:R-:W2:Y:S04]  /*3ed70*/  LDL.LU.64 R10, [R1+0x2d8] ;  /* 0x0002d800010a7983 */ /* 0x000ea80000300a00 */
[----:B------:R-:W2:Y:S01]  /*3ed80*/  LDL.LU.64 R14, [R1+0x2e0] ;  /* 0x0002e000010e7983 */ /* 0x000ea20000300a00 */
[----:B------:R-:W-:-:S03]  /*3ed90*/  PRMT R0, R5, 0x7632, R0 ;  /* 0x0000763205007816 */ /* 0x000fc60000000000 */
[----:B--2---:R0:W-:Y:S04]  /*3eda0*/  STL.64 [R1+0xc38], R14 ;  /* 0x000c380e01007387 */ /* 0x0041e80000100a00 */
[----:B0-----:R-:W2:Y:S01]  /*3edb0*/  LDL.LU.64 R14, [R1+0x2e8] ;  /* 0x0002e800010e7983 */ /* 0x001ea20000300a00 */
[----:B------:R-:W-:-:S03]  /*3edc0*/  PRMT R4, R9, 0x7632, R4 ;  /* 0x0000763209047816 */ /* 0x000fc60000000004 */
[----:B------:R-:W-:Y:S04]  /*3edd0*/  STG.E.U16 [R28.64], R0 ;  /* 0x000000001c007986 */ /* 0x000fe8000c101506 */
[----:B------:R-:W-:Y:S04]  /*3ede0*/  STG.E.U16 [R26.64], R9 ;  /* 0x000000091a007986 */ /* 0x000fe8000c101506 */
[----:B--2---:R0:W-:Y:S04]  /*3edf0*/  STL.64 [R1+0xc40], R14 ;  /* 0x000c400e01007387 */ /* 0x0041e80000100a00 */
[----:B0-----:R-:W2:Y:S04]  /*3ee00*/  LDL.LU.64 R14, [R1+0x2f0] ;  /* 0x0002f000010e7983 */ /* 0x001ea80000300a00 */
[----:B------:R0:W-:Y:S04]  /*3ee10*/  STL [R1+0xc10], R9 ;  /* 0x000c100901007387 */ /* 0x0001e80000100800 */
[----:B0-----:R-:W2:Y:S04]  /*3ee20*/  LDL.LU.64 R8, [R1+0x1d8] ;  /* 0x0001d80001087983 */ /* 0x001ea80000300a00 */
[----:B--2---:R0:W-:Y:S04]  /*3ee30*/  STL.64 [R1+0xc18], R8 ;  /* 0x000c180801007387 */ /* 0x0041e80000100a00 */
[----:B0-----:R-:W2:Y:S04]  /*3ee40*/  LDL.LU.64 R8, [R1+0x1e0] ;  /* 0x0001e00001087983 */ /* 0x001ea80000300a00 */
[----:B--2---:R0:W-:Y:S04]  /*3ee50*/  STL.64 [R1+0xc20], R8 ;  /* 0x000c200801007387 */ /* 0x0041e80000100a00 */
[----:B0-----:R-:W2:Y:S01]  /*3ee60*/  LDL.LU.64 R8, [R1+0x290] ;  /* 0x0002900001087983 */ /* 0x001ea20000300a00 */
[----:B------:R-:W-:-:S03]  /*3ee70*/  PRMT R0, R13, 0x7632, R0 ;  /* 0x000076320d007816 */ /* 0x000fc60000000000 */
[----:B------:R-:W-:Y:S04]  /*3ee80*/  STG.E.U16 [R2.64], R4 ;  /* 0x0000000402007986 */ /* 0x000fe8000c101506 */
[----:B---3--:R-:W-:Y:S04]  /*3ee90*/  STG.E.U16 [R24.64], R13 ;  /* 0x0000000d18007986 */ /* 0x008fe8000c101506 */
[----:B-----5:R-:W-:Y:S04]  /*3eea0*/  STG.E.U16 [R22.64], R0 ;  /* 0x0000000016007986 */ /* 0x020fe8000c101506 */
[----:B----4-:R-:W-:Y:S04]  /*3eeb0*/  STG.E.U16 [R6.64], R18 ;  /* 0x0000001206007986 */ /* 0x010fe8000c101506 */
[----:B--2---:R0:W-:Y:S04]  /*3eec0*/  STL.64 [R1+0xc28], R8 ;  /* 0x000c280801007387 */ /* 0x0041e80000100a00 */
[----:B0-----:R-:W2:Y:S04]  /*3eed0*/  LDL.LU.64 R8, [R1+0x2b8] ;  /* 0x0002b80001087983 */ /* 0x001ea80000300a00 */
[----:B------:R-:W3:Y:S04]  /*3eee0*/  LDL.LU.64 R2, [R1+0x1d0] ;  /* 0x0001d00001027983 */ /* 0x000ee80000300a00 */
[----:B------:R-:W4:Y:S04]  /*3eef0*/  LDL.LU.64 R16, [R1+0x1b8] ;  /* 0x0001b80001107983 */ /* 0x000f280000300a00 */
[----:B------:R-:W5:Y:S04]  /*3ef00*/  LDL.LU R20, [R1+0x308] ;  /* 0x0003080001147983 */ /* 0x000f680000300800 */
[----:B------:R-:W2:Y:S04]  /*3ef10*/  LDL.LU R26, [R1+0x304] ;  /* 0x00030400011a7983 */ /* 0x000ea80000300800 */
[----:B------:R-:W2:Y:S04]  /*3ef20*/  LDL.LU R24, [R1+0x300] ;  /* 0x0003000001187983 */ /* 0x000ea80000300800 */
[----:B------:R-:W2:Y:S04]  /*3ef30*/  LDL.LU.64 R28, [R1+0x1b0] ;  /* 0x0001b000011c7983 */ /* 0x000ea80000300a00 */
[----:B------:R-:W2:Y:S04]  /*3ef40*/  LDL.LU R27, [R1+0x2fc] ;  /* 0x0002fc00011b7983 */ /* 0x000ea80000300800 */
[----:B------:R-:W2:Y:S04]  /*3ef50*/  LDL.LU R25, [R1+0x318] ;  /* 0x0003180001197983 */ /* 0x000ea80000300800 */
[----:B------:R-:W2:Y:S04]  /*3ef60*/  LDL.LU R22, [R1+0x31c] ;  /* 0x00031c0001167983 */ /* 0x000ea80000300800 */
[----:B------:R-:W2:Y:S04]  /*3ef70*/  LDL.LU R21, [R1+0x320] ;  /* 0x0003200001157983 */ /* 0x000ea80000300800 */
[----:B------:R-:W2:Y:S01]  /*3ef80*/  LDL.LU.64 R6, [R1+0xc58] ;  /* 0x000c580001067983 */ /* 0x000ea20000300a00 */
[----:B------:R-:W-:-:S03]  /*3ef90*/  PRMT R4, R18, 0x7632, R4 ;  /* 0x0000763212047816 */ /* 0x000fc60000000004 */
[----:B------:R-:W3:Y:S04]  /*3efa0*/  LDL.LU R23, [R1+0x324] ;  /* 0x0003240001177983 */ /* 0x000ee80000300800 */
[----:B--2---:R0:W-:Y:S04]  /*3efb0*/  STG.E.U16 [R6.64], R4 ;  /* 0x0000000406007986 */ /* 0x0041e8000c101506 */
[----:B0-----:R-:W2:Y:S02]  /*3efc0*/  LDL.LU.64 R6, [R1+0xc50] ;  /* 0x000c500001067983 */ /* 0x001ea40000300a00 */
[----:B--2---:R-:W-:-:S02]  /*3efd0*/  PRMT R0, R6, 0x7632, R0 ;  /* 0x0000763206007816 */ /* 0x004fc40000000000 */
[----:B------:R0:W-:Y:S04]  /*3efe0*/  STG.E.U16 [R10.64], R6 ;  /* 0x000000060a007986 */ /* 0x0001e8000c101506 */
[----:B------:R1:W-:Y:S04]  /*3eff0*/  STG.E.U16 [R14.64], R0 ;  /* 0x000000000e007986 */ /* 0x0003e8000c101506 */
[----:B0-----:R-:W2:Y:S04]  /*3f000*/  LDL.LU.64 R10, [R1+0xc48] ;  /* 0x000c4800010a7983 */ /* 0x001ea80000300a00 */
[----:B-1----:R-:W2:Y:S04]  /*3f010*/  LDL.LU.64 R14, [R1+0xc40] ;  /* 0x000c4000010e7983 */ /* 0x002ea80000300a00 */
[----:B--2---:R0:W-:Y:S04]  /*3f020*/  STG.E.U16 [R14.64], R10 ;  /* 0x0000000a0e007986 */ /* 0x0041e8000c101506 */
[----:B0-----:R-:W2:Y:S01]  /*3f030*/  LDL.LU.64 R14, [R1+0xc38] ;  /* 0x000c3800010e7983 */ /* 0x001ea20000300a00 */
[----:B------:R-:W-:-:S05]  /*3f040*/  PRMT R4, R10, 0x7632, R4 ;  /* 0x000076320a047816 */ /* 0x000fca0000000004 */
[----:B--2---:R0:W-:Y:S04]  /*3f050*/  STG.E.U16 [R14.64], R4 ;  /* 0x000000040e007986 */ /* 0x0041e8000c101506 */
[----:B0-----:R-:W2:Y:S04]  /*3f060*/  LDL.LU.64 R14, [R1+0xc30] ;  /* 0x000c3000010e7983 */ /* 0x001ea80000300a00 */
[----:B--2---:R0:W-:Y:S04]  /*3f070*/  STG.E.U16 [R8.64], R14 ;  /* 0x0000000e08007986 */ /* 0x0041e8000c101506 */
[----:B0-----:R-:W2:Y:S01]  /*3f080*/  LDL.LU.64 R8, [R1+0xc28] ;  /* 0x000c280001087983 */ /* 0x001ea20000300a00 */
[----:B------:R-:W-:-:S05]  /*3f090*/  PRMT R0, R14, 0x7632, R0 ;  /* 0x000076320e007816 */ /* 0x000fca0000000000 */
[----:B--2---:R0:W-:Y:S04]  /*3f0a0*/  STG.E.U16 [R8.64], R0 ;  /* 0x0000000008007986 */ /* 0x0041e8000c101506 */
[----:B0-----:R-:W2:Y:S01]  /*3f0b0*/  LDL.LU.64 R8, [R1+0xc20] ;  /* 0x000c200001087983 */ /* 0x001ea20000300a00 */
[----:B------:R-:W-:-:S03]  /*3f0c0*/  PRMT R4, R19, 0x7632, R4 ;  /* 0x0000763213047816 */ /* 0x000fc60000000004 */
[----:B--2---:R0:W-:Y:S04]  /*3f0d0*/  STG.E.U16 [R8.64], R19 ;  /* 0x0000001308007986 */ /* 0x0041e8000c101506 */
[----:B0-----:R-:W2:Y:S04]  /*3f0e0*/  LDL.LU.64 R8, [R1+0xc18] ;  /* 0x000c180001087983 */ /* 0x001ea80000300a00 */
[----:B------:R-:W3:Y:S04]  /*3f0f0*/  LDL.LU.64 R18, [R1+0x1c0] ;  /* 0x0001c00001127983 */ /* 0x000ee80000300a00 */
[----:B--2---:R0:W-:Y:S04]  /*3f100*/  STG.E.U16 [R8.64], R4 ;  /* 0x0000000408007986 */ /* 0x0041e8000c101506 */
[----:B---3--:R1:W-:Y:S04]  /*3f110*/  STG.E.U16 [R2.64], R7 ;  /* 0x0000000702007986 */ /* 0x0083e8000c101506 */
[----:B0-----:R-:W2:Y:S04]  /*3f120*/  LDL.LU R9, [R1+0xc10] ;  /* 0x000c100001097983 */ /* 0x001ea80000300800 */
[----:B------:R-:W3:Y:S04]  /*3f130*/  LDL.LU.64 R4, [R1+0x1c8] ;  /* 0x0001c80001047983 */ /* 0x000ee80000300a00 */
[----:B-1----:R-:W4:Y:S01]  /*3f140*/  LDL.LU.64 R2, [R1+0xc08] ;  /* 0x000c080001027983 */ /* 0x002f220000300a00 */
[----:B------:R-:W-:-:S02]  /*3f150*/  FSEL R0, R24, -INF , P1 ;  /* 0xff80000018007808 */ /* 0x000fc40000800000 */
[----:B------:R-:W-:Y:S01]  /*3f160*/  PRMT R12, R11, 0x7632, R12 ;  /* 0x000076320b0c7816 */ /* 0x000fe2000000000c */
[----:B------:R-:W0:Y:S01]  /*3f170*/  S2R R24, SR_TID.X ;  /* 0x0000000000187919 */ /* 0x000e220000002100 */
[----:B------:R-:W-:Y:S02]  /*3f180*/  PRMT R14, R15, 0x7632, R14 ;  /* 0x000076320f0e7816 */ /* 0x000fe4000000000e */
[----:B-----5:R-:W-:Y:S02]  /*3f190*/  FSEL R6, R20, -INF , P3 ;  /* 0xff80000014067808 */ /* 0x020fe40001800000 */
[----:B------:R-:W-:Y:S02]  /*3f1a0*/  FSEL R8, R27, -INF , P0 ;  /* 0xff8000001b087808 */ /* 0x000fe40000000000 */
[----:B0-----:R-:W-:-:S04]  /*3f1b0*/  SHF.L.U32 R10, R24, 0x1, RZ ;  /* 0x00000001180a7819 */ /* 0x001fc800000006ff */
[----:B------:R-:W-:Y:S02]  /*3f1c0*/  LOP3.LUT R10, R10, 0x1f8, RZ, 0xc0, !PT ;  /* 0x000001f80a0a7812 */ /* 0x000fe400078ec0ff */
[----:B--2---:R-:W-:-:S05]  /*3f1d0*/  PRMT R9, R7, 0x7632, R9 ;  /* 0x0000763207097816 */ /* 0x004fca0000000009 */
[----:B---3--:R0:W-:Y:S04]  /*3f1e0*/  STG.E.U16 [R4.64], R9 ;  /* 0x0000000904007986 */ /* 0x0081e8000c101506 */
[----:B------:R1:W-:Y:S04]  /*3f1f0*/  STG.E.U16 [R18.64], R11 ;  /* 0x0000000b12007986 */ /* 0x0003e8000c101506 */
[----:B----4-:R-:W-:Y:S04]  /*3f200*/  STG.E.U16 [R16.64], R12 ;  /* 0x0000000c10007986 */ /* 0x010fe8000c101506 */
[----:B------:R-:W-:Y:S04]  /*3f210*/  STG.E.U16 [R28.64], R15 ;  /* 0x0000000f1c007986 */ /* 0x000fe8000c101506 */
[----:B------:R2:W-:Y:S01]  /*3f220*/  STG.E.U16 [R2.64], R14 ;  /* 0x0000000e02007986 */ /* 0x0005e2000c101506 */
[----:B0-----:R-:W-:-:S02]  /*3f230*/  FFMA R4, R6, 0.69314718246459960938, R25 ;  /* 0x3f31721806047823 */ /* 0x001fc40000000019 */
[----:B------:R-:W-:Y:S02]  /*3f240*/  FFMA R6, R0, 0.69314718246459960938, R21 ;  /* 0x3f31721800067823 */ /* 0x000fe40000000015 */
[----:B------:R-:W0:Y:S01]  /*3f250*/  S2R R21, SR_TID.X ;  /* 0x0000000000157919 */ /* 0x000e220000002100 */
[----:B------:R-:W-:Y:S01]  /*3f260*/  FSEL R5, R26, -INF , P2 ;  /* 0xff8000001a057808 */ /* 0x000fe20001000000 */
[----:B------:R-:W-:Y:S02]  /*3f270*/  FFMA R7, R8, 0.69314718246459960938, R23 ;  /* 0x3f31721808077823 */ /* 0x000fe40000000017 */
[----:B------:R-:W-:Y:S02]  /*3f280*/  BAR.SYNC.DEFER_BLOCKING 0x0 ;  /* 0x0000000000007b1d */ /* 0x000fe40000010000 */
[----:B------:R-:W-:-:S05]  /*3f290*/  FFMA R5, R5, 0.69314718246459960938, R22 ;  /* 0x3f31721805057823 */ /* 0x000fca0000000016 */
[----:B------:R-:W-:Y:S04]  /*3f2a0*/  STS.64 [R10], R4 ;  /* 0x000000040a007388 */ /* 0x000fe80000000a00 */
[----:B------:R-:W-:Y:S01]  /*3f2b0*/  STS.64 [R10+0x200], R6 ;  /* 0x000200060a007388 */ /* 0x000fe20000000a00 */
[----:B0-----:R-:W-:Y:S01]  /*3f2c0*/  SHF.R.U32.HI R23, RZ, 0x1, R21 ;  /* 0x00000001ff177819 */ /* 0x001fe20000011615 */
[C---:B------:R-:W-:Y:S01]  /*3f2d0*/  IMAD.SHL.U32 R22, R21.reuse, 0x8, RZ ;  /* 0x0000000815167824 */ /* 0x040fe200078e00ff */
[----:B------:R-:W-:Y:S02]  /*3f2e0*/  SHF.L.U32 R21, R21, 0x2, RZ ;  /* 0x0000000215157819 */ /* 0x000fe400000006ff */
[----:B------:R-:W-:Y:S02]  /*3f2f0*/  LOP3.LUT R23, R23, 0x4, RZ, 0xc0, !PT ;  /* 0x0000000417177812 */ /* 0x000fe400078ec0ff */
[----:B------:R-:W-:-:S02]  /*3f300*/  LOP3.LUT R22, R22, 0x38, RZ, 0xc0, !PT ;  /* 0x0000003816167812 */ /* 0x000fc400078ec0ff */
[----:B------:R-:W-:Y:S01]  /*3f310*/  LOP3.LUT R24, R21, 0x3c0, RZ, 0xc0, !PT ;  /* 0x000003c015187812 */ /* 0x000fe200078ec0ff */
[----:B------:R-:W0:Y:S03]  /*3f320*/  S2R R25, SR_CTAID.X ;  /* 0x0000000000197919 */ /* 0x000e260000002500 */
[----:B------:R-:W-:Y:S01]  /*3f330*/  IADD3 R22, R23, R22, R24 ;  /* 0x0000001617167210 */ /* 0x000fe20007ffe018 */
[----:B------:R-:W-:Y:S06]  /*3f340*/  BAR.SYNC.DEFER_BLOCKING 0x0 ;  /* 0x0000000000007b1d */ /* 0x000fec0000010000 */
[----:B------:R-:W0:Y:S04]  /*3f350*/  S2R R21, SR_TID.X ;  /* 0x0000000000157919 */ /* 0x000e280000002100 */
[----:B------:R-:W3:Y:S04]  /*3f360*/  S2R R23, SR_CTAID.Y ;  /* 0x0000000000177919 */ /* 0x000ee80000002600 */
[----:B------:R-:W4:Y:S01]  /*3f370*/  LDS R13, [R22] ;  /* 0x00000000160d7984 */ /* 0x000f220000000800 */
[----:B0-----:R-:W-:Y:S01]  /*3f380*/  PRMT R21, R21, 0x6540, R25 ;  /* 0x0000654015157816 */ /* 0x001fe20000000019 */
[----:B---3--:R-:W-:-:S04]  /*3f390*/  IMAD R0, R23, c[0x0][0x1cc], RZ ;  /* 0x0000730017007a24 */ /* 0x008fc800078e02ff */
[C---:B------:R-:W-:Y:S01]  /*3f3a0*/  IMAD.SHL.U32 R9, R21.reuse, 0x4, RZ ;  /* 0x0000000415097824 */ /* 0x040fe200078e00ff */
[----:B------:R-:W-:Y:S01]  /*3f3b0*/  SHF.L.U32 R8, R0, 0x2, RZ ;  /* 0x0000000200087819 */ /* 0x000fe200000006ff */
[----:B-1----:R-:W-:-:S03]  /*3f3c0*/  IMAD.HI R11, R21, 0x4, RZ ;  /* 0x00000004150b7827 */ /* 0x002fc600078e02ff */
[----:B--2---:R-:W-:Y:S01]  /*3f3d0*/  IADD3 R2, P0, P1, R9, c[0x0][0x180], R8 ;  /* 0x0000600009027a10 */ /* 0x004fe2000791e008 */
[----:B------:R-:W-:-:S05]  /*3f3e0*/  IMAD.HI R0, R0, 0x4, RZ ;  /* 0x0000000400007827 */ /* 0x000fca00078e02ff */
[----:B------:R-:W-:-:S05]  /*3f3f0*/  IADD3.X R3, R11, c[0x0][0x184], R0, P0, P1 ;  /* 0x000061000b037a10 */ /* 0x000fca00007e2400 */
[----:B----4-:R-:W-:Y:S01]  /*3f400*/  STG.E [R2.64], R13 ;  /* 0x0000000d02007986 */ /* 0x010fe2000c101906 */
[----:B------:R-:W-:Y:S05]  /*3f410*/  EXIT ;  /* 0x000000000000794d */ /* 0x000fea0003800000 */
.L_x_3:
[----:B------:R-:W-:-:S00]  /*3f420*/  BRA `(.L_x_3) ;  /* 0xfffffff000007947 */ /* 0x000fc0000383ffff */
[----:B------:R-:W-:-:S00]  /*3f430*/  NOP ;  /* 0x0000000000007918 */ /* 0x000fc00000000000 */
        /* <DEDUP_REMOVED lines=12> */
.L_x_4:


//--------------------- .nv.global.init           --------------------------
	.section	.nv.global.init,"aw",@progbits
.nv.global.init:
	.type		_$_str,@object
	.size		_$_str,(.L_0 - _$_str)
_$_str:
        /*0000*/ 	.byte	0x5f, 0x5f, 0x43, 0x55, 0x44, 0x41, 0x5f, 0x46, 0x54, 0x5a, 0x00
.L_0:


//--------------------- .nv.shared.attn_fwd       --------------------------
	.section	.nv.shared.attn_fwd,"aw",@nobits
	.sectionflags	@""
	.align	16
